//
// Generated by NVIDIA NVVM Compiler
//
// Compiler Build ID: CL-36424714
// Cuda compilation tools, release 13.0, V13.0.88
// Based on NVVM 20.0.0
//

.version 9.0
.target sm_100
.address_size 64

	// .globl	_Z9compute_BPKfS0_S0_Pfi
// _ZZ11find_argminPKfPiPfiE7min_val has been demoted
// _ZZ11find_argminPKfPiPfiE7min_idx has been demoted
.global .align 4 .u32 d_outstanding;
.global .align 4 .u32 d_progress;
.global .align 4 .u32 d_stop_flag;
.global .align 4 .u32 d_moving;
.global .align 4 .u32 done;
// _ZZN3cub18CUB_300001_SM_10006detail6reduce28DeviceReduceSingleTileKernelINS2_10policy_hubINS0_12KeyValuePairIifEEiNS0_6ArgMinEE10Policy1000ENS0_21ArgIndexInputIteratorIPfifEEN6thrust24THRUST_300001_SM_1000_NS24tabulate_output_iteratorINS2_32accumulating_transform_output_opINS5_IlfEENS2_18local_to_global_opIlEES7_NSF_INS2_31unzip_and_write_arg_extremum_opISB_PiEENSE_11use_defaultElEEEESN_lEEiS7_NS2_20empty_problem_init_tIS6_EES6_N4cuda3std3__410__identityEEEvT0_T1_T2_T3_T4_T6_E12temp_storage has been demoted
// _ZZN3cub18CUB_300001_SM_10006detail6reduce18DeviceReduceKernelINS2_10policy_hubINS0_12KeyValuePairIifEEiNS0_6ArgMinEE10Policy1000ENS0_21ArgIndexInputIteratorIPfifEEiS7_S6_N4cuda3std3__410__identityEEEvT0_PT3_T1_NS0_13GridEvenShareISK_EET2_T4_E12temp_storage has been demoted
// _ZZN3cub18CUB_300001_SM_10006detail6reduce28DeviceReduceSingleTileKernelINS2_10policy_hubINS0_12KeyValuePairIifEEiNS0_6ArgMinEE10Policy1000EPS6_N6thrust24THRUST_300001_SM_1000_NS24tabulate_output_iteratorINS2_32accumulating_transform_output_opINS5_IlfEENS2_18local_to_global_opIlEES7_NSD_INS2_31unzip_and_write_arg_extremum_opIPfPiEENSC_11use_defaultElEEEESM_lEEiS7_NS2_20empty_problem_init_tIS6_EES6_N4cuda3std3__410__identityEEEvT0_T1_T2_T3_T4_T6_E12temp_storage has been demoted
.global .align 1 .b8 _ZN34_INTERNAL_891b4bcd_4_k_cu_3a6ab9e94cuda3std3__45__cpo5beginE[1];
.global .align 1 .b8 _ZN34_INTERNAL_891b4bcd_4_k_cu_3a6ab9e94cuda3std3__45__cpo3endE[1];
.global .align 1 .b8 _ZN34_INTERNAL_891b4bcd_4_k_cu_3a6ab9e94cuda3std3__45__cpo6cbeginE[1];
.global .align 1 .b8 _ZN34_INTERNAL_891b4bcd_4_k_cu_3a6ab9e94cuda3std3__45__cpo4cendE[1];
.global .align 1 .b8 _ZN34_INTERNAL_891b4bcd_4_k_cu_3a6ab9e94cuda3std3__45__cpo6rbeginE[1];
.global .align 1 .b8 _ZN34_INTERNAL_891b4bcd_4_k_cu_3a6ab9e94cuda3std3__45__cpo4rendE[1];
.global .align 1 .b8 _ZN34_INTERNAL_891b4bcd_4_k_cu_3a6ab9e94cuda3std3__45__cpo7crbeginE[1];
.global .align 1 .b8 _ZN34_INTERNAL_891b4bcd_4_k_cu_3a6ab9e94cuda3std3__45__cpo5crendE[1];
.global .align 1 .b8 _ZN34_INTERNAL_891b4bcd_4_k_cu_3a6ab9e94cuda3std3__436_GLOBAL__N__891b4bcd_4_k_cu_3a6ab9e96ignoreE[1];
.global .align 1 .b8 _ZN34_INTERNAL_891b4bcd_4_k_cu_3a6ab9e94cuda3std3__419piecewise_constructE[1];
.global .align 1 .b8 _ZN34_INTERNAL_891b4bcd_4_k_cu_3a6ab9e94cuda3std3__48in_placeE[1];
.global .align 1 .b8 _ZN34_INTERNAL_891b4bcd_4_k_cu_3a6ab9e94cuda3std3__420unreachable_sentinelE[1];
.global .align 1 .b8 _ZN34_INTERNAL_891b4bcd_4_k_cu_3a6ab9e94cuda3std3__47nulloptE[1];
.global .align 1 .b8 _ZN34_INTERNAL_891b4bcd_4_k_cu_3a6ab9e94cuda3std3__48unexpectE[1];
.global .align 1 .b8 _ZN34_INTERNAL_891b4bcd_4_k_cu_3a6ab9e94cuda3std6ranges3__45__cpo4swapE[1];
.global .align 1 .b8 _ZN34_INTERNAL_891b4bcd_4_k_cu_3a6ab9e94cuda3std6ranges3__45__cpo9iter_moveE[1];
.global .align 1 .b8 _ZN34_INTERNAL_891b4bcd_4_k_cu_3a6ab9e94cuda3std6ranges3__45__cpo5beginE[1];
.global .align 1 .b8 _ZN34_INTERNAL_891b4bcd_4_k_cu_3a6ab9e94cuda3std6ranges3__45__cpo3endE[1];
.global .align 1 .b8 _ZN34_INTERNAL_891b4bcd_4_k_cu_3a6ab9e94cuda3std6ranges3__45__cpo6cbeginE[1];
.global .align 1 .b8 _ZN34_INTERNAL_891b4bcd_4_k_cu_3a6ab9e94cuda3std6ranges3__45__cpo4cendE[1];
.global .align 1 .b8 _ZN34_INTERNAL_891b4bcd_4_k_cu_3a6ab9e94cuda3std6ranges3__45__cpo7advanceE[1];
.global .align 1 .b8 _ZN34_INTERNAL_891b4bcd_4_k_cu_3a6ab9e94cuda3std6ranges3__45__cpo9iter_swapE[1];
.global .align 1 .b8 _ZN34_INTERNAL_891b4bcd_4_k_cu_3a6ab9e94cuda3std6ranges3__45__cpo4nextE[1];
.global .align 1 .b8 _ZN34_INTERNAL_891b4bcd_4_k_cu_3a6ab9e94cuda3std6ranges3__45__cpo4prevE[1];
.global .align 1 .b8 _ZN34_INTERNAL_891b4bcd_4_k_cu_3a6ab9e94cuda3std6ranges3__45__cpo4dataE[1];
.global .align 1 .b8 _ZN34_INTERNAL_891b4bcd_4_k_cu_3a6ab9e94cuda3std6ranges3__45__cpo5cdataE[1];
.global .align 1 .b8 _ZN34_INTERNAL_891b4bcd_4_k_cu_3a6ab9e94cuda3std6ranges3__45__cpo4sizeE[1];
.global .align 1 .b8 _ZN34_INTERNAL_891b4bcd_4_k_cu_3a6ab9e94cuda3std6ranges3__45__cpo5ssizeE[1];
.global .align 1 .b8 _ZN34_INTERNAL_891b4bcd_4_k_cu_3a6ab9e94cuda3std6ranges3__45__cpo8distanceE[1];
.global .align 1 .b8 _ZN34_INTERNAL_891b4bcd_4_k_cu_3a6ab9e96thrust24THRUST_300001_SM_1000_NS6system6detail10sequential3seqE[1];
.global .align 1 .b8 _ZN34_INTERNAL_891b4bcd_4_k_cu_3a6ab9e96thrust24THRUST_300001_SM_1000_NS12placeholders2_1E[1];
.global .align 1 .b8 _ZN34_INTERNAL_891b4bcd_4_k_cu_3a6ab9e96thrust24THRUST_300001_SM_1000_NS12placeholders2_2E[1];
.global .align 1 .b8 _ZN34_INTERNAL_891b4bcd_4_k_cu_3a6ab9e96thrust24THRUST_300001_SM_1000_NS12placeholders2_3E[1];
.global .align 1 .b8 _ZN34_INTERNAL_891b4bcd_4_k_cu_3a6ab9e96thrust24THRUST_300001_SM_1000_NS12placeholders2_4E[1];
.global .align 1 .b8 _ZN34_INTERNAL_891b4bcd_4_k_cu_3a6ab9e96thrust24THRUST_300001_SM_1000_NS12placeholders2_5E[1];
.global .align 1 .b8 _ZN34_INTERNAL_891b4bcd_4_k_cu_3a6ab9e96thrust24THRUST_300001_SM_1000_NS12placeholders2_6E[1];
.global .align 1 .b8 _ZN34_INTERNAL_891b4bcd_4_k_cu_3a6ab9e96thrust24THRUST_300001_SM_1000_NS12placeholders2_7E[1];
.global .align 1 .b8 _ZN34_INTERNAL_891b4bcd_4_k_cu_3a6ab9e96thrust24THRUST_300001_SM_1000_NS12placeholders2_8E[1];
.global .align 1 .b8 _ZN34_INTERNAL_891b4bcd_4_k_cu_3a6ab9e96thrust24THRUST_300001_SM_1000_NS12placeholders2_9E[1];
.global .align 1 .b8 _ZN34_INTERNAL_891b4bcd_4_k_cu_3a6ab9e96thrust24THRUST_300001_SM_1000_NS12placeholders3_10E[1];

.visible .entry _Z9compute_BPKfS0_S0_Pfi(
	.param .u64 .ptr .align 1 _Z9compute_BPKfS0_S0_Pfi_param_0,
	.param .u64 .ptr .align 1 _Z9compute_BPKfS0_S0_Pfi_param_1,
	.param .u64 .ptr .align 1 _Z9compute_BPKfS0_S0_Pfi_param_2,
	.param .u64 .ptr .align 1 _Z9compute_BPKfS0_S0_Pfi_param_3,
	.param .u32 _Z9compute_BPKfS0_S0_Pfi_param_4
)
{
	.reg .pred 	%p<2>;
	.reg .b32 	%r<12>;
	.reg .b32 	%f<6>;
	.reg .b64 	%rd<16>;

	ld.param.u64 	%rd1, [_Z9compute_BPKfS0_S0_Pfi_param_0];
	ld.param.u64 	%rd2, [_Z9compute_BPKfS0_S0_Pfi_param_1];
	ld.param.u64 	%rd3, [_Z9compute_BPKfS0_S0_Pfi_param_2];
	ld.param.u64 	%rd4, [_Z9compute_BPKfS0_S0_Pfi_param_3];
	ld.param.u32 	%r3, [_Z9compute_BPKfS0_S0_Pfi_param_4];
	mov.u32 	%r4, %ctaid.y;
	mov.u32 	%r5, %ntid.y;
	mov.u32 	%r6, %tid.y;
	mad.lo.s32 	%r1, %r4, %r5, %r6;
	mov.u32 	%r7, %ctaid.x;
	mov.u32 	%r8, %ntid.x;
	mov.u32 	%r9, %tid.x;
	mad.lo.s32 	%r2, %r7, %r8, %r9;
	max.s32 	%r10, %r1, %r2;
	setp.ge.s32 	%p1, %r10, %r3;
	@%p1 bra 	$L__BB0_2;
	cvta.to.global.u64 	%rd5, %rd1;
	cvta.to.global.u64 	%rd6, %rd2;
	cvta.to.global.u64 	%rd7, %rd3;
	cvta.to.global.u64 	%rd8, %rd4;
	mad.lo.s32 	%r11, %r3, %r2, %r1;
	mul.wide.s32 	%rd9, %r11, 4;
	add.s64 	%rd10, %rd5, %rd9;
	ld.global.f32 	%f1, [%rd10];
	mul.wide.u32 	%rd11, %r1, 4;
	add.s64 	%rd12, %rd6, %rd11;
	ld.global.f32 	%f2, [%rd12];
	sub.f32 	%f3, %f1, %f2;
	mul.wide.s32 	%rd13, %r2, 4;
	add.s64 	%rd14, %rd7, %rd13;
	ld.global.f32 	%f4, [%rd14];
	sub.f32 	%f5, %f3, %f4;
	add.s64 	%rd15, %rd8, %rd9;
	st.global.f32 	[%rd15], %f5;
$L__BB0_2:
	ret;

}
	// .globl	_Z11find_argminPKfPiPfi
.visible .entry _Z11find_argminPKfPiPfi(
	.param .u64 .ptr .align 1 _Z11find_argminPKfPiPfi_param_0,
	.param .u64 .ptr .align 1 _Z11find_argminPKfPiPfi_param_1,
	.param .u64 .ptr .align 1 _Z11find_argminPKfPiPfi_param_2,
	.param .u32 _Z11find_argminPKfPiPfi_param_3
)
{
	.reg .pred 	%p<7>;
	.reg .b32 	%r<20>;
	.reg .b32 	%f<8>;
	.reg .b64 	%rd<12>;
	// demoted variable
	.shared .align 4 .b8 _ZZ11find_argminPKfPiPfiE7min_val[1024];
	// demoted variable
	.shared .align 4 .b8 _ZZ11find_argminPKfPiPfiE7min_idx[1024];
	ld.param.u64 	%rd1, [_Z11find_argminPKfPiPfi_param_0];
	ld.param.u64 	%rd2, [_Z11find_argminPKfPiPfi_param_1];
	ld.param.u64 	%rd3, [_Z11find_argminPKfPiPfi_param_2];
	ld.param.u32 	%r10, [_Z11find_argminPKfPiPfi_param_3];
	mov.u32 	%r1, %tid.x;
	mov.u32 	%r2, %ctaid.x;
	mov.u32 	%r19, %ntid.x;
	mad.lo.s32 	%r4, %r2, %r19, %r1;
	mul.lo.s32 	%r11, %r10, %r10;
	setp.ge.s32 	%p1, %r4, %r11;
	mov.f32 	%f7, 0f7F7FFFFF;
	@%p1 bra 	$L__BB1_2;
	cvta.to.global.u64 	%rd4, %rd1;
	mul.wide.s32 	%rd5, %r4, 4;
	add.s64 	%rd6, %rd4, %rd5;
	ld.global.f32 	%f7, [%rd6];
$L__BB1_2:
	shl.b32 	%r12, %r1, 2;
	mov.u32 	%r13, _ZZ11find_argminPKfPiPfiE7min_val;
	add.s32 	%r5, %r13, %r12;
	st.shared.f32 	[%r5], %f7;
	mov.u32 	%r14, _ZZ11find_argminPKfPiPfiE7min_idx;
	add.s32 	%r6, %r14, %r12;
	st.shared.u32 	[%r6], %r4;
	bar.sync 	0;
	setp.lt.u32 	%p2, %r19, 2;
	@%p2 bra 	$L__BB1_7;
$L__BB1_3:
	mov.u32 	%r7, %r19;
	shr.u32 	%r19, %r7, 1;
	setp.ge.u32 	%p3, %r1, %r19;
	@%p3 bra 	$L__BB1_6;
	shl.b32 	%r9, %r19, 2;
	add.s32 	%r15, %r5, %r9;
	ld.shared.f32 	%f3, [%r15];
	ld.shared.f32 	%f5, [%r5];
	setp.geu.f32 	%p4, %f3, %f5;
	@%p4 bra 	$L__BB1_6;
	st.shared.f32 	[%r5], %f3;
	add.s32 	%r16, %r6, %r9;
	ld.shared.u32 	%r17, [%r16];
	st.shared.u32 	[%r6], %r17;
$L__BB1_6:
	bar.sync 	0;
	setp.gt.u32 	%p5, %r7, 3;
	@%p5 bra 	$L__BB1_3;
$L__BB1_7:
	setp.ne.s32 	%p6, %r1, 0;
	@%p6 bra 	$L__BB1_9;
	ld.shared.f32 	%f6, [_ZZ11find_argminPKfPiPfiE7min_val];
	cvta.to.global.u64 	%rd7, %rd3;
	mul.wide.u32 	%rd8, %r2, 4;
	add.s64 	%rd9, %rd7, %rd8;
	st.global.f32 	[%rd9], %f6;
	ld.shared.u32 	%r18, [_ZZ11find_argminPKfPiPfiE7min_idx];
	cvta.to.global.u64 	%rd10, %rd2;
	add.s64 	%rd11, %rd10, %rd8;
	st.global.u32 	[%rd11], %r18;
$L__BB1_9:
	ret;

}
	// .globl	_Z18compute_col_to_rowiPKiPi
.visible .entry _Z18compute_col_to_rowiPKiPi(
	.param .u32 _Z18compute_col_to_rowiPKiPi_param_0,
	.param .u64 .ptr .align 1 _Z18compute_col_to_rowiPKiPi_param_1,
	.param .u64 .ptr .align 1 _Z18compute_col_to_rowiPKiPi_param_2
)
{
	.reg .pred 	%p<3>;
	.reg .b32 	%r<13>;
	.reg .b64 	%rd<9>;

	ld.param.u32 	%r3, [_Z18compute_col_to_rowiPKiPi_param_0];
	ld.param.u64 	%rd1, [_Z18compute_col_to_rowiPKiPi_param_1];
	ld.param.u64 	%rd2, [_Z18compute_col_to_rowiPKiPi_param_2];
	mov.u32 	%r4, %ctaid.y;
	mov.u32 	%r5, %ntid.y;
	mov.u32 	%r6, %tid.y;
	mad.lo.s32 	%r1, %r4, %r5, %r6;
	mov.u32 	%r7, %ctaid.x;
	mov.u32 	%r8, %ntid.x;
	mov.u32 	%r9, %tid.x;
	mad.lo.s32 	%r2, %r7, %r8, %r9;
	max.s32 	%r10, %r1, %r2;
	setp.ge.s32 	%p1, %r10, %r3;
	@%p1 bra 	$L__BB2_3;
	cvta.to.global.u64 	%rd3, %rd1;
	mad.lo.s32 	%r11, %r2, %r3, %r1;
	mul.wide.s32 	%rd4, %r11, 4;
	add.s64 	%rd5, %rd3, %rd4;
	ld.global.u32 	%r12, [%rd5];
	setp.ne.s32 	%p2, %r12, 1;
	@%p2 bra 	$L__BB2_3;
	cvta.to.global.u64 	%rd6, %rd2;
	mul.wide.s32 	%rd7, %r2, 4;
	add.s64 	%rd8, %rd6, %rd7;
	st.global.u32 	[%rd8], %r1;
$L__BB2_3:
	ret;

}
	// .globl	_Z16solve_1bc_kerneliPKiiPKfPiS3_Pb
.visible .entry _Z16solve_1bc_kerneliPKiiPKfPiS3_Pb(
	.param .u32 _Z16solve_1bc_kerneliPKiiPKfPiS3_Pb_param_0,
	.param .u64 .ptr .align 1 _Z16solve_1bc_kerneliPKiiPKfPiS3_Pb_param_1,
	.param .u32 _Z16solve_1bc_kerneliPKiiPKfPiS3_Pb_param_2,
	.param .u64 .ptr .align 1 _Z16solve_1bc_kerneliPKiiPKfPiS3_Pb_param_3,
	.param .u64 .ptr .align 1 _Z16solve_1bc_kerneliPKiiPKfPiS3_Pb_param_4,
	.param .u64 .ptr .align 1 _Z16solve_1bc_kerneliPKiiPKfPiS3_Pb_param_5,
	.param .u64 .ptr .align 1 _Z16solve_1bc_kerneliPKiiPKfPiS3_Pb_param_6
)
{
	.reg .pred 	%p<10>;
	.reg .b16 	%rs<3>;
	.reg .b32 	%r<19>;
	.reg .b32 	%f<2>;
	.reg .b64 	%rd<23>;

	ld.param.u32 	%r3, [_Z16solve_1bc_kerneliPKiiPKfPiS3_Pb_param_0];
	ld.param.u64 	%rd6, [_Z16solve_1bc_kerneliPKiiPKfPiS3_Pb_param_1];
	ld.param.u32 	%r4, [_Z16solve_1bc_kerneliPKiiPKfPiS3_Pb_param_2];
	ld.param.u64 	%rd7, [_Z16solve_1bc_kerneliPKiiPKfPiS3_Pb_param_3];
	ld.param.u64 	%rd8, [_Z16solve_1bc_kerneliPKiiPKfPiS3_Pb_param_4];
	ld.param.u64 	%rd9, [_Z16solve_1bc_kerneliPKiiPKfPiS3_Pb_param_5];
	ld.param.u64 	%rd10, [_Z16solve_1bc_kerneliPKiiPKfPiS3_Pb_param_6];
	cvta.to.global.u64 	%rd1, %rd10;
	cvta.to.global.u64 	%rd2, %rd8;
	cvta.to.global.u64 	%rd3, %rd9;
	mov.u32 	%r5, %ctaid.y;
	mov.u32 	%r6, %ntid.y;
	mov.u32 	%r7, %tid.y;
	mad.lo.s32 	%r1, %r5, %r6, %r7;
	mov.u32 	%r8, %ctaid.x;
	mov.u32 	%r9, %ntid.x;
	mov.u32 	%r10, %tid.x;
	mad.lo.s32 	%r2, %r8, %r9, %r10;
	max.s32 	%r11, %r1, %r2;
	setp.ge.s32 	%p1, %r11, %r3;
	@%p1 bra 	$L__BB3_11;
	setp.ne.s32 	%p2, %r1, 0;
	@%p2 bra 	$L__BB3_5;
	mul.wide.s32 	%rd11, %r2, 4;
	add.s64 	%rd12, %rd3, %rd11;
	ld.global.u32 	%r12, [%rd12];
	setp.eq.s32 	%p3, %r12, %r3;
	@%p3 bra 	$L__BB3_5;
	cvta.to.global.u64 	%rd13, %rd6;
	add.s64 	%rd15, %rd13, %rd11;
	ld.global.u32 	%r13, [%rd15];
	mul.wide.s32 	%rd16, %r13, 4;
	add.s64 	%rd4, %rd2, %rd16;
	ld.global.u32 	%r14, [%rd4];
	setp.ne.s32 	%p4, %r14, %r3;
	@%p4 bra 	$L__BB3_5;
	st.global.u32 	[%rd4], %r2;
	mov.b16 	%rs1, 1;
	st.global.u8 	[%rd1], %rs1;
$L__BB3_5:
	setp.eq.s32 	%p5, %r1, %r4;
	@%p5 bra 	$L__BB3_11;
	mul.wide.u32 	%rd17, %r1, 4;
	add.s64 	%rd18, %rd2, %rd17;
	ld.global.u32 	%r15, [%rd18];
	setp.eq.s32 	%p6, %r15, %r3;
	@%p6 bra 	$L__BB3_11;
	mul.wide.s32 	%rd19, %r2, 4;
	add.s64 	%rd5, %rd3, %rd19;
	ld.global.u32 	%r16, [%rd5];
	setp.ne.s32 	%p7, %r16, %r3;
	@%p7 bra 	$L__BB3_11;
	mad.lo.s32 	%r17, %r2, %r3, %r1;
	cvta.to.global.u64 	%rd20, %rd7;
	mul.wide.s32 	%rd21, %r17, 4;
	add.s64 	%rd22, %rd20, %rd21;
	ld.global.f32 	%f1, [%rd22];
	setp.neu.f32 	%p8, %f1, 0f00000000;
	@%p8 bra 	$L__BB3_11;
	atom.global.min.s32 	%r18, [%rd5], %r1;
	setp.le.s32 	%p9, %r18, %r1;
	@%p9 bra 	$L__BB3_11;
	mov.b16 	%rs2, 1;
	st.global.u8 	[%rd1], %rs2;
$L__BB3_11:
	ret;

}
	// .globl	_Z13reset_globalsv
.visible .entry _Z13reset_globalsv()
{
	.reg .b32 	%r<3>;

	mov.b32 	%r1, 0;
	st.global.u32 	[d_outstanding], %r1;
	st.global.u32 	[d_progress], %r1;
	st.global.u32 	[d_stop_flag], %r1;
	mov.b32 	%r2, 1;
	st.global.u32 	[d_moving], %r2;
	st.global.u32 	[done], %r1;
	ret;

}
	// .globl	_Z10reset_doneiiPKf
.visible .entry _Z10reset_doneiiPKf(
	.param .u32 _Z10reset_doneiiPKf_param_0,
	.param .u32 _Z10reset_doneiiPKf_param_1,
	.param .u64 .ptr .align 1 _Z10reset_doneiiPKf_param_2
)
{
	.reg .pred 	%p<3>;
	.reg .b32 	%r<13>;
	.reg .b32 	%f<2>;
	.reg .b64 	%rd<5>;

	ld.param.u32 	%r3, [_Z10reset_doneiiPKf_param_0];
	ld.param.u64 	%rd1, [_Z10reset_doneiiPKf_param_2];
	mov.u32 	%r4, %ctaid.y;
	mov.u32 	%r5, %ntid.y;
	mov.u32 	%r6, %tid.y;
	mad.lo.s32 	%r1, %r4, %r5, %r6;
	mov.u32 	%r7, %ctaid.x;
	mov.u32 	%r8, %ntid.x;
	mov.u32 	%r9, %tid.x;
	mad.lo.s32 	%r2, %r7, %r8, %r9;
	max.s32 	%r10, %r1, %r2;
	setp.ge.s32 	%p1, %r10, %r3;
	@%p1 bra 	$L__BB5_3;
	cvta.to.global.u64 	%rd2, %rd1;
	mad.lo.s32 	%r11, %r2, %r3, %r1;
	mul.wide.s32 	%rd3, %r11, 4;
	add.s64 	%rd4, %rd2, %rd3;
	ld.global.f32 	%f1, [%rd4];
	setp.eq.f32 	%p2, %f1, 0f00000000;
	@%p2 bra 	$L__BB5_3;
	atom.global.add.u32 	%r12, [done], 1;
$L__BB5_3:
	ret;

}
	// .globl	_Z21solve_1bc_kernel_fulliPKiiPKfPiS3_
.visible .entry _Z21solve_1bc_kernel_fulliPKiiPKfPiS3_(
	.param .u32 _Z21solve_1bc_kernel_fulliPKiiPKfPiS3__param_0,
	.param .u64 .ptr .align 1 _Z21solve_1bc_kernel_fulliPKiiPKfPiS3__param_1,
	.param .u32 _Z21solve_1bc_kernel_fulliPKiiPKfPiS3__param_2,
	.param .u64 .ptr .align 1 _Z21solve_1bc_kernel_fulliPKiiPKfPiS3__param_3,
	.param .u64 .ptr .align 1 _Z21solve_1bc_kernel_fulliPKiiPKfPiS3__param_4,
	.param .u64 .ptr .align 1 _Z21solve_1bc_kernel_fulliPKiiPKfPiS3__param_5
)
{
	.reg .pred 	%p<25>;
	.reg .b32 	%r<50>;
	.reg .b32 	%f<2>;
	.reg .b64 	%rd<16>;

	ld.param.u32 	%r15, [_Z21solve_1bc_kernel_fulliPKiiPKfPiS3__param_0];
	ld.param.u64 	%rd4, [_Z21solve_1bc_kernel_fulliPKiiPKfPiS3__param_1];
	ld.param.u32 	%r16, [_Z21solve_1bc_kernel_fulliPKiiPKfPiS3__param_2];
	ld.param.u64 	%rd5, [_Z21solve_1bc_kernel_fulliPKiiPKfPiS3__param_3];
	ld.param.u64 	%rd6, [_Z21solve_1bc_kernel_fulliPKiiPKfPiS3__param_4];
	ld.param.u64 	%rd7, [_Z21solve_1bc_kernel_fulliPKiiPKfPiS3__param_5];
	mov.u32 	%r17, %ctaid.y;
	mov.u32 	%r18, %ntid.y;
	mov.u32 	%r19, %tid.y;
	mad.lo.s32 	%r1, %r17, %r18, %r19;
	mov.u32 	%r20, %ctaid.x;
	mov.u32 	%r21, %ntid.x;
	mov.u32 	%r22, %tid.x;
	mad.lo.s32 	%r2, %r20, %r21, %r22;
	max.s32 	%r23, %r1, %r2;
	setp.ge.s32 	%p2, %r23, %r15;
	@%p2 bra 	$L__BB6_18;
	cvta.to.global.u64 	%rd8, %rd5;
	mad.lo.s32 	%r24, %r2, %r15, %r1;
	mul.wide.s32 	%rd9, %r24, 4;
	add.s64 	%rd10, %rd8, %rd9;
	ld.global.f32 	%f1, [%rd10];
	setp.neu.f32 	%p3, %f1, 0f00000000;
	@%p3 bra 	$L__BB6_18;
	mul.lo.s32 	%r27, %r15, %r15;
	ld.global.u32 	%r28, [done];
	sub.s32 	%r3, %r27, %r28;
	cvta.to.global.u64 	%rd11, %rd7;
	mul.wide.s32 	%rd12, %r2, 4;
	add.s64 	%rd1, %rd11, %rd12;
	cvta.to.global.u64 	%rd13, %rd4;
	add.s64 	%rd2, %rd13, %rd12;
	cvta.to.global.u64 	%rd14, %rd6;
	mul.wide.u32 	%rd15, %r1, 4;
	add.s64 	%rd3, %rd14, %rd15;
	mov.b32 	%r48, 0;
	mov.b32 	%r47, 1;
	mov.u32 	%r49, %r48;
$L__BB6_3:
	ld.global.u32 	%r7, [%rd1];
	setp.eq.s32 	%p4, %r7, %r15;
	@%p4 bra 	$L__BB6_7;
	ld.global.u32 	%r29, [%rd2];
	setp.ne.s32 	%p5, %r1, %r29;
	@%p5 bra 	$L__BB6_7;
	ld.global.u32 	%r30, [%rd3];
	setp.ne.s32 	%p6, %r30, %r15;
	@%p6 bra 	$L__BB6_7;
	st.global.u32 	[%rd3], %r2;
	mov.pred 	%p24, 0;
	bra.uni 	$L__BB6_10;
$L__BB6_7:
	setp.eq.s32 	%p8, %r1, %r16;
	mov.pred 	%p24, -1;
	@%p8 bra 	$L__BB6_10;
	setp.ne.s32 	%p10, %r7, %r15;
	ld.global.u32 	%r31, [%rd3];
	setp.eq.s32 	%p11, %r31, %r15;
	or.pred  	%p12, %p11, %p10;
	@%p12 bra 	$L__BB6_10;
	st.global.u32 	[%rd1], %r1;
	mov.pred 	%p24, 0;
$L__BB6_10:
	atom.global.add.u32 	%r8, [d_progress], %r47;
	setp.ne.s32 	%p15, %r47, 1;
	not.pred 	%p16, %p24;
	or.pred  	%p17, %p15, %p16;
	@%p17 bra 	$L__BB6_12;
	atom.global.add.u32 	%r32, [d_outstanding], 1;
$L__BB6_12:
	membar.gl;
	add.s32 	%r9, %r8, %r47;
	div.s32 	%r34, %r9, %r3;
	setp.le.s32 	%p18, %r34, %r48;
	ld.global.u32 	%r35, [d_moving];
	setp.le.s32 	%p19, %r35, %r49;
	mov.b32 	%r47, 0;
	or.pred  	%p20, %p18, %p19;
	@%p20 bra 	$L__BB6_17;
	add.s32 	%r48, %r48, 1;
	add.s32 	%r49, %r49, 1;
	rem.s32 	%r38, %r9, %r3;
	setp.ne.s32 	%p21, %r38, 0;
	mov.b32 	%r47, 1;
	@%p21 bra 	$L__BB6_17;
	atom.global.exch.b32 	%r39, [d_outstanding], 0;
	membar.gl;
	setp.ne.s32 	%p22, %r39, %r3;
	@%p22 bra 	$L__BB6_16;
	atom.global.add.u32 	%r40, [d_stop_flag], 1;
$L__BB6_16:
	atom.global.add.u32 	%r42, [d_moving], 1;
$L__BB6_17:
	ld.global.u32 	%r43, [d_stop_flag];
	setp.eq.s32 	%p23, %r43, 0;
	@%p23 bra 	$L__BB6_3;
$L__BB6_18:
	ret;

}
	// .globl	_Z15set_array_valuePiii
.visible .entry _Z15set_array_valuePiii(
	.param .u64 .ptr .align 1 _Z15set_array_valuePiii_param_0,
	.param .u32 _Z15set_array_valuePiii_param_1,
	.param .u32 _Z15set_array_valuePiii_param_2
)
{
	.reg .pred 	%p<2>;
	.reg .b32 	%r<7>;
	.reg .b64 	%rd<5>;

	ld.param.u64 	%rd1, [_Z15set_array_valuePiii_param_0];
	ld.param.u32 	%r2, [_Z15set_array_valuePiii_param_1];
	ld.param.u32 	%r3, [_Z15set_array_valuePiii_param_2];
	mov.u32 	%r4, %ctaid.x;
	mov.u32 	%r5, %ntid.x;
	mov.u32 	%r6, %tid.x;
	mad.lo.s32 	%r1, %r4, %r5, %r6;
	setp.ge.s32 	%p1, %r1, %r3;
	@%p1 bra 	$L__BB7_2;
	cvta.to.global.u64 	%rd2, %rd1;
	mul.wide.s32 	%rd3, %r1, 4;
	add.s64 	%rd4, %rd2, %rd3;
	st.global.u32 	[%rd4], %r2;
$L__BB7_2:
	ret;

}
	// .globl	_Z12update_dualsPiS_PfS0_fi
.visible .entry _Z12update_dualsPiS_PfS0_fi(
	.param .u64 .ptr .align 1 _Z12update_dualsPiS_PfS0_fi_param_0,
	.param .u64 .ptr .align 1 _Z12update_dualsPiS_PfS0_fi_param_1,
	.param .u64 .ptr .align 1 _Z12update_dualsPiS_PfS0_fi_param_2,
	.param .u64 .ptr .align 1 _Z12update_dualsPiS_PfS0_fi_param_3,
	.param .f32 _Z12update_dualsPiS_PfS0_fi_param_4,
	.param .u32 _Z12update_dualsPiS_PfS0_fi_param_5
)
{
	.reg .pred 	%p<4>;
	.reg .b32 	%r<8>;
	.reg .b32 	%f<6>;
	.reg .b64 	%rd<17>;

	ld.param.u64 	%rd1, [_Z12update_dualsPiS_PfS0_fi_param_0];
	ld.param.u64 	%rd2, [_Z12update_dualsPiS_PfS0_fi_param_1];
	ld.param.u64 	%rd3, [_Z12update_dualsPiS_PfS0_fi_param_2];
	ld.param.u64 	%rd4, [_Z12update_dualsPiS_PfS0_fi_param_3];
	ld.param.f32 	%f1, [_Z12update_dualsPiS_PfS0_fi_param_4];
	ld.param.u32 	%r2, [_Z12update_dualsPiS_PfS0_fi_param_5];
	mov.u32 	%r3, %ctaid.x;
	mov.u32 	%r4, %ntid.x;
	mov.u32 	%r5, %tid.x;
	mad.lo.s32 	%r1, %r3, %r4, %r5;
	setp.ge.s32 	%p1, %r1, %r2;
	@%p1 bra 	$L__BB8_5;
	cvta.to.global.u64 	%rd5, %rd1;
	mul.wide.s32 	%rd6, %r1, 4;
	add.s64 	%rd7, %rd5, %rd6;
	ld.global.u32 	%r6, [%rd7];
	setp.eq.s32 	%p2, %r6, %r2;
	@%p2 bra 	$L__BB8_3;
	cvta.to.global.u64 	%rd8, %rd3;
	add.s64 	%rd10, %rd8, %rd6;
	ld.global.f32 	%f2, [%rd10];
	add.f32 	%f3, %f1, %f2;
	st.global.f32 	[%rd10], %f3;
$L__BB8_3:
	cvta.to.global.u64 	%rd11, %rd2;
	add.s64 	%rd13, %rd11, %rd6;
	ld.global.u32 	%r7, [%rd13];
	setp.eq.s32 	%p3, %r7, %r2;
	@%p3 bra 	$L__BB8_5;
	cvta.to.global.u64 	%rd14, %rd4;
	add.s64 	%rd16, %rd14, %rd6;
	ld.global.f32 	%f4, [%rd16];
	sub.f32 	%f5, %f4, %f1;
	st.global.f32 	[%rd16], %f5;
$L__BB8_5:
	ret;

}
	// .globl	_Z10updateValsPfS_iii
.visible .entry _Z10updateValsPfS_iii(
	.param .u64 .ptr .align 1 _Z10updateValsPfS_iii_param_0,
	.param .u64 .ptr .align 1 _Z10updateValsPfS_iii_param_1,
	.param .u32 _Z10updateValsPfS_iii_param_2,
	.param .u32 _Z10updateValsPfS_iii_param_3,
	.param .u32 _Z10updateValsPfS_iii_param_4
)
{
	.reg .b32 	%r<5>;
	.reg .b32 	%f<4>;
	.reg .b64 	%rd<9>;

	ld.param.u64 	%rd1, [_Z10updateValsPfS_iii_param_0];
	ld.param.u64 	%rd2, [_Z10updateValsPfS_iii_param_1];
	ld.param.u32 	%r1, [_Z10updateValsPfS_iii_param_2];
	ld.param.u32 	%r2, [_Z10updateValsPfS_iii_param_3];
	ld.param.u32 	%r3, [_Z10updateValsPfS_iii_param_4];
	cvta.to.global.u64 	%rd3, %rd2;
	cvta.to.global.u64 	%rd4, %rd1;
	mad.lo.s32 	%r4, %r3, %r2, %r1;
	mul.wide.s32 	%rd5, %r4, 4;
	add.s64 	%rd6, %rd4, %rd5;
	ld.global.f32 	%f1, [%rd6];
	mul.wide.s32 	%rd7, %r2, 4;
	add.s64 	%rd8, %rd3, %rd7;
	ld.global.f32 	%f2, [%rd8];
	add.f32 	%f3, %f1, %f2;
	st.global.f32 	[%rd8], %f3;
	ret;

}
	// .globl	_Z13find_negativePKfiPiS1_S1_
.visible .entry _Z13find_negativePKfiPiS1_S1_(
	.param .u64 .ptr .align 1 _Z13find_negativePKfiPiS1_S1__param_0,
	.param .u32 _Z13find_negativePKfiPiS1_S1__param_1,
	.param .u64 .ptr .align 1 _Z13find_negativePKfiPiS1_S1__param_2,
	.param .u64 .ptr .align 1 _Z13find_negativePKfiPiS1_S1__param_3,
	.param .u64 .ptr .align 1 _Z13find_negativePKfiPiS1_S1__param_4
)
{
	.reg .pred 	%p<4>;
	.reg .b32 	%r<13>;
	.reg .b32 	%f<2>;
	.reg .b64 	%rd<11>;

	ld.param.u64 	%rd1, [_Z13find_negativePKfiPiS1_S1__param_0];
	ld.param.u32 	%r3, [_Z13find_negativePKfiPiS1_S1__param_1];
	ld.param.u64 	%rd2, [_Z13find_negativePKfiPiS1_S1__param_2];
	ld.param.u64 	%rd3, [_Z13find_negativePKfiPiS1_S1__param_3];
	ld.param.u64 	%rd4, [_Z13find_negativePKfiPiS1_S1__param_4];
	mov.u32 	%r4, %ctaid.y;
	mov.u32 	%r5, %ntid.y;
	mov.u32 	%r6, %tid.y;
	mad.lo.s32 	%r1, %r4, %r5, %r6;
	mov.u32 	%r7, %ctaid.x;
	mov.u32 	%r8, %ntid.x;
	mov.u32 	%r9, %tid.x;
	mad.lo.s32 	%r2, %r7, %r8, %r9;
	max.s32 	%r10, %r1, %r2;
	setp.ge.s32 	%p1, %r10, %r3;
	@%p1 bra 	$L__BB10_4;
	cvta.to.global.u64 	%rd5, %rd1;
	mad.lo.s32 	%r11, %r3, %r2, %r1;
	mul.wide.s32 	%rd6, %r11, 4;
	add.s64 	%rd7, %rd5, %rd6;
	ld.global.f32 	%f1, [%rd7];
	setp.geu.f32 	%p2, %f1, 0f00000000;
	@%p2 bra 	$L__BB10_4;
	cvta.to.global.u64 	%rd8, %rd2;
	atom.global.exch.b32 	%r12, [%rd8], 1;
	setp.ne.s32 	%p3, %r12, 0;
	@%p3 bra 	$L__BB10_4;
	cvta.to.global.u64 	%rd9, %rd3;
	st.global.u32 	[%rd9], %r1;
	cvta.to.global.u64 	%rd10, %rd4;
	st.global.u32 	[%rd10], %r2;
$L__BB10_4:
	ret;

}
	// .globl	_Z23find_min_valid_atomic2dPKfPKiS2_iPf
.visible .entry _Z23find_min_valid_atomic2dPKfPKiS2_iPf(
	.param .u64 .ptr .align 1 _Z23find_min_valid_atomic2dPKfPKiS2_iPf_param_0,
	.param .u64 .ptr .align 1 _Z23find_min_valid_atomic2dPKfPKiS2_iPf_param_1,
	.param .u64 .ptr .align 1 _Z23find_min_valid_atomic2dPKfPKiS2_iPf_param_2,
	.param .u32 _Z23find_min_valid_atomic2dPKfPKiS2_iPf_param_3,
	.param .u64 .ptr .align 1 _Z23find_min_valid_atomic2dPKfPKiS2_iPf_param_4
)
{
	.reg .pred 	%p<7>;
	.reg .b32 	%r<19>;
	.reg .b32 	%f<4>;
	.reg .b64 	%rd<15>;

	ld.param.u64 	%rd2, [_Z23find_min_valid_atomic2dPKfPKiS2_iPf_param_0];
	ld.param.u64 	%rd3, [_Z23find_min_valid_atomic2dPKfPKiS2_iPf_param_1];
	ld.param.u64 	%rd4, [_Z23find_min_valid_atomic2dPKfPKiS2_iPf_param_2];
	ld.param.u32 	%r7, [_Z23find_min_valid_atomic2dPKfPKiS2_iPf_param_3];
	ld.param.u64 	%rd5, [_Z23find_min_valid_atomic2dPKfPKiS2_iPf_param_4];
	cvta.to.global.u64 	%rd1, %rd5;
	mov.u32 	%r8, %ctaid.y;
	mov.u32 	%r9, %ntid.y;
	mov.u32 	%r10, %tid.y;
	mad.lo.s32 	%r1, %r8, %r9, %r10;
	mov.u32 	%r11, %ctaid.x;
	mov.u32 	%r12, %ntid.x;
	mov.u32 	%r13, %tid.x;
	mad.lo.s32 	%r2, %r11, %r12, %r13;
	max.s32 	%r14, %r1, %r2;
	setp.ge.s32 	%p1, %r14, %r7;
	@%p1 bra 	$L__BB11_7;
	cvta.to.global.u64 	%rd6, %rd3;
	mul.wide.u32 	%rd7, %r1, 4;
	add.s64 	%rd8, %rd6, %rd7;
	ld.global.u32 	%r15, [%rd8];
	setp.eq.s32 	%p2, %r15, %r7;
	@%p2 bra 	$L__BB11_7;
	cvta.to.global.u64 	%rd9, %rd4;
	mul.wide.s32 	%rd10, %r2, 4;
	add.s64 	%rd11, %rd9, %rd10;
	ld.global.u32 	%r16, [%rd11];
	setp.ne.s32 	%p3, %r16, %r7;
	@%p3 bra 	$L__BB11_7;
	mad.lo.s32 	%r17, %r7, %r2, %r1;
	cvta.to.global.u64 	%rd12, %rd2;
	mul.wide.s32 	%rd13, %r17, 4;
	add.s64 	%rd14, %rd12, %rd13;
	ld.global.f32 	%f1, [%rd14];
	setp.ltu.f32 	%p4, %f1, 0f00000000;
	@%p4 bra 	$L__BB11_7;
	ld.global.u32 	%r18, [%rd1];
	mov.b32 	%f2, %r18;
	setp.geu.f32 	%p5, %f1, %f2;
	@%p5 bra 	$L__BB11_7;
	mov.b32 	%r4, %f1;
$L__BB11_6:
	atom.relaxed.global.cas.b32 	%r18, [%rd1], %r18, %r4;
	mov.b32 	%f3, %r18;
	setp.lt.f32 	%p6, %f1, %f3;
	@%p6 bra 	$L__BB11_6;
$L__BB11_7:
	ret;

}
	// .globl	_Z8initVarsPiS_i
.visible .entry _Z8initVarsPiS_i(
	.param .u64 .ptr .align 1 _Z8initVarsPiS_i_param_0,
	.param .u64 .ptr .align 1 _Z8initVarsPiS_i_param_1,
	.param .u32 _Z8initVarsPiS_i_param_2
)
{
	.reg .b32 	%r<2>;
	.reg .b64 	%rd<5>;

	ld.param.u64 	%rd1, [_Z8initVarsPiS_i_param_0];
	ld.param.u64 	%rd2, [_Z8initVarsPiS_i_param_1];
	ld.param.u32 	%r1, [_Z8initVarsPiS_i_param_2];
	cvta.to.global.u64 	%rd3, %rd2;
	cvta.to.global.u64 	%rd4, %rd1;
	st.global.u32 	[%rd4], %r1;
	st.global.u32 	[%rd3], %r1;
	ret;

}
	// .globl	_Z24check_feasible_conditionPKfPKiS0_S0_Pii
.visible .entry _Z24check_feasible_conditionPKfPKiS0_S0_Pii(
	.param .u64 .ptr .align 1 _Z24check_feasible_conditionPKfPKiS0_S0_Pii_param_0,
	.param .u64 .ptr .align 1 _Z24check_feasible_conditionPKfPKiS0_S0_Pii_param_1,
	.param .u64 .ptr .align 1 _Z24check_feasible_conditionPKfPKiS0_S0_Pii_param_2,
	.param .u64 .ptr .align 1 _Z24check_feasible_conditionPKfPKiS0_S0_Pii_param_3,
	.param .u64 .ptr .align 1 _Z24check_feasible_conditionPKfPKiS0_S0_Pii_param_4,
	.param .u32 _Z24check_feasible_conditionPKfPKiS0_S0_Pii_param_5
)
{
	.reg .pred 	%p<4>;
	.reg .b32 	%r<14>;
	.reg .b32 	%f<7>;
	.reg .b64 	%rd<19>;

	ld.param.u64 	%rd1, [_Z24check_feasible_conditionPKfPKiS0_S0_Pii_param_0];
	ld.param.u64 	%rd2, [_Z24check_feasible_conditionPKfPKiS0_S0_Pii_param_1];
	ld.param.u64 	%rd3, [_Z24check_feasible_conditionPKfPKiS0_S0_Pii_param_2];
	ld.param.u64 	%rd4, [_Z24check_feasible_conditionPKfPKiS0_S0_Pii_param_3];
	ld.param.u64 	%rd5, [_Z24check_feasible_conditionPKfPKiS0_S0_Pii_param_4];
	ld.param.u32 	%r4, [_Z24check_feasible_conditionPKfPKiS0_S0_Pii_param_5];
	mov.u32 	%r5, %ctaid.y;
	mov.u32 	%r6, %ntid.y;
	mov.u32 	%r7, %tid.y;
	mad.lo.s32 	%r1, %r5, %r6, %r7;
	mov.u32 	%r8, %ctaid.x;
	mov.u32 	%r9, %ntid.x;
	mov.u32 	%r10, %tid.x;
	mad.lo.s32 	%r2, %r8, %r9, %r10;
	max.s32 	%r11, %r1, %r2;
	setp.ge.s32 	%p1, %r11, %r4;
	@%p1 bra 	$L__BB13_4;
	cvta.to.global.u64 	%rd6, %rd2;
	mad.lo.s32 	%r3, %r4, %r2, %r1;
	mul.wide.s32 	%rd7, %r3, 4;
	add.s64 	%rd8, %rd6, %rd7;
	ld.global.u32 	%r12, [%rd8];
	setp.ne.s32 	%p2, %r12, 1;
	@%p2 bra 	$L__BB13_4;
	cvta.to.global.u64 	%rd9, %rd1;
	add.s64 	%rd11, %rd9, %rd7;
	ld.global.f32 	%f1, [%rd11];
	cvta.to.global.u64 	%rd12, %rd3;
	mul.wide.u32 	%rd13, %r1, 4;
	add.s64 	%rd14, %rd12, %rd13;
	ld.global.f32 	%f2, [%rd14];
	sub.f32 	%f3, %f1, %f2;
	cvta.to.global.u64 	%rd15, %rd4;
	mul.wide.s32 	%rd16, %r2, 4;
	add.s64 	%rd17, %rd15, %rd16;
	ld.global.f32 	%f4, [%rd17];
	sub.f32 	%f5, %f3, %f4;
	abs.f32 	%f6, %f5;
	setp.leu.f32 	%p3, %f6, 0f38D1B717;
	@%p3 bra 	$L__BB13_4;
	cvta.to.global.u64 	%rd18, %rd5;
	atom.global.exch.b32 	%r13, [%rd18], 1;
$L__BB13_4:
	ret;

}
	// .globl	_Z21check_slack_conditionPKfS0_S0_Pii
.visible .entry _Z21check_slack_conditionPKfS0_S0_Pii(
	.param .u64 .ptr .align 1 _Z21check_slack_conditionPKfS0_S0_Pii_param_0,
	.param .u64 .ptr .align 1 _Z21check_slack_conditionPKfS0_S0_Pii_param_1,
	.param .u64 .ptr .align 1 _Z21check_slack_conditionPKfS0_S0_Pii_param_2,
	.param .u64 .ptr .align 1 _Z21check_slack_conditionPKfS0_S0_Pii_param_3,
	.param .u32 _Z21check_slack_conditionPKfS0_S0_Pii_param_4
)
{
	.reg .pred 	%p<3>;
	.reg .b32 	%r<13>;
	.reg .b32 	%f<6>;
	.reg .b64 	%rd<15>;

	ld.param.u64 	%rd1, [_Z21check_slack_conditionPKfS0_S0_Pii_param_0];
	ld.param.u64 	%rd2, [_Z21check_slack_conditionPKfS0_S0_Pii_param_1];
	ld.param.u64 	%rd3, [_Z21check_slack_conditionPKfS0_S0_Pii_param_2];
	ld.param.u64 	%rd4, [_Z21check_slack_conditionPKfS0_S0_Pii_param_3];
	ld.param.u32 	%r3, [_Z21check_slack_conditionPKfS0_S0_Pii_param_4];
	mov.u32 	%r4, %ctaid.y;
	mov.u32 	%r5, %ntid.y;
	mov.u32 	%r6, %tid.y;
	mad.lo.s32 	%r1, %r4, %r5, %r6;
	mov.u32 	%r7, %ctaid.x;
	mov.u32 	%r8, %ntid.x;
	mov.u32 	%r9, %tid.x;
	mad.lo.s32 	%r2, %r7, %r8, %r9;
	max.s32 	%r10, %r1, %r2;
	setp.ge.s32 	%p1, %r10, %r3;
	@%p1 bra 	$L__BB14_3;
	cvta.to.global.u64 	%rd5, %rd1;
	cvta.to.global.u64 	%rd6, %rd2;
	cvta.to.global.u64 	%rd7, %rd3;
	mad.lo.s32 	%r11, %r3, %r2, %r1;
	mul.wide.s32 	%rd8, %r11, 4;
	add.s64 	%rd9, %rd5, %rd8;
	ld.global.f32 	%f1, [%rd9];
	mul.wide.u32 	%rd10, %r1, 4;
	add.s64 	%rd11, %rd6, %rd10;
	ld.global.f32 	%f2, [%rd11];
	sub.f32 	%f3, %f1, %f2;
	mul.wide.s32 	%rd12, %r2, 4;
	add.s64 	%rd13, %rd7, %rd12;
	ld.global.f32 	%f4, [%rd13];
	sub.f32 	%f5, %f3, %f4;
	setp.geu.f32 	%p2, %f5, 0fB8D1B717;
	@%p2 bra 	$L__BB14_3;
	cvta.to.global.u64 	%rd14, %rd4;
	atom.global.exch.b32 	%r12, [%rd14], 1;
$L__BB14_3:
	ret;

}
	// .globl	_ZN3cub18CUB_300001_SM_10006detail11EmptyKernelIvEEvv
.visible .entry _ZN3cub18CUB_300001_SM_10006detail11EmptyKernelIvEEvv()
{


	ret;

}
	// .globl	_ZN3cub18CUB_300001_SM_10006detail6reduce28DeviceReduceSingleTileKernelINS2_10policy_hubINS0_12KeyValuePairIifEEiNS0_6ArgMinEE10Policy1000ENS0_21ArgIndexInputIteratorIPfifEEN6thrust24THRUST_300001_SM_1000_NS24tabulate_output_iteratorINS2_32accumulating_transform_output_opINS5_IlfEENS2_18local_to_global_opIlEES7_NSF_INS2_31unzip_and_write_arg_extremum_opISB_PiEENSE_11use_defaultElEEEESN_lEEiS7_NS2_20empty_problem_init_tIS6_EES6_N4cuda3std3__410__identityEEEvT0_T1_T2_T3_T4_T6_
.visible .entry _ZN3cub18CUB_300001_SM_10006detail6reduce28DeviceReduceSingleTileKernelINS2_10policy_hubINS0_12KeyValuePairIifEEiNS0_6ArgMinEE10Policy1000ENS0_21ArgIndexInputIteratorIPfifEEN6thrust24THRUST_300001_SM_1000_NS24tabulate_output_iteratorINS2_32accumulating_transform_output_opINS5_IlfEENS2_18local_to_global_opIlEES7_NSF_INS2_31unzip_and_write_arg_extremum_opISB_PiEENSE_11use_defaultElEEEESN_lEEiS7_NS2_20empty_problem_init_tIS6_EES6_N4cuda3std3__410__identityEEEvT0_T1_T2_T3_T4_T6_(
	.param .align 8 .b8 _ZN3cub18CUB_300001_SM_10006detail6reduce28DeviceReduceSingleTileKernelINS2_10policy_hubINS0_12KeyValuePairIifEEiNS0_6ArgMinEE10Policy1000ENS0_21ArgIndexInputIteratorIPfifEEN6thrust24THRUST_300001_SM_1000_NS24tabulate_output_iteratorINS2_32accumulating_transform_output_opINS5_IlfEENS2_18local_to_global_opIlEES7_NSF_INS2_31unzip_and_write_arg_extremum_opISB_PiEENSE_11use_defaultElEEEESN_lEEiS7_NS2_20empty_problem_init_tIS6_EES6_N4cuda3std3__410__identityEEEvT0_T1_T2_T3_T4_T6__param_0[16],
	.param .align 8 .b8 _ZN3cub18CUB_300001_SM_10006detail6reduce28DeviceReduceSingleTileKernelINS2_10policy_hubINS0_12KeyValuePairIifEEiNS0_6ArgMinEE10Policy1000ENS0_21ArgIndexInputIteratorIPfifEEN6thrust24THRUST_300001_SM_1000_NS24tabulate_output_iteratorINS2_32accumulating_transform_output_opINS5_IlfEENS2_18local_to_global_opIlEES7_NSF_INS2_31unzip_and_write_arg_extremum_opISB_PiEENSE_11use_defaultElEEEESN_lEEiS7_NS2_20empty_problem_init_tIS6_EES6_N4cuda3std3__410__identityEEEvT0_T1_T2_T3_T4_T6__param_1[72],
	.param .u32 _ZN3cub18CUB_300001_SM_10006detail6reduce28DeviceReduceSingleTileKernelINS2_10policy_hubINS0_12KeyValuePairIifEEiNS0_6ArgMinEE10Policy1000ENS0_21ArgIndexInputIteratorIPfifEEN6thrust24THRUST_300001_SM_1000_NS24tabulate_output_iteratorINS2_32accumulating_transform_output_opINS5_IlfEENS2_18local_to_global_opIlEES7_NSF_INS2_31unzip_and_write_arg_extremum_opISB_PiEENSE_11use_defaultElEEEESN_lEEiS7_NS2_20empty_problem_init_tIS6_EES6_N4cuda3std3__410__identityEEEvT0_T1_T2_T3_T4_T6__param_2,
	.param .align 1 .b8 _ZN3cub18CUB_300001_SM_10006detail6reduce28DeviceReduceSingleTileKernelINS2_10policy_hubINS0_12KeyValuePairIifEEiNS0_6ArgMinEE10Policy1000ENS0_21ArgIndexInputIteratorIPfifEEN6thrust24THRUST_300001_SM_1000_NS24tabulate_output_iteratorINS2_32accumulating_transform_output_opINS5_IlfEENS2_18local_to_global_opIlEES7_NSF_INS2_31unzip_and_write_arg_extremum_opISB_PiEENSE_11use_defaultElEEEESN_lEEiS7_NS2_20empty_problem_init_tIS6_EES6_N4cuda3std3__410__identityEEEvT0_T1_T2_T3_T4_T6__param_3[1],
	.param .align 4 .b8 _ZN3cub18CUB_300001_SM_10006detail6reduce28DeviceReduceSingleTileKernelINS2_10policy_hubINS0_12KeyValuePairIifEEiNS0_6ArgMinEE10Policy1000ENS0_21ArgIndexInputIteratorIPfifEEN6thrust24THRUST_300001_SM_1000_NS24tabulate_output_iteratorINS2_32accumulating_transform_output_opINS5_IlfEENS2_18local_to_global_opIlEES7_NSF_INS2_31unzip_and_write_arg_extremum_opISB_PiEENSE_11use_defaultElEEEESN_lEEiS7_NS2_20empty_problem_init_tIS6_EES6_N4cuda3std3__410__identityEEEvT0_T1_T2_T3_T4_T6__param_4[8],
	.param .align 1 .b8 _ZN3cub18CUB_300001_SM_10006detail6reduce28DeviceReduceSingleTileKernelINS2_10policy_hubINS0_12KeyValuePairIifEEiNS0_6ArgMinEE10Policy1000ENS0_21ArgIndexInputIteratorIPfifEEN6thrust24THRUST_300001_SM_1000_NS24tabulate_output_iteratorINS2_32accumulating_transform_output_opINS5_IlfEENS2_18local_to_global_opIlEES7_NSF_INS2_31unzip_and_write_arg_extremum_opISB_PiEENSE_11use_defaultElEEEESN_lEEiS7_NS2_20empty_problem_init_tIS6_EES6_N4cuda3std3__410__identityEEEvT0_T1_T2_T3_T4_T6__param_5[1]
)
.maxntid 256
.minnctapersm 1
{
	.reg .pred 	%p<394>;
	.reg .b16 	%rs<13>;
	.reg .b32 	%r<616>;
	.reg .b32 	%f<367>;
	.reg .b64 	%rd<67>;
	// demoted variable
	.shared .align 4 .b8 _ZZN3cub18CUB_300001_SM_10006detail6reduce28DeviceReduceSingleTileKernelINS2_10policy_hubINS0_12KeyValuePairIifEEiNS0_6ArgMinEE10Policy1000ENS0_21ArgIndexInputIteratorIPfifEEN6thrust24THRUST_300001_SM_1000_NS24tabulate_output_iteratorINS2_32accumulating_transform_output_opINS5_IlfEENS2_18local_to_global_opIlEES7_NSF_INS2_31unzip_and_write_arg_extremum_opISB_PiEENSE_11use_defaultElEEEESN_lEEiS7_NS2_20empty_problem_init_tIS6_EES6_N4cuda3std3__410__identityEEEvT0_T1_T2_T3_T4_T6_E12temp_storage[80];
	ld.param.f32 	%f265, [_ZN3cub18CUB_300001_SM_10006detail6reduce28DeviceReduceSingleTileKernelINS2_10policy_hubINS0_12KeyValuePairIifEEiNS0_6ArgMinEE10Policy1000ENS0_21ArgIndexInputIteratorIPfifEEN6thrust24THRUST_300001_SM_1000_NS24tabulate_output_iteratorINS2_32accumulating_transform_output_opINS5_IlfEENS2_18local_to_global_opIlEES7_NSF_INS2_31unzip_and_write_arg_extremum_opISB_PiEENSE_11use_defaultElEEEESN_lEEiS7_NS2_20empty_problem_init_tIS6_EES6_N4cuda3std3__410__identityEEEvT0_T1_T2_T3_T4_T6__param_4+4];
	ld.param.u32 	%r299, [_ZN3cub18CUB_300001_SM_10006detail6reduce28DeviceReduceSingleTileKernelINS2_10policy_hubINS0_12KeyValuePairIifEEiNS0_6ArgMinEE10Policy1000ENS0_21ArgIndexInputIteratorIPfifEEN6thrust24THRUST_300001_SM_1000_NS24tabulate_output_iteratorINS2_32accumulating_transform_output_opINS5_IlfEENS2_18local_to_global_opIlEES7_NSF_INS2_31unzip_and_write_arg_extremum_opISB_PiEENSE_11use_defaultElEEEESN_lEEiS7_NS2_20empty_problem_init_tIS6_EES6_N4cuda3std3__410__identityEEEvT0_T1_T2_T3_T4_T6__param_4];
	ld.param.u32 	%r297, [_ZN3cub18CUB_300001_SM_10006detail6reduce28DeviceReduceSingleTileKernelINS2_10policy_hubINS0_12KeyValuePairIifEEiNS0_6ArgMinEE10Policy1000ENS0_21ArgIndexInputIteratorIPfifEEN6thrust24THRUST_300001_SM_1000_NS24tabulate_output_iteratorINS2_32accumulating_transform_output_opINS5_IlfEENS2_18local_to_global_opIlEES7_NSF_INS2_31unzip_and_write_arg_extremum_opISB_PiEENSE_11use_defaultElEEEESN_lEEiS7_NS2_20empty_problem_init_tIS6_EES6_N4cuda3std3__410__identityEEEvT0_T1_T2_T3_T4_T6__param_0+8];
	ld.param.u64 	%rd35, [_ZN3cub18CUB_300001_SM_10006detail6reduce28DeviceReduceSingleTileKernelINS2_10policy_hubINS0_12KeyValuePairIifEEiNS0_6ArgMinEE10Policy1000ENS0_21ArgIndexInputIteratorIPfifEEN6thrust24THRUST_300001_SM_1000_NS24tabulate_output_iteratorINS2_32accumulating_transform_output_opINS5_IlfEENS2_18local_to_global_opIlEES7_NSF_INS2_31unzip_and_write_arg_extremum_opISB_PiEENSE_11use_defaultElEEEESN_lEEiS7_NS2_20empty_problem_init_tIS6_EES6_N4cuda3std3__410__identityEEEvT0_T1_T2_T3_T4_T6__param_0];
	ld.param.u64 	%rd6, [_ZN3cub18CUB_300001_SM_10006detail6reduce28DeviceReduceSingleTileKernelINS2_10policy_hubINS0_12KeyValuePairIifEEiNS0_6ArgMinEE10Policy1000ENS0_21ArgIndexInputIteratorIPfifEEN6thrust24THRUST_300001_SM_1000_NS24tabulate_output_iteratorINS2_32accumulating_transform_output_opINS5_IlfEENS2_18local_to_global_opIlEES7_NSF_INS2_31unzip_and_write_arg_extremum_opISB_PiEENSE_11use_defaultElEEEESN_lEEiS7_NS2_20empty_problem_init_tIS6_EES6_N4cuda3std3__410__identityEEEvT0_T1_T2_T3_T4_T6__param_1+56];
	ld.param.u64 	%rd7, [_ZN3cub18CUB_300001_SM_10006detail6reduce28DeviceReduceSingleTileKernelINS2_10policy_hubINS0_12KeyValuePairIifEEiNS0_6ArgMinEE10Policy1000ENS0_21ArgIndexInputIteratorIPfifEEN6thrust24THRUST_300001_SM_1000_NS24tabulate_output_iteratorINS2_32accumulating_transform_output_opINS5_IlfEENS2_18local_to_global_opIlEES7_NSF_INS2_31unzip_and_write_arg_extremum_opISB_PiEENSE_11use_defaultElEEEESN_lEEiS7_NS2_20empty_problem_init_tIS6_EES6_N4cuda3std3__410__identityEEEvT0_T1_T2_T3_T4_T6__param_1+48];
	ld.param.u64 	%rd8, [_ZN3cub18CUB_300001_SM_10006detail6reduce28DeviceReduceSingleTileKernelINS2_10policy_hubINS0_12KeyValuePairIifEEiNS0_6ArgMinEE10Policy1000ENS0_21ArgIndexInputIteratorIPfifEEN6thrust24THRUST_300001_SM_1000_NS24tabulate_output_iteratorINS2_32accumulating_transform_output_opINS5_IlfEENS2_18local_to_global_opIlEES7_NSF_INS2_31unzip_and_write_arg_extremum_opISB_PiEENSE_11use_defaultElEEEESN_lEEiS7_NS2_20empty_problem_init_tIS6_EES6_N4cuda3std3__410__identityEEEvT0_T1_T2_T3_T4_T6__param_1+40];
	ld.param.u64 	%rd9, [_ZN3cub18CUB_300001_SM_10006detail6reduce28DeviceReduceSingleTileKernelINS2_10policy_hubINS0_12KeyValuePairIifEEiNS0_6ArgMinEE10Policy1000ENS0_21ArgIndexInputIteratorIPfifEEN6thrust24THRUST_300001_SM_1000_NS24tabulate_output_iteratorINS2_32accumulating_transform_output_opINS5_IlfEENS2_18local_to_global_opIlEES7_NSF_INS2_31unzip_and_write_arg_extremum_opISB_PiEENSE_11use_defaultElEEEESN_lEEiS7_NS2_20empty_problem_init_tIS6_EES6_N4cuda3std3__410__identityEEEvT0_T1_T2_T3_T4_T6__param_1+24];
	ld.param.u64 	%rd10, [_ZN3cub18CUB_300001_SM_10006detail6reduce28DeviceReduceSingleTileKernelINS2_10policy_hubINS0_12KeyValuePairIifEEiNS0_6ArgMinEE10Policy1000ENS0_21ArgIndexInputIteratorIPfifEEN6thrust24THRUST_300001_SM_1000_NS24tabulate_output_iteratorINS2_32accumulating_transform_output_opINS5_IlfEENS2_18local_to_global_opIlEES7_NSF_INS2_31unzip_and_write_arg_extremum_opISB_PiEENSE_11use_defaultElEEEESN_lEEiS7_NS2_20empty_problem_init_tIS6_EES6_N4cuda3std3__410__identityEEEvT0_T1_T2_T3_T4_T6__param_1+16];
	ld.param.v2.u8 	{%rs4, %rs3}, [_ZN3cub18CUB_300001_SM_10006detail6reduce28DeviceReduceSingleTileKernelINS2_10policy_hubINS0_12KeyValuePairIifEEiNS0_6ArgMinEE10Policy1000ENS0_21ArgIndexInputIteratorIPfifEEN6thrust24THRUST_300001_SM_1000_NS24tabulate_output_iteratorINS2_32accumulating_transform_output_opINS5_IlfEENS2_18local_to_global_opIlEES7_NSF_INS2_31unzip_and_write_arg_extremum_opISB_PiEENSE_11use_defaultElEEEESN_lEEiS7_NS2_20empty_problem_init_tIS6_EES6_N4cuda3std3__410__identityEEEvT0_T1_T2_T3_T4_T6__param_1+8];
	ld.param.u32 	%r298, [_ZN3cub18CUB_300001_SM_10006detail6reduce28DeviceReduceSingleTileKernelINS2_10policy_hubINS0_12KeyValuePairIifEEiNS0_6ArgMinEE10Policy1000ENS0_21ArgIndexInputIteratorIPfifEEN6thrust24THRUST_300001_SM_1000_NS24tabulate_output_iteratorINS2_32accumulating_transform_output_opINS5_IlfEENS2_18local_to_global_opIlEES7_NSF_INS2_31unzip_and_write_arg_extremum_opISB_PiEENSE_11use_defaultElEEEESN_lEEiS7_NS2_20empty_problem_init_tIS6_EES6_N4cuda3std3__410__identityEEEvT0_T1_T2_T3_T4_T6__param_2];
	setp.ne.s32 	%p1, %r298, 0;
	@%p1 bra 	$L__BB16_9;
	mov.u32 	%r502, %tid.x;
	setp.ne.s32 	%p387, %r502, 0;
	@%p387 bra 	$L__BB16_256;
	cvta.to.global.u64 	%rd11, %rd10;
	cvta.to.global.u64 	%rd12, %rd9;
	and.b16  	%rs11, %rs4, 255;
	setp.eq.s16 	%p388, %rs11, 0;
	@%p388 bra 	$L__BB16_4;
	cvt.s64.s32 	%rd57, %r299;
	add.s64 	%rd64, %rd6, %rd57;
	st.global.u64 	[%rd12], %rd64;
	st.global.f32 	[%rd12+8], %f265;
	bra.uni 	$L__BB16_7;
$L__BB16_4:
	cvt.s64.s32 	%rd58, %r299;
	add.s64 	%rd64, %rd6, %rd58;
	ld.global.f32 	%f2, [%rd11+8];
	setp.lt.f32 	%p389, %f265, %f2;
	@%p389 bra 	$L__BB16_6;
	setp.eq.f32 	%p390, %f2, %f265;
	ld.global.u64 	%rd59, [%rd11];
	setp.lt.s64 	%p391, %rd64, %rd59;
	and.pred  	%p392, %p390, %p391;
	selp.f32 	%f265, %f265, %f2, %p392;
	selp.b64 	%rd64, %rd64, %rd59, %p392;
$L__BB16_6:
	st.global.u64 	[%rd12], %rd64;
	st.global.f32 	[%rd12+8], %f265;
$L__BB16_7:
	and.b16  	%rs12, %rs3, 255;
	setp.eq.s16 	%p393, %rs12, 0;
	@%p393 bra 	$L__BB16_256;
	cvta.to.global.u64 	%rd61, %rd8;
	st.global.f32 	[%rd61], %f265;
	cvta.to.global.u64 	%rd62, %rd7;
	st.global.u32 	[%rd62], %rd64;
	bra.uni 	$L__BB16_256;
$L__BB16_9:
	cvta.to.global.u64 	%rd18, %rd35;
	setp.gt.s32 	%p2, %r298, 2047;
	@%p2 bra 	$L__BB16_125;
	mov.u32 	%r3, %tid.x;
	setp.ge.s32 	%p191, %r3, %r298;
	mov.u32 	%r518, %r3;
	@%p191 bra 	$L__BB16_12;
	add.s32 	%r532, %r297, %r3;
	mul.wide.s32 	%rd44, %r532, 4;
	add.s64 	%rd45, %rd18, %rd44;
	ld.global.f32 	%f289, [%rd45];
	add.s32 	%r518, %r3, 256;
$L__BB16_12:
	setp.ge.s32 	%p192, %r518, %r298;
	@%p192 bra 	$L__BB16_54;
	not.b32 	%r376, %r518;
	add.s32 	%r8, %r298, %r376;
	shr.u32 	%r377, %r8, 8;
	add.s32 	%r9, %r377, 1;
	and.b32  	%r10, %r9, 7;
	setp.lt.u32 	%p193, %r8, 1792;
	@%p193 bra 	$L__BB16_33;
	add.s32 	%r507, %r518, 1024;
	add.s32 	%r506, %r297, %r518;
	and.b32  	%r378, %r9, 33554424;
	neg.s32 	%r505, %r378;
	add.s64 	%rd19, %rd18, 4096;
$L__BB16_15:
	.pragma "nounroll";
	mul.wide.s32 	%rd46, %r506, 4;
	add.s64 	%rd20, %rd19, %rd46;
	ld.global.f32 	%f269, [%rd20+-4096];
	setp.lt.f32 	%p194, %f269, %f289;
	mov.u32 	%r509, %r506;
	@%p194 bra 	$L__BB16_17;
	setp.eq.f32 	%p195, %f289, %f269;
	setp.lt.s32 	%p196, %r506, %r532;
	and.pred  	%p197, %p195, %p196;
	selp.f32 	%f269, %f269, %f289, %p197;
	selp.b32 	%r509, %r506, %r532, %p197;
$L__BB16_17:
	add.s32 	%r510, %r506, 256;
	ld.global.f32 	%f270, [%rd20+-3072];
	setp.lt.f32 	%p198, %f270, %f269;
	@%p198 bra 	$L__BB16_19;
	setp.eq.f32 	%p199, %f269, %f270;
	setp.lt.s32 	%p200, %r510, %r509;
	and.pred  	%p201, %p199, %p200;
	selp.f32 	%f270, %f270, %f269, %p201;
	selp.b32 	%r510, %r510, %r509, %p201;
$L__BB16_19:
	add.s32 	%r511, %r506, 512;
	ld.global.f32 	%f271, [%rd20+-2048];
	setp.lt.f32 	%p202, %f271, %f270;
	@%p202 bra 	$L__BB16_21;
	setp.eq.f32 	%p203, %f270, %f271;
	setp.lt.s32 	%p204, %r511, %r510;
	and.pred  	%p205, %p203, %p204;
	selp.f32 	%f271, %f271, %f270, %p205;
	selp.b32 	%r511, %r511, %r510, %p205;
$L__BB16_21:
	add.s32 	%r512, %r506, 768;
	ld.global.f32 	%f272, [%rd20+-1024];
	setp.lt.f32 	%p206, %f272, %f271;
	@%p206 bra 	$L__BB16_23;
	setp.eq.f32 	%p207, %f271, %f272;
	setp.lt.s32 	%p208, %r512, %r511;
	and.pred  	%p209, %p207, %p208;
	selp.f32 	%f272, %f272, %f271, %p209;
	selp.b32 	%r512, %r512, %r511, %p209;
$L__BB16_23:
	add.s32 	%r513, %r506, 1024;
	ld.global.f32 	%f273, [%rd20];
	setp.lt.f32 	%p210, %f273, %f272;
	@%p210 bra 	$L__BB16_25;
	setp.eq.f32 	%p211, %f272, %f273;
	setp.lt.s32 	%p212, %r513, %r512;
	and.pred  	%p213, %p211, %p212;
	selp.f32 	%f273, %f273, %f272, %p213;
	selp.b32 	%r513, %r513, %r512, %p213;
$L__BB16_25:
	add.s32 	%r514, %r506, 1280;
	ld.global.f32 	%f274, [%rd20+1024];
	setp.lt.f32 	%p214, %f274, %f273;
	@%p214 bra 	$L__BB16_27;
	setp.eq.f32 	%p215, %f273, %f274;
	setp.lt.s32 	%p216, %r514, %r513;
	and.pred  	%p217, %p215, %p216;
	selp.f32 	%f274, %f274, %f273, %p217;
	selp.b32 	%r514, %r514, %r513, %p217;
$L__BB16_27:
	add.s32 	%r515, %r506, 1536;
	ld.global.f32 	%f275, [%rd20+2048];
	setp.lt.f32 	%p218, %f275, %f274;
	@%p218 bra 	$L__BB16_29;
	setp.eq.f32 	%p219, %f274, %f275;
	setp.lt.s32 	%p220, %r515, %r514;
	and.pred  	%p221, %p219, %p220;
	selp.f32 	%f275, %f275, %f274, %p221;
	selp.b32 	%r515, %r515, %r514, %p221;
$L__BB16_29:
	add.s32 	%r532, %r506, 1792;
	ld.global.f32 	%f289, [%rd20+3072];
	setp.lt.f32 	%p222, %f289, %f275;
	@%p222 bra 	$L__BB16_31;
	setp.eq.f32 	%p223, %f275, %f289;
	setp.lt.s32 	%p224, %r532, %r515;
	and.pred  	%p225, %p223, %p224;
	selp.f32 	%f289, %f289, %f275, %p225;
	selp.b32 	%r532, %r532, %r515, %p225;
$L__BB16_31:
	add.s32 	%r507, %r507, 2048;
	add.s32 	%r506, %r506, 2048;
	add.s32 	%r505, %r505, 8;
	setp.ne.s32 	%p226, %r505, 0;
	@%p226 bra 	$L__BB16_15;
	add.s32 	%r518, %r507, -1024;
$L__BB16_33:
	setp.eq.s32 	%p227, %r10, 0;
	@%p227 bra 	$L__BB16_54;
	setp.lt.u32 	%p228, %r10, 4;
	@%p228 bra 	$L__BB16_44;
	add.s32 	%r48, %r518, %r297;
	mul.wide.s32 	%rd47, %r48, 4;
	add.s64 	%rd21, %rd18, %rd47;
	ld.global.f32 	%f279, [%rd21];
	setp.lt.f32 	%p229, %f279, %f289;
	mov.u32 	%r520, %r48;
	@%p229 bra 	$L__BB16_37;
	setp.eq.f32 	%p230, %f289, %f279;
	setp.lt.s32 	%p231, %r48, %r532;
	and.pred  	%p232, %p230, %p231;
	selp.f32 	%f279, %f279, %f289, %p232;
	selp.b32 	%r520, %r48, %r532, %p232;
$L__BB16_37:
	add.s32 	%r521, %r48, 256;
	ld.global.f32 	%f280, [%rd21+1024];
	setp.lt.f32 	%p233, %f280, %f279;
	@%p233 bra 	$L__BB16_39;
	setp.eq.f32 	%p234, %f279, %f280;
	setp.lt.s32 	%p235, %r521, %r520;
	and.pred  	%p236, %p234, %p235;
	selp.f32 	%f280, %f280, %f279, %p236;
	selp.b32 	%r521, %r521, %r520, %p236;
$L__BB16_39:
	add.s32 	%r522, %r48, 512;
	ld.global.f32 	%f281, [%rd21+2048];
	setp.lt.f32 	%p237, %f281, %f280;
	@%p237 bra 	$L__BB16_41;
	setp.eq.f32 	%p238, %f280, %f281;
	setp.lt.s32 	%p239, %r522, %r521;
	and.pred  	%p240, %p238, %p239;
	selp.f32 	%f281, %f281, %f280, %p240;
	selp.b32 	%r522, %r522, %r521, %p240;
$L__BB16_41:
	add.s32 	%r532, %r48, 768;
	ld.global.f32 	%f289, [%rd21+3072];
	setp.lt.f32 	%p241, %f289, %f281;
	@%p241 bra 	$L__BB16_43;
	setp.eq.f32 	%p242, %f281, %f289;
	setp.lt.s32 	%p243, %r532, %r522;
	and.pred  	%p244, %p242, %p243;
	selp.f32 	%f289, %f289, %f281, %p244;
	selp.b32 	%r532, %r532, %r522, %p244;
$L__BB16_43:
	add.s32 	%r518, %r518, 1024;
$L__BB16_44:
	and.b32  	%r381, %r9, 3;
	setp.eq.s32 	%p245, %r381, 0;
	@%p245 bra 	$L__BB16_54;
	setp.eq.s32 	%p246, %r381, 1;
	mov.u32 	%r531, %r532;
	mov.f32 	%f288, %f289;
	@%p246 bra 	$L__BB16_51;
	add.s32 	%r64, %r518, %r297;
	mul.wide.s32 	%rd48, %r64, 4;
	add.s64 	%rd22, %rd18, %rd48;
	ld.global.f32 	%f285, [%rd22];
	setp.lt.f32 	%p247, %f285, %f289;
	mov.u32 	%r527, %r64;
	@%p247 bra 	$L__BB16_48;
	setp.eq.f32 	%p248, %f289, %f285;
	setp.lt.s32 	%p249, %r64, %r532;
	and.pred  	%p250, %p248, %p249;
	selp.f32 	%f285, %f285, %f289, %p250;
	selp.b32 	%r527, %r64, %r532, %p250;
$L__BB16_48:
	add.s32 	%r532, %r64, 256;
	ld.global.f32 	%f289, [%rd22+1024];
	setp.lt.f32 	%p251, %f289, %f285;
	@%p251 bra 	$L__BB16_50;
	setp.eq.f32 	%p252, %f285, %f289;
	setp.lt.s32 	%p253, %r532, %r527;
	and.pred  	%p254, %p252, %p253;
	selp.f32 	%f289, %f289, %f285, %p254;
	selp.b32 	%r532, %r532, %r527, %p254;
$L__BB16_50:
	add.s32 	%r518, %r518, 512;
	mov.u32 	%r531, %r532;
	mov.f32 	%f288, %f289;
$L__BB16_51:
	and.b32  	%r382, %r8, 256;
	setp.ne.s32 	%p255, %r382, 0;
	@%p255 bra 	$L__BB16_54;
	add.s32 	%r532, %r518, %r297;
	mul.wide.s32 	%rd49, %r532, 4;
	add.s64 	%rd50, %rd18, %rd49;
	ld.global.f32 	%f289, [%rd50];
	setp.lt.f32 	%p256, %f289, %f288;
	@%p256 bra 	$L__BB16_54;
	setp.eq.f32 	%p257, %f288, %f289;
	setp.lt.s32 	%p258, %r532, %r531;
	and.pred  	%p259, %p257, %p258;
	selp.f32 	%f289, %f289, %f288, %p259;
	selp.b32 	%r532, %r532, %r531, %p259;
$L__BB16_54:
	setp.lt.s32 	%p260, %r298, 256;
	@%p260 bra 	$L__BB16_87;
	// begin inline asm
	mov.u32 %r446, %laneid;
	// end inline asm
	mov.b32 	%r454, 1;
	mov.b32 	%r455, 31;
	mov.b32 	%r456, -1;
	// begin inline asm
	shfl.sync.down.b32 %r447, %r532, %r454, %r455, %r456;
	// end inline asm
	mov.b32 	%r453, %f289;
	// begin inline asm
	shfl.sync.down.b32 %r452, %r453, %r454, %r455, %r456;
	// end inline asm
	mov.b32 	%f60, %r452;
	setp.gt.s32 	%p325, %r446, 30;
	mov.u32 	%r533, %r532;
	mov.f32 	%f290, %f289;
	@%p325 bra 	$L__BB16_58;
	setp.gt.f32 	%p326, %f289, %f60;
	mov.u32 	%r533, %r447;
	mov.f32 	%f290, %f60;
	@%p326 bra 	$L__BB16_58;
	setp.eq.f32 	%p327, %f289, %f60;
	setp.lt.s32 	%p328, %r447, %r532;
	and.pred  	%p329, %p327, %p328;
	selp.b32 	%r533, %r447, %r532, %p329;
	selp.f32 	%f290, %f60, %f289, %p329;
$L__BB16_58:
	mov.b32 	%r464, 2;
	mov.b32 	%r465, 31;
	mov.b32 	%r466, -1;
	// begin inline asm
	shfl.sync.down.b32 %r457, %r533, %r464, %r465, %r466;
	// end inline asm
	mov.b32 	%r463, %f290;
	// begin inline asm
	shfl.sync.down.b32 %r462, %r463, %r464, %r465, %r466;
	// end inline asm
	mov.b32 	%f63, %r462;
	setp.gt.s32 	%p330, %r446, 29;
	mov.u32 	%r534, %r533;
	mov.f32 	%f291, %f290;
	@%p330 bra 	$L__BB16_61;
	setp.gt.f32 	%p331, %f290, %f63;
	mov.u32 	%r534, %r457;
	mov.f32 	%f291, %f63;
	@%p331 bra 	$L__BB16_61;
	setp.eq.f32 	%p332, %f290, %f63;
	setp.lt.s32 	%p333, %r457, %r533;
	and.pred  	%p334, %p332, %p333;
	selp.b32 	%r534, %r457, %r533, %p334;
	selp.f32 	%f291, %f63, %f290, %p334;
$L__BB16_61:
	mov.b32 	%r474, 4;
	mov.b32 	%r475, 31;
	mov.b32 	%r476, -1;
	// begin inline asm
	shfl.sync.down.b32 %r467, %r534, %r474, %r475, %r476;
	// end inline asm
	mov.b32 	%r473, %f291;
	// begin inline asm
	shfl.sync.down.b32 %r472, %r473, %r474, %r475, %r476;
	// end inline asm
	mov.b32 	%f66, %r472;
	setp.gt.s32 	%p335, %r446, 27;
	mov.u32 	%r535, %r534;
	mov.f32 	%f292, %f291;
	@%p335 bra 	$L__BB16_64;
	setp.gt.f32 	%p336, %f291, %f66;
	mov.u32 	%r535, %r467;
	mov.f32 	%f292, %f66;
	@%p336 bra 	$L__BB16_64;
	setp.eq.f32 	%p337, %f291, %f66;
	setp.lt.s32 	%p338, %r467, %r534;
	and.pred  	%p339, %p337, %p338;
	selp.b32 	%r535, %r467, %r534, %p339;
	selp.f32 	%f292, %f66, %f291, %p339;
$L__BB16_64:
	mov.b32 	%r484, 8;
	mov.b32 	%r485, 31;
	mov.b32 	%r486, -1;
	// begin inline asm
	shfl.sync.down.b32 %r477, %r535, %r484, %r485, %r486;
	// end inline asm
	mov.b32 	%r483, %f292;
	// begin inline asm
	shfl.sync.down.b32 %r482, %r483, %r484, %r485, %r486;
	// end inline asm
	mov.b32 	%f69, %r482;
	setp.gt.s32 	%p340, %r446, 23;
	mov.u32 	%r615, %r535;
	mov.f32 	%f364, %f292;
	@%p340 bra 	$L__BB16_67;
	setp.gt.f32 	%p341, %f292, %f69;
	mov.u32 	%r615, %r477;
	mov.f32 	%f364, %f69;
	@%p341 bra 	$L__BB16_67;
	setp.eq.f32 	%p342, %f292, %f69;
	setp.lt.s32 	%p343, %r477, %r535;
	and.pred  	%p344, %p342, %p343;
	selp.b32 	%r615, %r477, %r535, %p344;
	selp.f32 	%f364, %f69, %f292, %p344;
$L__BB16_67:
	mov.b32 	%r494, 16;
	mov.b32 	%r495, 31;
	mov.b32 	%r496, -1;
	// begin inline asm
	shfl.sync.down.b32 %r537, %r615, %r494, %r495, %r496;
	// end inline asm
	mov.b32 	%r493, %f364;
	// begin inline asm
	shfl.sync.down.b32 %r492, %r493, %r494, %r495, %r496;
	// end inline asm
	mov.b32 	%f294, %r492;
	setp.gt.s32 	%p345, %r446, 15;
	@%p345 bra 	$L__BB16_72;
	setp.gt.f32 	%p346, %f364, %f294;
	@%p346 bra 	$L__BB16_70;
	setp.eq.f32 	%p347, %f364, %f294;
	setp.lt.s32 	%p348, %r537, %r615;
	and.pred  	%p349, %p347, %p348;
	selp.b32 	%r537, %r537, %r615, %p349;
	selp.f32 	%f294, %f294, %f364, %p349;
$L__BB16_70:
	setp.ne.s32 	%p350, %r446, 0;
	mov.f32 	%f364, %f294;
	mov.u32 	%r615, %r537;
	@%p350 bra 	$L__BB16_72;
	shr.u32 	%r497, %r3, 2;
	and.b32  	%r498, %r497, 248;
	mov.u32 	%r499, _ZZN3cub18CUB_300001_SM_10006detail6reduce28DeviceReduceSingleTileKernelINS2_10policy_hubINS0_12KeyValuePairIifEEiNS0_6ArgMinEE10Policy1000ENS0_21ArgIndexInputIteratorIPfifEEN6thrust24THRUST_300001_SM_1000_NS24tabulate_output_iteratorINS2_32accumulating_transform_output_opINS5_IlfEENS2_18local_to_global_opIlEES7_NSF_INS2_31unzip_and_write_arg_extremum_opISB_PiEENSE_11use_defaultElEEEESN_lEEiS7_NS2_20empty_problem_init_tIS6_EES6_N4cuda3std3__410__identityEEEvT0_T1_T2_T3_T4_T6_E12temp_storage;
	add.s32 	%r500, %r499, %r498;
	st.shared.u32 	[%r500+8], %r537;
	st.shared.f32 	[%r500+12], %f294;
$L__BB16_72:
	bar.sync 	0;
	setp.ne.s32 	%p351, %r3, 0;
	@%p351 bra 	$L__BB16_248;
	ld.shared.u32 	%r539, [_ZZN3cub18CUB_300001_SM_10006detail6reduce28DeviceReduceSingleTileKernelINS2_10policy_hubINS0_12KeyValuePairIifEEiNS0_6ArgMinEE10Policy1000ENS0_21ArgIndexInputIteratorIPfifEEN6thrust24THRUST_300001_SM_1000_NS24tabulate_output_iteratorINS2_32accumulating_transform_output_opINS5_IlfEENS2_18local_to_global_opIlEES7_NSF_INS2_31unzip_and_write_arg_extremum_opISB_PiEENSE_11use_defaultElEEEESN_lEEiS7_NS2_20empty_problem_init_tIS6_EES6_N4cuda3std3__410__identityEEEvT0_T1_T2_T3_T4_T6_E12temp_storage+16];
	ld.shared.f32 	%f296, [_ZZN3cub18CUB_300001_SM_10006detail6reduce28DeviceReduceSingleTileKernelINS2_10policy_hubINS0_12KeyValuePairIifEEiNS0_6ArgMinEE10Policy1000ENS0_21ArgIndexInputIteratorIPfifEEN6thrust24THRUST_300001_SM_1000_NS24tabulate_output_iteratorINS2_32accumulating_transform_output_opINS5_IlfEENS2_18local_to_global_opIlEES7_NSF_INS2_31unzip_and_write_arg_extremum_opISB_PiEENSE_11use_defaultElEEEESN_lEEiS7_NS2_20empty_problem_init_tIS6_EES6_N4cuda3std3__410__identityEEEvT0_T1_T2_T3_T4_T6_E12temp_storage+20];
	setp.lt.f32 	%p352, %f296, %f364;
	@%p352 bra 	$L__BB16_75;
	setp.eq.f32 	%p353, %f364, %f296;
	setp.lt.s32 	%p354, %r539, %r615;
	and.pred  	%p355, %p353, %p354;
	selp.b32 	%r539, %r539, %r615, %p355;
	selp.f32 	%f296, %f296, %f364, %p355;
$L__BB16_75:
	ld.shared.u32 	%r540, [_ZZN3cub18CUB_300001_SM_10006detail6reduce28DeviceReduceSingleTileKernelINS2_10policy_hubINS0_12KeyValuePairIifEEiNS0_6ArgMinEE10Policy1000ENS0_21ArgIndexInputIteratorIPfifEEN6thrust24THRUST_300001_SM_1000_NS24tabulate_output_iteratorINS2_32accumulating_transform_output_opINS5_IlfEENS2_18local_to_global_opIlEES7_NSF_INS2_31unzip_and_write_arg_extremum_opISB_PiEENSE_11use_defaultElEEEESN_lEEiS7_NS2_20empty_problem_init_tIS6_EES6_N4cuda3std3__410__identityEEEvT0_T1_T2_T3_T4_T6_E12temp_storage+24];
	ld.shared.f32 	%f297, [_ZZN3cub18CUB_300001_SM_10006detail6reduce28DeviceReduceSingleTileKernelINS2_10policy_hubINS0_12KeyValuePairIifEEiNS0_6ArgMinEE10Policy1000ENS0_21ArgIndexInputIteratorIPfifEEN6thrust24THRUST_300001_SM_1000_NS24tabulate_output_iteratorINS2_32accumulating_transform_output_opINS5_IlfEENS2_18local_to_global_opIlEES7_NSF_INS2_31unzip_and_write_arg_extremum_opISB_PiEENSE_11use_defaultElEEEESN_lEEiS7_NS2_20empty_problem_init_tIS6_EES6_N4cuda3std3__410__identityEEEvT0_T1_T2_T3_T4_T6_E12temp_storage+28];
	setp.lt.f32 	%p356, %f297, %f296;
	@%p356 bra 	$L__BB16_77;
	setp.eq.f32 	%p357, %f296, %f297;
	setp.lt.s32 	%p358, %r540, %r539;
	and.pred  	%p359, %p357, %p358;
	selp.b32 	%r540, %r540, %r539, %p359;
	selp.f32 	%f297, %f297, %f296, %p359;
$L__BB16_77:
	ld.shared.u32 	%r541, [_ZZN3cub18CUB_300001_SM_10006detail6reduce28DeviceReduceSingleTileKernelINS2_10policy_hubINS0_12KeyValuePairIifEEiNS0_6ArgMinEE10Policy1000ENS0_21ArgIndexInputIteratorIPfifEEN6thrust24THRUST_300001_SM_1000_NS24tabulate_output_iteratorINS2_32accumulating_transform_output_opINS5_IlfEENS2_18local_to_global_opIlEES7_NSF_INS2_31unzip_and_write_arg_extremum_opISB_PiEENSE_11use_defaultElEEEESN_lEEiS7_NS2_20empty_problem_init_tIS6_EES6_N4cuda3std3__410__identityEEEvT0_T1_T2_T3_T4_T6_E12temp_storage+32];
	ld.shared.f32 	%f298, [_ZZN3cub18CUB_300001_SM_10006detail6reduce28DeviceReduceSingleTileKernelINS2_10policy_hubINS0_12KeyValuePairIifEEiNS0_6ArgMinEE10Policy1000ENS0_21ArgIndexInputIteratorIPfifEEN6thrust24THRUST_300001_SM_1000_NS24tabulate_output_iteratorINS2_32accumulating_transform_output_opINS5_IlfEENS2_18local_to_global_opIlEES7_NSF_INS2_31unzip_and_write_arg_extremum_opISB_PiEENSE_11use_defaultElEEEESN_lEEiS7_NS2_20empty_problem_init_tIS6_EES6_N4cuda3std3__410__identityEEEvT0_T1_T2_T3_T4_T6_E12temp_storage+36];
	setp.lt.f32 	%p360, %f298, %f297;
	@%p360 bra 	$L__BB16_79;
	setp.eq.f32 	%p361, %f297, %f298;
	setp.lt.s32 	%p362, %r541, %r540;
	and.pred  	%p363, %p361, %p362;
	selp.b32 	%r541, %r541, %r540, %p363;
	selp.f32 	%f298, %f298, %f297, %p363;
$L__BB16_79:
	ld.shared.u32 	%r542, [_ZZN3cub18CUB_300001_SM_10006detail6reduce28DeviceReduceSingleTileKernelINS2_10policy_hubINS0_12KeyValuePairIifEEiNS0_6ArgMinEE10Policy1000ENS0_21ArgIndexInputIteratorIPfifEEN6thrust24THRUST_300001_SM_1000_NS24tabulate_output_iteratorINS2_32accumulating_transform_output_opINS5_IlfEENS2_18local_to_global_opIlEES7_NSF_INS2_31unzip_and_write_arg_extremum_opISB_PiEENSE_11use_defaultElEEEESN_lEEiS7_NS2_20empty_problem_init_tIS6_EES6_N4cuda3std3__410__identityEEEvT0_T1_T2_T3_T4_T6_E12temp_storage+40];
	ld.shared.f32 	%f299, [_ZZN3cub18CUB_300001_SM_10006detail6reduce28DeviceReduceSingleTileKernelINS2_10policy_hubINS0_12KeyValuePairIifEEiNS0_6ArgMinEE10Policy1000ENS0_21ArgIndexInputIteratorIPfifEEN6thrust24THRUST_300001_SM_1000_NS24tabulate_output_iteratorINS2_32accumulating_transform_output_opINS5_IlfEENS2_18local_to_global_opIlEES7_NSF_INS2_31unzip_and_write_arg_extremum_opISB_PiEENSE_11use_defaultElEEEESN_lEEiS7_NS2_20empty_problem_init_tIS6_EES6_N4cuda3std3__410__identityEEEvT0_T1_T2_T3_T4_T6_E12temp_storage+44];
	setp.lt.f32 	%p364, %f299, %f298;
	@%p364 bra 	$L__BB16_81;
	setp.eq.f32 	%p365, %f298, %f299;
	setp.lt.s32 	%p366, %r542, %r541;
	and.pred  	%p367, %p365, %p366;
	selp.b32 	%r542, %r542, %r541, %p367;
	selp.f32 	%f299, %f299, %f298, %p367;
$L__BB16_81:
	ld.shared.u32 	%r543, [_ZZN3cub18CUB_300001_SM_10006detail6reduce28DeviceReduceSingleTileKernelINS2_10policy_hubINS0_12KeyValuePairIifEEiNS0_6ArgMinEE10Policy1000ENS0_21ArgIndexInputIteratorIPfifEEN6thrust24THRUST_300001_SM_1000_NS24tabulate_output_iteratorINS2_32accumulating_transform_output_opINS5_IlfEENS2_18local_to_global_opIlEES7_NSF_INS2_31unzip_and_write_arg_extremum_opISB_PiEENSE_11use_defaultElEEEESN_lEEiS7_NS2_20empty_problem_init_tIS6_EES6_N4cuda3std3__410__identityEEEvT0_T1_T2_T3_T4_T6_E12temp_storage+48];
	ld.shared.f32 	%f300, [_ZZN3cub18CUB_300001_SM_10006detail6reduce28DeviceReduceSingleTileKernelINS2_10policy_hubINS0_12KeyValuePairIifEEiNS0_6ArgMinEE10Policy1000ENS0_21ArgIndexInputIteratorIPfifEEN6thrust24THRUST_300001_SM_1000_NS24tabulate_output_iteratorINS2_32accumulating_transform_output_opINS5_IlfEENS2_18local_to_global_opIlEES7_NSF_INS2_31unzip_and_write_arg_extremum_opISB_PiEENSE_11use_defaultElEEEESN_lEEiS7_NS2_20empty_problem_init_tIS6_EES6_N4cuda3std3__410__identityEEEvT0_T1_T2_T3_T4_T6_E12temp_storage+52];
	setp.lt.f32 	%p368, %f300, %f299;
	@%p368 bra 	$L__BB16_83;
	setp.eq.f32 	%p369, %f299, %f300;
	setp.lt.s32 	%p370, %r543, %r542;
	and.pred  	%p371, %p369, %p370;
	selp.b32 	%r543, %r543, %r542, %p371;
	selp.f32 	%f300, %f300, %f299, %p371;
$L__BB16_83:
	ld.shared.u32 	%r544, [_ZZN3cub18CUB_300001_SM_10006detail6reduce28DeviceReduceSingleTileKernelINS2_10policy_hubINS0_12KeyValuePairIifEEiNS0_6ArgMinEE10Policy1000ENS0_21ArgIndexInputIteratorIPfifEEN6thrust24THRUST_300001_SM_1000_NS24tabulate_output_iteratorINS2_32accumulating_transform_output_opINS5_IlfEENS2_18local_to_global_opIlEES7_NSF_INS2_31unzip_and_write_arg_extremum_opISB_PiEENSE_11use_defaultElEEEESN_lEEiS7_NS2_20empty_problem_init_tIS6_EES6_N4cuda3std3__410__identityEEEvT0_T1_T2_T3_T4_T6_E12temp_storage+56];
	ld.shared.f32 	%f301, [_ZZN3cub18CUB_300001_SM_10006detail6reduce28DeviceReduceSingleTileKernelINS2_10policy_hubINS0_12KeyValuePairIifEEiNS0_6ArgMinEE10Policy1000ENS0_21ArgIndexInputIteratorIPfifEEN6thrust24THRUST_300001_SM_1000_NS24tabulate_output_iteratorINS2_32accumulating_transform_output_opINS5_IlfEENS2_18local_to_global_opIlEES7_NSF_INS2_31unzip_and_write_arg_extremum_opISB_PiEENSE_11use_defaultElEEEESN_lEEiS7_NS2_20empty_problem_init_tIS6_EES6_N4cuda3std3__410__identityEEEvT0_T1_T2_T3_T4_T6_E12temp_storage+60];
	setp.lt.f32 	%p372, %f301, %f300;
	@%p372 bra 	$L__BB16_85;
	setp.eq.f32 	%p373, %f300, %f301;
	setp.lt.s32 	%p374, %r544, %r543;
	and.pred  	%p375, %p373, %p374;
	selp.b32 	%r544, %r544, %r543, %p375;
	selp.f32 	%f301, %f301, %f300, %p375;
$L__BB16_85:
	ld.shared.u32 	%r615, [_ZZN3cub18CUB_300001_SM_10006detail6reduce28DeviceReduceSingleTileKernelINS2_10policy_hubINS0_12KeyValuePairIifEEiNS0_6ArgMinEE10Policy1000ENS0_21ArgIndexInputIteratorIPfifEEN6thrust24THRUST_300001_SM_1000_NS24tabulate_output_iteratorINS2_32accumulating_transform_output_opINS5_IlfEENS2_18local_to_global_opIlEES7_NSF_INS2_31unzip_and_write_arg_extremum_opISB_PiEENSE_11use_defaultElEEEESN_lEEiS7_NS2_20empty_problem_init_tIS6_EES6_N4cuda3std3__410__identityEEEvT0_T1_T2_T3_T4_T6_E12temp_storage+64];
	ld.shared.f32 	%f364, [_ZZN3cub18CUB_300001_SM_10006detail6reduce28DeviceReduceSingleTileKernelINS2_10policy_hubINS0_12KeyValuePairIifEEiNS0_6ArgMinEE10Policy1000ENS0_21ArgIndexInputIteratorIPfifEEN6thrust24THRUST_300001_SM_1000_NS24tabulate_output_iteratorINS2_32accumulating_transform_output_opINS5_IlfEENS2_18local_to_global_opIlEES7_NSF_INS2_31unzip_and_write_arg_extremum_opISB_PiEENSE_11use_defaultElEEEESN_lEEiS7_NS2_20empty_problem_init_tIS6_EES6_N4cuda3std3__410__identityEEEvT0_T1_T2_T3_T4_T6_E12temp_storage+68];
	setp.lt.f32 	%p376, %f364, %f301;
	@%p376 bra 	$L__BB16_248;
	setp.eq.f32 	%p377, %f301, %f364;
	setp.lt.s32 	%p378, %r615, %r544;
	and.pred  	%p379, %p377, %p378;
	selp.f32 	%f364, %f364, %f301, %p379;
	selp.b32 	%r615, %r615, %r544, %p379;
	bra.uni 	$L__BB16_248;
$L__BB16_87:
	// begin inline asm
	mov.u32 %r383, %laneid;
	// end inline asm
	and.b32  	%r394, %r3, 992;
	add.s32 	%r395, %r394, 32;
	setp.gt.s32 	%p261, %r395, %r298;
	not.b32 	%r396, %r394;
	add.s32 	%r397, %r298, %r396;
	selp.b32 	%r392, %r397, 31, %p261;
	mov.b32 	%r391, 1;
	mov.b32 	%r393, -1;
	// begin inline asm
	shfl.sync.down.b32 %r384, %r532, %r391, %r392, %r393;
	// end inline asm
	mov.b32 	%r390, %f289;
	// begin inline asm
	shfl.sync.down.b32 %r389, %r390, %r391, %r392, %r393;
	// end inline asm
	mov.b32 	%f96, %r389;
	setp.ge.s32 	%p262, %r383, %r392;
	mov.u32 	%r545, %r532;
	mov.f32 	%f302, %f289;
	@%p262 bra 	$L__BB16_90;
	setp.gt.f32 	%p263, %f289, %f96;
	mov.u32 	%r545, %r384;
	mov.f32 	%f302, %f96;
	@%p263 bra 	$L__BB16_90;
	setp.eq.f32 	%p264, %f289, %f96;
	setp.lt.s32 	%p265, %r384, %r532;
	and.pred  	%p266, %p264, %p265;
	selp.b32 	%r545, %r384, %r532, %p266;
	selp.f32 	%f302, %f96, %f289, %p266;
$L__BB16_90:
	mov.b32 	%r405, 2;
	mov.b32 	%r407, -1;
	// begin inline asm
	shfl.sync.down.b32 %r398, %r545, %r405, %r392, %r407;
	// end inline asm
	mov.b32 	%r404, %f302;
	// begin inline asm
	shfl.sync.down.b32 %r403, %r404, %r405, %r392, %r407;
	// end inline asm
	mov.b32 	%f99, %r403;
	add.s32 	%r408, %r383, 2;
	setp.gt.s32 	%p267, %r408, %r392;
	mov.u32 	%r546, %r545;
	mov.f32 	%f303, %f302;
	@%p267 bra 	$L__BB16_93;
	setp.gt.f32 	%p268, %f302, %f99;
	mov.u32 	%r546, %r398;
	mov.f32 	%f303, %f99;
	@%p268 bra 	$L__BB16_93;
	setp.eq.f32 	%p269, %f302, %f99;
	setp.lt.s32 	%p270, %r398, %r545;
	and.pred  	%p271, %p269, %p270;
	selp.b32 	%r546, %r398, %r545, %p271;
	selp.f32 	%f303, %f99, %f302, %p271;
$L__BB16_93:
	mov.b32 	%r416, 4;
	mov.b32 	%r418, -1;
	// begin inline asm
	shfl.sync.down.b32 %r409, %r546, %r416, %r392, %r418;
	// end inline asm
	mov.b32 	%r415, %f303;
	// begin inline asm
	shfl.sync.down.b32 %r414, %r415, %r416, %r392, %r418;
	// end inline asm
	mov.b32 	%f102, %r414;
	add.s32 	%r419, %r383, 4;
	setp.gt.s32 	%p272, %r419, %r392;
	mov.u32 	%r547, %r546;
	mov.f32 	%f304, %f303;
	@%p272 bra 	$L__BB16_96;
	setp.gt.f32 	%p273, %f303, %f102;
	mov.u32 	%r547, %r409;
	mov.f32 	%f304, %f102;
	@%p273 bra 	$L__BB16_96;
	setp.eq.f32 	%p274, %f303, %f102;
	setp.lt.s32 	%p275, %r409, %r546;
	and.pred  	%p276, %p274, %p275;
	selp.b32 	%r547, %r409, %r546, %p276;
	selp.f32 	%f304, %f102, %f303, %p276;
$L__BB16_96:
	mov.b32 	%r427, 8;
	mov.b32 	%r429, -1;
	// begin inline asm
	shfl.sync.down.b32 %r420, %r547, %r427, %r392, %r429;
	// end inline asm
	mov.b32 	%r426, %f304;
	// begin inline asm
	shfl.sync.down.b32 %r425, %r426, %r427, %r392, %r429;
	// end inline asm
	mov.b32 	%f105, %r425;
	add.s32 	%r430, %r383, 8;
	setp.gt.s32 	%p277, %r430, %r392;
	mov.u32 	%r548, %r547;
	mov.f32 	%f305, %f304;
	@%p277 bra 	$L__BB16_99;
	setp.gt.f32 	%p278, %f304, %f105;
	mov.u32 	%r548, %r420;
	mov.f32 	%f305, %f105;
	@%p278 bra 	$L__BB16_99;
	setp.eq.f32 	%p279, %f304, %f105;
	setp.lt.s32 	%p280, %r420, %r547;
	and.pred  	%p281, %p279, %p280;
	selp.b32 	%r548, %r420, %r547, %p281;
	selp.f32 	%f305, %f105, %f304, %p281;
$L__BB16_99:
	mov.b32 	%r438, 16;
	mov.b32 	%r440, -1;
	// begin inline asm
	shfl.sync.down.b32 %r431, %r548, %r438, %r392, %r440;
	// end inline asm
	mov.b32 	%r437, %f305;
	// begin inline asm
	shfl.sync.down.b32 %r436, %r437, %r438, %r392, %r440;
	// end inline asm
	mov.b32 	%f108, %r436;
	add.s32 	%r441, %r383, 16;
	setp.gt.s32 	%p282, %r441, %r392;
	mov.u32 	%r615, %r548;
	mov.f32 	%f364, %f305;
	@%p282 bra 	$L__BB16_102;
	setp.gt.f32 	%p283, %f305, %f108;
	mov.u32 	%r615, %r431;
	mov.f32 	%f364, %f108;
	@%p283 bra 	$L__BB16_102;
	setp.eq.f32 	%p284, %f305, %f108;
	setp.lt.s32 	%p285, %r431, %r548;
	and.pred  	%p286, %p284, %p285;
	selp.b32 	%r615, %r431, %r548, %p286;
	selp.f32 	%f364, %f108, %f305, %p286;
$L__BB16_102:
	setp.ne.s32 	%p287, %r383, 0;
	@%p287 bra 	$L__BB16_104;
	shr.u32 	%r442, %r3, 2;
	and.b32  	%r443, %r442, 248;
	mov.u32 	%r444, _ZZN3cub18CUB_300001_SM_10006detail6reduce28DeviceReduceSingleTileKernelINS2_10policy_hubINS0_12KeyValuePairIifEEiNS0_6ArgMinEE10Policy1000ENS0_21ArgIndexInputIteratorIPfifEEN6thrust24THRUST_300001_SM_1000_NS24tabulate_output_iteratorINS2_32accumulating_transform_output_opINS5_IlfEENS2_18local_to_global_opIlEES7_NSF_INS2_31unzip_and_write_arg_extremum_opISB_PiEENSE_11use_defaultElEEEESN_lEEiS7_NS2_20empty_problem_init_tIS6_EES6_N4cuda3std3__410__identityEEEvT0_T1_T2_T3_T4_T6_E12temp_storage;
	add.s32 	%r445, %r444, %r443;
	st.shared.u32 	[%r445+8], %r615;
	st.shared.f32 	[%r445+12], %f364;
$L__BB16_104:
	bar.sync 	0;
	setp.ne.s32 	%p288, %r3, 0;
	setp.lt.s32 	%p289, %r298, 33;
	or.pred  	%p290, %p288, %p289;
	@%p290 bra 	$L__BB16_248;
	ld.shared.u32 	%r550, [_ZZN3cub18CUB_300001_SM_10006detail6reduce28DeviceReduceSingleTileKernelINS2_10policy_hubINS0_12KeyValuePairIifEEiNS0_6ArgMinEE10Policy1000ENS0_21ArgIndexInputIteratorIPfifEEN6thrust24THRUST_300001_SM_1000_NS24tabulate_output_iteratorINS2_32accumulating_transform_output_opINS5_IlfEENS2_18local_to_global_opIlEES7_NSF_INS2_31unzip_and_write_arg_extremum_opISB_PiEENSE_11use_defaultElEEEESN_lEEiS7_NS2_20empty_problem_init_tIS6_EES6_N4cuda3std3__410__identityEEEvT0_T1_T2_T3_T4_T6_E12temp_storage+16];
	ld.shared.f32 	%f307, [_ZZN3cub18CUB_300001_SM_10006detail6reduce28DeviceReduceSingleTileKernelINS2_10policy_hubINS0_12KeyValuePairIifEEiNS0_6ArgMinEE10Policy1000ENS0_21ArgIndexInputIteratorIPfifEEN6thrust24THRUST_300001_SM_1000_NS24tabulate_output_iteratorINS2_32accumulating_transform_output_opINS5_IlfEENS2_18local_to_global_opIlEES7_NSF_INS2_31unzip_and_write_arg_extremum_opISB_PiEENSE_11use_defaultElEEEESN_lEEiS7_NS2_20empty_problem_init_tIS6_EES6_N4cuda3std3__410__identityEEEvT0_T1_T2_T3_T4_T6_E12temp_storage+20];
	setp.lt.f32 	%p291, %f307, %f364;
	@%p291 bra 	$L__BB16_107;
	setp.eq.f32 	%p292, %f364, %f307;
	setp.lt.s32 	%p293, %r550, %r615;
	and.pred  	%p294, %p292, %p293;
	selp.b32 	%r550, %r550, %r615, %p294;
	selp.f32 	%f307, %f307, %f364, %p294;
$L__BB16_107:
	setp.lt.u32 	%p295, %r298, 65;
	mov.f32 	%f364, %f307;
	mov.u32 	%r615, %r550;
	@%p295 bra 	$L__BB16_248;
	ld.shared.u32 	%r615, [_ZZN3cub18CUB_300001_SM_10006detail6reduce28DeviceReduceSingleTileKernelINS2_10policy_hubINS0_12KeyValuePairIifEEiNS0_6ArgMinEE10Policy1000ENS0_21ArgIndexInputIteratorIPfifEEN6thrust24THRUST_300001_SM_1000_NS24tabulate_output_iteratorINS2_32accumulating_transform_output_opINS5_IlfEENS2_18local_to_global_opIlEES7_NSF_INS2_31unzip_and_write_arg_extremum_opISB_PiEENSE_11use_defaultElEEEESN_lEEiS7_NS2_20empty_problem_init_tIS6_EES6_N4cuda3std3__410__identityEEEvT0_T1_T2_T3_T4_T6_E12temp_storage+24];
	ld.shared.f32 	%f364, [_ZZN3cub18CUB_300001_SM_10006detail6reduce28DeviceReduceSingleTileKernelINS2_10policy_hubINS0_12KeyValuePairIifEEiNS0_6ArgMinEE10Policy1000ENS0_21ArgIndexInputIteratorIPfifEEN6thrust24THRUST_300001_SM_1000_NS24tabulate_output_iteratorINS2_32accumulating_transform_output_opINS5_IlfEENS2_18local_to_global_opIlEES7_NSF_INS2_31unzip_and_write_arg_extremum_opISB_PiEENSE_11use_defaultElEEEESN_lEEiS7_NS2_20empty_problem_init_tIS6_EES6_N4cuda3std3__410__identityEEEvT0_T1_T2_T3_T4_T6_E12temp_storage+28];
	setp.lt.f32 	%p296, %f364, %f307;
	@%p296 bra 	$L__BB16_110;
	setp.eq.f32 	%p297, %f307, %f364;
	setp.lt.s32 	%p298, %r615, %r550;
	and.pred  	%p299, %p297, %p298;
	selp.b32 	%r615, %r615, %r550, %p299;
	selp.f32 	%f364, %f364, %f307, %p299;
$L__BB16_110:
	setp.lt.u32 	%p300, %r298, 97;
	@%p300 bra 	$L__BB16_248;
	ld.shared.u32 	%r552, [_ZZN3cub18CUB_300001_SM_10006detail6reduce28DeviceReduceSingleTileKernelINS2_10policy_hubINS0_12KeyValuePairIifEEiNS0_6ArgMinEE10Policy1000ENS0_21ArgIndexInputIteratorIPfifEEN6thrust24THRUST_300001_SM_1000_NS24tabulate_output_iteratorINS2_32accumulating_transform_output_opINS5_IlfEENS2_18local_to_global_opIlEES7_NSF_INS2_31unzip_and_write_arg_extremum_opISB_PiEENSE_11use_defaultElEEEESN_lEEiS7_NS2_20empty_problem_init_tIS6_EES6_N4cuda3std3__410__identityEEEvT0_T1_T2_T3_T4_T6_E12temp_storage+32];
	ld.shared.f32 	%f309, [_ZZN3cub18CUB_300001_SM_10006detail6reduce28DeviceReduceSingleTileKernelINS2_10policy_hubINS0_12KeyValuePairIifEEiNS0_6ArgMinEE10Policy1000ENS0_21ArgIndexInputIteratorIPfifEEN6thrust24THRUST_300001_SM_1000_NS24tabulate_output_iteratorINS2_32accumulating_transform_output_opINS5_IlfEENS2_18local_to_global_opIlEES7_NSF_INS2_31unzip_and_write_arg_extremum_opISB_PiEENSE_11use_defaultElEEEESN_lEEiS7_NS2_20empty_problem_init_tIS6_EES6_N4cuda3std3__410__identityEEEvT0_T1_T2_T3_T4_T6_E12temp_storage+36];
	setp.lt.f32 	%p301, %f309, %f364;
	@%p301 bra 	$L__BB16_113;
	setp.eq.f32 	%p302, %f364, %f309;
	setp.lt.s32 	%p303, %r552, %r615;
	and.pred  	%p304, %p302, %p303;
	selp.b32 	%r552, %r552, %r615, %p304;
	selp.f32 	%f309, %f309, %f364, %p304;
$L__BB16_113:
	setp.lt.u32 	%p305, %r298, 129;
	mov.f32 	%f364, %f309;
	mov.u32 	%r615, %r552;
	@%p305 bra 	$L__BB16_248;
	ld.shared.u32 	%r615, [_ZZN3cub18CUB_300001_SM_10006detail6reduce28DeviceReduceSingleTileKernelINS2_10policy_hubINS0_12KeyValuePairIifEEiNS0_6ArgMinEE10Policy1000ENS0_21ArgIndexInputIteratorIPfifEEN6thrust24THRUST_300001_SM_1000_NS24tabulate_output_iteratorINS2_32accumulating_transform_output_opINS5_IlfEENS2_18local_to_global_opIlEES7_NSF_INS2_31unzip_and_write_arg_extremum_opISB_PiEENSE_11use_defaultElEEEESN_lEEiS7_NS2_20empty_problem_init_tIS6_EES6_N4cuda3std3__410__identityEEEvT0_T1_T2_T3_T4_T6_E12temp_storage+40];
	ld.shared.f32 	%f364, [_ZZN3cub18CUB_300001_SM_10006detail6reduce28DeviceReduceSingleTileKernelINS2_10policy_hubINS0_12KeyValuePairIifEEiNS0_6ArgMinEE10Policy1000ENS0_21ArgIndexInputIteratorIPfifEEN6thrust24THRUST_300001_SM_1000_NS24tabulate_output_iteratorINS2_32accumulating_transform_output_opINS5_IlfEENS2_18local_to_global_opIlEES7_NSF_INS2_31unzip_and_write_arg_extremum_opISB_PiEENSE_11use_defaultElEEEESN_lEEiS7_NS2_20empty_problem_init_tIS6_EES6_N4cuda3std3__410__identityEEEvT0_T1_T2_T3_T4_T6_E12temp_storage+44];
	setp.lt.f32 	%p306, %f364, %f309;
	@%p306 bra 	$L__BB16_116;
	setp.eq.f32 	%p307, %f309, %f364;
	setp.lt.s32 	%p308, %r615, %r552;
	and.pred  	%p309, %p307, %p308;
	selp.b32 	%r615, %r615, %r552, %p309;
	selp.f32 	%f364, %f364, %f309, %p309;
$L__BB16_116:
	setp.lt.u32 	%p310, %r298, 161;
	@%p310 bra 	$L__BB16_248;
	ld.shared.u32 	%r554, [_ZZN3cub18CUB_300001_SM_10006detail6reduce28DeviceReduceSingleTileKernelINS2_10policy_hubINS0_12KeyValuePairIifEEiNS0_6ArgMinEE10Policy1000ENS0_21ArgIndexInputIteratorIPfifEEN6thrust24THRUST_300001_SM_1000_NS24tabulate_output_iteratorINS2_32accumulating_transform_output_opINS5_IlfEENS2_18local_to_global_opIlEES7_NSF_INS2_31unzip_and_write_arg_extremum_opISB_PiEENSE_11use_defaultElEEEESN_lEEiS7_NS2_20empty_problem_init_tIS6_EES6_N4cuda3std3__410__identityEEEvT0_T1_T2_T3_T4_T6_E12temp_storage+48];
	ld.shared.f32 	%f311, [_ZZN3cub18CUB_300001_SM_10006detail6reduce28DeviceReduceSingleTileKernelINS2_10policy_hubINS0_12KeyValuePairIifEEiNS0_6ArgMinEE10Policy1000ENS0_21ArgIndexInputIteratorIPfifEEN6thrust24THRUST_300001_SM_1000_NS24tabulate_output_iteratorINS2_32accumulating_transform_output_opINS5_IlfEENS2_18local_to_global_opIlEES7_NSF_INS2_31unzip_and_write_arg_extremum_opISB_PiEENSE_11use_defaultElEEEESN_lEEiS7_NS2_20empty_problem_init_tIS6_EES6_N4cuda3std3__410__identityEEEvT0_T1_T2_T3_T4_T6_E12temp_storage+52];
	setp.lt.f32 	%p311, %f311, %f364;
	@%p311 bra 	$L__BB16_119;
	setp.eq.f32 	%p312, %f364, %f311;
	setp.lt.s32 	%p313, %r554, %r615;
	and.pred  	%p314, %p312, %p313;
	selp.b32 	%r554, %r554, %r615, %p314;
	selp.f32 	%f311, %f311, %f364, %p314;
$L__BB16_119:
	setp.lt.u32 	%p315, %r298, 193;
	mov.f32 	%f364, %f311;
	mov.u32 	%r615, %r554;
	@%p315 bra 	$L__BB16_248;
	ld.shared.u32 	%r555, [_ZZN3cub18CUB_300001_SM_10006detail6reduce28DeviceReduceSingleTileKernelINS2_10policy_hubINS0_12KeyValuePairIifEEiNS0_6ArgMinEE10Policy1000ENS0_21ArgIndexInputIteratorIPfifEEN6thrust24THRUST_300001_SM_1000_NS24tabulate_output_iteratorINS2_32accumulating_transform_output_opINS5_IlfEENS2_18local_to_global_opIlEES7_NSF_INS2_31unzip_and_write_arg_extremum_opISB_PiEENSE_11use_defaultElEEEESN_lEEiS7_NS2_20empty_problem_init_tIS6_EES6_N4cuda3std3__410__identityEEEvT0_T1_T2_T3_T4_T6_E12temp_storage+56];
	ld.shared.f32 	%f312, [_ZZN3cub18CUB_300001_SM_10006detail6reduce28DeviceReduceSingleTileKernelINS2_10policy_hubINS0_12KeyValuePairIifEEiNS0_6ArgMinEE10Policy1000ENS0_21ArgIndexInputIteratorIPfifEEN6thrust24THRUST_300001_SM_1000_NS24tabulate_output_iteratorINS2_32accumulating_transform_output_opINS5_IlfEENS2_18local_to_global_opIlEES7_NSF_INS2_31unzip_and_write_arg_extremum_opISB_PiEENSE_11use_defaultElEEEESN_lEEiS7_NS2_20empty_problem_init_tIS6_EES6_N4cuda3std3__410__identityEEEvT0_T1_T2_T3_T4_T6_E12temp_storage+60];
	setp.lt.f32 	%p316, %f312, %f311;
	@%p316 bra 	$L__BB16_122;
	setp.eq.f32 	%p317, %f311, %f312;
	setp.lt.s32 	%p318, %r555, %r554;
	and.pred  	%p319, %p317, %p318;
	selp.b32 	%r555, %r555, %r554, %p319;
	selp.f32 	%f312, %f312, %f311, %p319;
$L__BB16_122:
	setp.lt.u32 	%p320, %r298, 225;
	mov.f32 	%f364, %f312;
	mov.u32 	%r615, %r555;
	@%p320 bra 	$L__BB16_248;
	ld.shared.u32 	%r615, [_ZZN3cub18CUB_300001_SM_10006detail6reduce28DeviceReduceSingleTileKernelINS2_10policy_hubINS0_12KeyValuePairIifEEiNS0_6ArgMinEE10Policy1000ENS0_21ArgIndexInputIteratorIPfifEEN6thrust24THRUST_300001_SM_1000_NS24tabulate_output_iteratorINS2_32accumulating_transform_output_opINS5_IlfEENS2_18local_to_global_opIlEES7_NSF_INS2_31unzip_and_write_arg_extremum_opISB_PiEENSE_11use_defaultElEEEESN_lEEiS7_NS2_20empty_problem_init_tIS6_EES6_N4cuda3std3__410__identityEEEvT0_T1_T2_T3_T4_T6_E12temp_storage+64];
	ld.shared.f32 	%f364, [_ZZN3cub18CUB_300001_SM_10006detail6reduce28DeviceReduceSingleTileKernelINS2_10policy_hubINS0_12KeyValuePairIifEEiNS0_6ArgMinEE10Policy1000ENS0_21ArgIndexInputIteratorIPfifEEN6thrust24THRUST_300001_SM_1000_NS24tabulate_output_iteratorINS2_32accumulating_transform_output_opINS5_IlfEENS2_18local_to_global_opIlEES7_NSF_INS2_31unzip_and_write_arg_extremum_opISB_PiEENSE_11use_defaultElEEEESN_lEEiS7_NS2_20empty_problem_init_tIS6_EES6_N4cuda3std3__410__identityEEEvT0_T1_T2_T3_T4_T6_E12temp_storage+68];
	setp.lt.f32 	%p321, %f364, %f312;
	@%p321 bra 	$L__BB16_248;
	setp.eq.f32 	%p322, %f312, %f364;
	setp.lt.s32 	%p323, %r615, %r555;
	and.pred  	%p324, %p322, %p323;
	selp.f32 	%f364, %f364, %f312, %p324;
	selp.b32 	%r615, %r615, %r555, %p324;
	bra.uni 	$L__BB16_248;
$L__BB16_125:
	mov.u32 	%r151, %tid.x;
	add.s32 	%r152, %r297, %r151;
	mul.wide.s32 	%rd36, %r152, 4;
	add.s64 	%rd23, %rd18, %rd36;
	ld.global.f32 	%f321, [%rd23];
	add.s32 	%r153, %r152, 256;
	ld.global.f32 	%f132, [%rd23+1024];
	add.s32 	%r154, %r152, 512;
	ld.global.f32 	%f133, [%rd23+2048];
	add.s32 	%r155, %r152, 768;
	ld.global.f32 	%f134, [%rd23+3072];
	add.s32 	%r156, %r152, 1024;
	ld.global.f32 	%f135, [%rd23+4096];
	add.s32 	%r157, %r152, 1280;
	ld.global.f32 	%f136, [%rd23+5120];
	add.s32 	%r158, %r152, 1536;
	ld.global.f32 	%f137, [%rd23+6144];
	add.s32 	%r159, %r152, 1792;
	ld.global.f32 	%f138, [%rd23+7168];
	setp.lt.f32 	%p3, %f132, %f321;
	@%p3 bra 	$L__BB16_127;
	setp.neu.f32 	%p4, %f321, %f132;
	setp.lt.s32 	%p5, %r152, 2147483392;
	or.pred  	%p6, %p4, %p5;
	mov.u32 	%r565, %r152;
	@%p6 bra 	$L__BB16_128;
$L__BB16_127:
	mov.u32 	%r565, %r153;
	mov.f32 	%f321, %f132;
$L__BB16_128:
	setp.lt.f32 	%p7, %f133, %f321;
	@%p7 bra 	$L__BB16_130;
	setp.neu.f32 	%p8, %f321, %f133;
	setp.ge.s32 	%p9, %r154, %r565;
	or.pred  	%p10, %p8, %p9;
	@%p10 bra 	$L__BB16_131;
$L__BB16_130:
	mov.u32 	%r565, %r154;
	mov.f32 	%f321, %f133;
$L__BB16_131:
	setp.lt.f32 	%p11, %f134, %f321;
	@%p11 bra 	$L__BB16_133;
	setp.neu.f32 	%p12, %f321, %f134;
	setp.ge.s32 	%p13, %r155, %r565;
	or.pred  	%p14, %p12, %p13;
	@%p14 bra 	$L__BB16_134;
$L__BB16_133:
	mov.u32 	%r565, %r155;
	mov.f32 	%f321, %f134;
$L__BB16_134:
	setp.lt.f32 	%p15, %f135, %f321;
	@%p15 bra 	$L__BB16_136;
	setp.neu.f32 	%p16, %f321, %f135;
	setp.ge.s32 	%p17, %r156, %r565;
	or.pred  	%p18, %p16, %p17;
	@%p18 bra 	$L__BB16_137;
$L__BB16_136:
	mov.u32 	%r565, %r156;
	mov.f32 	%f321, %f135;
$L__BB16_137:
	setp.lt.f32 	%p19, %f136, %f321;
	@%p19 bra 	$L__BB16_139;
	setp.neu.f32 	%p20, %f321, %f136;
	setp.ge.s32 	%p21, %r157, %r565;
	or.pred  	%p22, %p20, %p21;
	@%p22 bra 	$L__BB16_140;
$L__BB16_139:
	mov.u32 	%r565, %r157;
	mov.f32 	%f321, %f136;
$L__BB16_140:
	setp.lt.f32 	%p23, %f137, %f321;
	@%p23 bra 	$L__BB16_142;
	setp.neu.f32 	%p24, %f321, %f137;
	setp.ge.s32 	%p25, %r158, %r565;
	or.pred  	%p26, %p24, %p25;
	@%p26 bra 	$L__BB16_143;
$L__BB16_142:
	mov.u32 	%r565, %r158;
	mov.f32 	%f321, %f137;
$L__BB16_143:
	setp.lt.f32 	%p27, %f138, %f321;
	@%p27 bra 	$L__BB16_145;
	setp.neu.f32 	%p28, %f321, %f138;
	setp.ge.s32 	%p29, %r159, %r565;
	or.pred  	%p30, %p28, %p29;
	@%p30 bra 	$L__BB16_146;
$L__BB16_145:
	mov.u32 	%r565, %r159;
	mov.f32 	%f321, %f138;
$L__BB16_146:
	setp.lt.u32 	%p31, %r298, 4096;
	mov.b32 	%r574, 2048;
	@%p31 bra 	$L__BB16_174;
	add.s32 	%r167, %r298, -2048;
	mov.b32 	%r574, 2048;
$L__BB16_148:
	add.s32 	%r170, %r152, %r574;
	mul.wide.u32 	%rd37, %r574, 4;
	add.s64 	%rd38, %rd23, %rd37;
	ld.global.f32 	%f147, [%rd38];
	add.s32 	%r171, %r153, %r574;
	ld.global.f32 	%f148, [%rd38+1024];
	add.s32 	%r172, %r171, 256;
	ld.global.f32 	%f149, [%rd38+2048];
	add.s32 	%r173, %r171, 512;
	ld.global.f32 	%f150, [%rd38+3072];
	add.s32 	%r174, %r171, 768;
	ld.global.f32 	%f151, [%rd38+4096];
	add.s32 	%r175, %r171, 1024;
	ld.global.f32 	%f152, [%rd38+5120];
	add.s32 	%r176, %r171, 1280;
	ld.global.f32 	%f153, [%rd38+6144];
	add.s32 	%r177, %r171, 1536;
	ld.global.f32 	%f154, [%rd38+7168];
	setp.lt.f32 	%p32, %f147, %f321;
	@%p32 bra 	$L__BB16_150;
	setp.neu.f32 	%p33, %f321, %f147;
	setp.ge.s32 	%p34, %r170, %r565;
	or.pred  	%p35, %p33, %p34;
	@%p35 bra 	$L__BB16_151;
$L__BB16_150:
	mov.u32 	%r565, %r170;
	mov.f32 	%f321, %f147;
$L__BB16_151:
	setp.lt.f32 	%p36, %f148, %f321;
	@%p36 bra 	$L__BB16_153;
	setp.neu.f32 	%p37, %f321, %f148;
	setp.ge.s32 	%p38, %r171, %r565;
	or.pred  	%p39, %p37, %p38;
	@%p39 bra 	$L__BB16_154;
$L__BB16_153:
	mov.u32 	%r565, %r171;
	mov.f32 	%f321, %f148;
$L__BB16_154:
	setp.lt.f32 	%p40, %f149, %f321;
	@%p40 bra 	$L__BB16_156;
	setp.neu.f32 	%p41, %f321, %f149;
	setp.ge.s32 	%p42, %r172, %r565;
	or.pred  	%p43, %p41, %p42;
	@%p43 bra 	$L__BB16_157;
$L__BB16_156:
	mov.u32 	%r565, %r172;
	mov.f32 	%f321, %f149;
$L__BB16_157:
	setp.lt.f32 	%p44, %f150, %f321;
	@%p44 bra 	$L__BB16_159;
	setp.neu.f32 	%p45, %f321, %f150;
	setp.ge.s32 	%p46, %r173, %r565;
	or.pred  	%p47, %p45, %p46;
	@%p47 bra 	$L__BB16_160;
$L__BB16_159:
	mov.u32 	%r565, %r173;
	mov.f32 	%f321, %f150;
$L__BB16_160:
	setp.lt.f32 	%p48, %f151, %f321;
	@%p48 bra 	$L__BB16_162;
	setp.neu.f32 	%p49, %f321, %f151;
	setp.ge.s32 	%p50, %r174, %r565;
	or.pred  	%p51, %p49, %p50;
	@%p51 bra 	$L__BB16_163;
$L__BB16_162:
	mov.u32 	%r565, %r174;
	mov.f32 	%f321, %f151;
$L__BB16_163:
	setp.lt.f32 	%p52, %f152, %f321;
	@%p52 bra 	$L__BB16_165;
	setp.neu.f32 	%p53, %f321, %f152;
	setp.ge.s32 	%p54, %r175, %r565;
	or.pred  	%p55, %p53, %p54;
	@%p55 bra 	$L__BB16_166;
$L__BB16_165:
	mov.u32 	%r565, %r175;
	mov.f32 	%f321, %f152;
$L__BB16_166:
	setp.lt.f32 	%p56, %f153, %f321;
	@%p56 bra 	$L__BB16_168;
	setp.neu.f32 	%p57, %f321, %f153;
	setp.ge.s32 	%p58, %r176, %r565;
	or.pred  	%p59, %p57, %p58;
	@%p59 bra 	$L__BB16_169;
$L__BB16_168:
	mov.u32 	%r565, %r176;
	mov.f32 	%f321, %f153;
$L__BB16_169:
	setp.lt.f32 	%p60, %f154, %f321;
	@%p60 bra 	$L__BB16_171;
	setp.neu.f32 	%p61, %f321, %f154;
	setp.ge.s32 	%p62, %r177, %r565;
	or.pred  	%p63, %p61, %p62;
	@%p63 bra 	$L__BB16_172;
$L__BB16_171:
	mov.u32 	%r565, %r177;
	mov.f32 	%f321, %f154;
$L__BB16_172:
	sub.s32 	%r307, %r298, %r574;
	setp.lt.s32 	%p64, %r307, 2048;
	@%p64 bra 	$L__BB16_216;
	add.s32 	%r574, %r574, 2048;
	setp.le.s32 	%p65, %r574, %r167;
	@%p65 bra 	$L__BB16_148;
$L__BB16_174:
	setp.le.s32 	%p66, %r298, %r574;
	sub.s32 	%r308, %r298, %r574;
	setp.ge.s32 	%p67, %r151, %r308;
	or.pred  	%p68, %p66, %p67;
	@%p68 bra 	$L__BB16_216;
	add.s32 	%r189, %r574, %r297;
	not.b32 	%r311, %r151;
	add.s32 	%r312, %r298, %r311;
	sub.s32 	%r190, %r312, %r574;
	shr.u32 	%r313, %r190, 8;
	add.s32 	%r191, %r313, 1;
	and.b32  	%r192, %r191, 7;
	setp.lt.u32 	%p69, %r190, 1792;
	mov.u32 	%r595, %r151;
	@%p69 bra 	$L__BB16_195;
	or.b32  	%r577, %r151, 1024;
	add.s32 	%r576, %r152, %r574;
	and.b32  	%r314, %r191, 33554424;
	neg.s32 	%r575, %r314;
	add.s64 	%rd24, %rd18, 4096;
$L__BB16_177:
	.pragma "nounroll";
	mul.wide.s32 	%rd39, %r576, 4;
	add.s64 	%rd25, %rd24, %rd39;
	ld.global.f32 	%f331, [%rd25+-4096];
	setp.lt.f32 	%p70, %f331, %f321;
	mov.u32 	%r579, %r576;
	@%p70 bra 	$L__BB16_179;
	setp.eq.f32 	%p71, %f321, %f331;
	setp.lt.s32 	%p72, %r576, %r565;
	and.pred  	%p73, %p71, %p72;
	selp.b32 	%r579, %r576, %r565, %p73;
	selp.f32 	%f331, %f331, %f321, %p73;
$L__BB16_179:
	add.s32 	%r580, %r576, 256;
	ld.global.f32 	%f332, [%rd25+-3072];
	setp.lt.f32 	%p74, %f332, %f331;
	@%p74 bra 	$L__BB16_181;
	setp.eq.f32 	%p75, %f331, %f332;
	setp.lt.s32 	%p76, %r580, %r579;
	and.pred  	%p77, %p75, %p76;
	selp.b32 	%r580, %r580, %r579, %p77;
	selp.f32 	%f332, %f332, %f331, %p77;
$L__BB16_181:
	add.s32 	%r581, %r576, 512;
	ld.global.f32 	%f333, [%rd25+-2048];
	setp.lt.f32 	%p78, %f333, %f332;
	@%p78 bra 	$L__BB16_183;
	setp.eq.f32 	%p79, %f332, %f333;
	setp.lt.s32 	%p80, %r581, %r580;
	and.pred  	%p81, %p79, %p80;
	selp.b32 	%r581, %r581, %r580, %p81;
	selp.f32 	%f333, %f333, %f332, %p81;
$L__BB16_183:
	add.s32 	%r582, %r576, 768;
	ld.global.f32 	%f334, [%rd25+-1024];
	setp.lt.f32 	%p82, %f334, %f333;
	@%p82 bra 	$L__BB16_185;
	setp.eq.f32 	%p83, %f333, %f334;
	setp.lt.s32 	%p84, %r582, %r581;
	and.pred  	%p85, %p83, %p84;
	selp.b32 	%r582, %r582, %r581, %p85;
	selp.f32 	%f334, %f334, %f333, %p85;
$L__BB16_185:
	add.s32 	%r583, %r576, 1024;
	ld.global.f32 	%f335, [%rd25];
	setp.lt.f32 	%p86, %f335, %f334;
	@%p86 bra 	$L__BB16_187;
	setp.eq.f32 	%p87, %f334, %f335;
	setp.lt.s32 	%p88, %r583, %r582;
	and.pred  	%p89, %p87, %p88;
	selp.b32 	%r583, %r583, %r582, %p89;
	selp.f32 	%f335, %f335, %f334, %p89;
$L__BB16_187:
	add.s32 	%r584, %r576, 1280;
	ld.global.f32 	%f336, [%rd25+1024];
	setp.lt.f32 	%p90, %f336, %f335;
	@%p90 bra 	$L__BB16_189;
	setp.eq.f32 	%p91, %f335, %f336;
	setp.lt.s32 	%p92, %r584, %r583;
	and.pred  	%p93, %p91, %p92;
	selp.b32 	%r584, %r584, %r583, %p93;
	selp.f32 	%f336, %f336, %f335, %p93;
$L__BB16_189:
	add.s32 	%r585, %r576, 1536;
	ld.global.f32 	%f337, [%rd25+2048];
	setp.lt.f32 	%p94, %f337, %f336;
	@%p94 bra 	$L__BB16_191;
	setp.eq.f32 	%p95, %f336, %f337;
	setp.lt.s32 	%p96, %r585, %r584;
	and.pred  	%p97, %p95, %p96;
	selp.b32 	%r585, %r585, %r584, %p97;
	selp.f32 	%f337, %f337, %f336, %p97;
$L__BB16_191:
	add.s32 	%r565, %r576, 1792;
	ld.global.f32 	%f321, [%rd25+3072];
	setp.lt.f32 	%p98, %f321, %f337;
	@%p98 bra 	$L__BB16_193;
	setp.eq.f32 	%p99, %f337, %f321;
	setp.lt.s32 	%p100, %r565, %r585;
	and.pred  	%p101, %p99, %p100;
	selp.b32 	%r565, %r565, %r585, %p101;
	selp.f32 	%f321, %f321, %f337, %p101;
$L__BB16_193:
	add.s32 	%r577, %r577, 2048;
	add.s32 	%r576, %r576, 2048;
	add.s32 	%r575, %r575, 8;
	setp.ne.s32 	%p102, %r575, 0;
	@%p102 bra 	$L__BB16_177;
	add.s32 	%r595, %r577, -1024;
$L__BB16_195:
	setp.eq.s32 	%p103, %r192, 0;
	@%p103 bra 	$L__BB16_216;
	setp.lt.u32 	%p104, %r192, 4;
	@%p104 bra 	$L__BB16_206;
	add.s32 	%r230, %r189, %r595;
	mul.wide.s32 	%rd40, %r230, 4;
	add.s64 	%rd26, %rd18, %rd40;
	ld.global.f32 	%f341, [%rd26];
	setp.lt.f32 	%p105, %f341, %f321;
	mov.u32 	%r590, %r230;
	@%p105 bra 	$L__BB16_199;
	setp.eq.f32 	%p106, %f321, %f341;
	setp.lt.s32 	%p107, %r230, %r565;
	and.pred  	%p108, %p106, %p107;
	selp.b32 	%r590, %r230, %r565, %p108;
	selp.f32 	%f341, %f341, %f321, %p108;
$L__BB16_199:
	add.s32 	%r591, %r230, 256;
	ld.global.f32 	%f342, [%rd26+1024];
	setp.lt.f32 	%p109, %f342, %f341;
	@%p109 bra 	$L__BB16_201;
	setp.eq.f32 	%p110, %f341, %f342;
	setp.lt.s32 	%p111, %r591, %r590;
	and.pred  	%p112, %p110, %p111;
	selp.b32 	%r591, %r591, %r590, %p112;
	selp.f32 	%f342, %f342, %f341, %p112;
$L__BB16_201:
	add.s32 	%r592, %r230, 512;
	ld.global.f32 	%f343, [%rd26+2048];
	setp.lt.f32 	%p113, %f343, %f342;
	@%p113 bra 	$L__BB16_203;
	setp.eq.f32 	%p114, %f342, %f343;
	setp.lt.s32 	%p115, %r592, %r591;
	and.pred  	%p116, %p114, %p115;
	selp.b32 	%r592, %r592, %r591, %p116;
	selp.f32 	%f343, %f343, %f342, %p116;
$L__BB16_203:
	add.s32 	%r565, %r230, 768;
	ld.global.f32 	%f321, [%rd26+3072];
	setp.lt.f32 	%p117, %f321, %f343;
	@%p117 bra 	$L__BB16_205;
	setp.eq.f32 	%p118, %f343, %f321;
	setp.lt.s32 	%p119, %r565, %r592;
	and.pred  	%p120, %p118, %p119;
	selp.b32 	%r565, %r565, %r592, %p120;
	selp.f32 	%f321, %f321, %f343, %p120;
$L__BB16_205:
	add.s32 	%r595, %r595, 1024;
$L__BB16_206:
	and.b32  	%r317, %r191, 3;
	setp.eq.s32 	%p121, %r317, 0;
	@%p121 bra 	$L__BB16_216;
	setp.eq.s32 	%p122, %r317, 1;
	mov.u32 	%r601, %r565;
	mov.f32 	%f350, %f321;
	@%p122 bra 	$L__BB16_213;
	add.s32 	%r246, %r189, %r595;
	mul.wide.s32 	%rd41, %r246, 4;
	add.s64 	%rd27, %rd18, %rd41;
	ld.global.f32 	%f347, [%rd27];
	setp.lt.f32 	%p123, %f347, %f321;
	mov.u32 	%r597, %r246;
	@%p123 bra 	$L__BB16_210;
	setp.eq.f32 	%p124, %f321, %f347;
	setp.lt.s32 	%p125, %r246, %r565;
	and.pred  	%p126, %p124, %p125;
	selp.b32 	%r597, %r246, %r565, %p126;
	selp.f32 	%f347, %f347, %f321, %p126;
$L__BB16_210:
	add.s32 	%r565, %r246, 256;
	ld.global.f32 	%f321, [%rd27+1024];
	setp.lt.f32 	%p127, %f321, %f347;
	@%p127 bra 	$L__BB16_212;
	setp.eq.f32 	%p128, %f347, %f321;
	setp.lt.s32 	%p129, %r565, %r597;
	and.pred  	%p130, %p128, %p129;
	selp.b32 	%r565, %r565, %r597, %p130;
	selp.f32 	%f321, %f321, %f347, %p130;
$L__BB16_212:
	add.s32 	%r595, %r595, 512;
	mov.u32 	%r601, %r565;
	mov.f32 	%f350, %f321;
$L__BB16_213:
	and.b32  	%r318, %r190, 256;
	setp.ne.s32 	%p131, %r318, 0;
	@%p131 bra 	$L__BB16_216;
	add.s32 	%r565, %r189, %r595;
	mul.wide.s32 	%rd42, %r565, 4;
	add.s64 	%rd43, %rd18, %rd42;
	ld.global.f32 	%f321, [%rd43];
	setp.lt.f32 	%p132, %f321, %f350;
	@%p132 bra 	$L__BB16_216;
	setp.eq.f32 	%p133, %f350, %f321;
	setp.lt.s32 	%p134, %r565, %r601;
	and.pred  	%p135, %p133, %p134;
	selp.b32 	%r565, %r565, %r601, %p135;
	selp.f32 	%f321, %f321, %f350, %p135;
$L__BB16_216:
	// begin inline asm
	mov.u32 %r319, %laneid;
	// end inline asm
	mov.b32 	%r327, 1;
	mov.b32 	%r328, 31;
	mov.b32 	%r329, -1;
	// begin inline asm
	shfl.sync.down.b32 %r320, %r565, %r327, %r328, %r329;
	// end inline asm
	mov.b32 	%r326, %f321;
	// begin inline asm
	shfl.sync.down.b32 %r325, %r326, %r327, %r328, %r329;
	// end inline asm
	mov.b32 	%f216, %r325;
	setp.gt.s32 	%p136, %r319, 30;
	mov.u32 	%r603, %r565;
	mov.f32 	%f352, %f321;
	@%p136 bra 	$L__BB16_219;
	setp.gt.f32 	%p137, %f321, %f216;
	mov.u32 	%r603, %r320;
	mov.f32 	%f352, %f216;
	@%p137 bra 	$L__BB16_219;
	setp.eq.f32 	%p138, %f321, %f216;
	setp.lt.s32 	%p139, %r320, %r565;
	and.pred  	%p140, %p138, %p139;
	selp.b32 	%r603, %r320, %r565, %p140;
	selp.f32 	%f352, %f216, %f321, %p140;
$L__BB16_219:
	mov.b32 	%r337, 2;
	mov.b32 	%r338, 31;
	mov.b32 	%r339, -1;
	// begin inline asm
	shfl.sync.down.b32 %r330, %r603, %r337, %r338, %r339;
	// end inline asm
	mov.b32 	%r336, %f352;
	// begin inline asm
	shfl.sync.down.b32 %r335, %r336, %r337, %r338, %r339;
	// end inline asm
	mov.b32 	%f219, %r335;
	setp.gt.s32 	%p141, %r319, 29;
	mov.u32 	%r604, %r603;
	mov.f32 	%f353, %f352;
	@%p141 bra 	$L__BB16_222;
	setp.gt.f32 	%p142, %f352, %f219;
	mov.u32 	%r604, %r330;
	mov.f32 	%f353, %f219;
	@%p142 bra 	$L__BB16_222;
	setp.eq.f32 	%p143, %f352, %f219;
	setp.lt.s32 	%p144, %r330, %r603;
	and.pred  	%p145, %p143, %p144;
	selp.b32 	%r604, %r330, %r603, %p145;
	selp.f32 	%f353, %f219, %f352, %p145;
$L__BB16_222:
	mov.b32 	%r347, 4;
	mov.b32 	%r348, 31;
	mov.b32 	%r349, -1;
	// begin inline asm
	shfl.sync.down.b32 %r340, %r604, %r347, %r348, %r349;
	// end inline asm
	mov.b32 	%r346, %f353;
	// begin inline asm
	shfl.sync.down.b32 %r345, %r346, %r347, %r348, %r349;
	// end inline asm
	mov.b32 	%f222, %r345;
	setp.gt.s32 	%p146, %r319, 27;
	mov.u32 	%r605, %r604;
	mov.f32 	%f354, %f353;
	@%p146 bra 	$L__BB16_225;
	setp.gt.f32 	%p147, %f353, %f222;
	mov.u32 	%r605, %r340;
	mov.f32 	%f354, %f222;
	@%p147 bra 	$L__BB16_225;
	setp.eq.f32 	%p148, %f353, %f222;
	setp.lt.s32 	%p149, %r340, %r604;
	and.pred  	%p150, %p148, %p149;
	selp.b32 	%r605, %r340, %r604, %p150;
	selp.f32 	%f354, %f222, %f353, %p150;
$L__BB16_225:
	mov.b32 	%r357, 8;
	mov.b32 	%r358, 31;
	mov.b32 	%r359, -1;
	// begin inline asm
	shfl.sync.down.b32 %r350, %r605, %r357, %r358, %r359;
	// end inline asm
	mov.b32 	%r356, %f354;
	// begin inline asm
	shfl.sync.down.b32 %r355, %r356, %r357, %r358, %r359;
	// end inline asm
	mov.b32 	%f225, %r355;
	setp.gt.s32 	%p151, %r319, 23;
	mov.u32 	%r615, %r605;
	mov.f32 	%f364, %f354;
	@%p151 bra 	$L__BB16_228;
	setp.gt.f32 	%p152, %f354, %f225;
	mov.u32 	%r615, %r350;
	mov.f32 	%f364, %f225;
	@%p152 bra 	$L__BB16_228;
	setp.eq.f32 	%p153, %f354, %f225;
	setp.lt.s32 	%p154, %r350, %r605;
	and.pred  	%p155, %p153, %p154;
	selp.b32 	%r615, %r350, %r605, %p155;
	selp.f32 	%f364, %f225, %f354, %p155;
$L__BB16_228:
	mov.b32 	%r367, 16;
	mov.b32 	%r368, 31;
	mov.b32 	%r369, -1;
	// begin inline asm
	shfl.sync.down.b32 %r607, %r615, %r367, %r368, %r369;
	// end inline asm
	mov.b32 	%r366, %f364;
	// begin inline asm
	shfl.sync.down.b32 %r365, %r366, %r367, %r368, %r369;
	// end inline asm
	mov.b32 	%f356, %r365;
	setp.gt.s32 	%p156, %r319, 15;
	@%p156 bra 	$L__BB16_233;
	setp.gt.f32 	%p157, %f364, %f356;
	@%p157 bra 	$L__BB16_231;
	setp.eq.f32 	%p158, %f364, %f356;
	setp.lt.s32 	%p159, %r607, %r615;
	and.pred  	%p160, %p158, %p159;
	selp.b32 	%r607, %r607, %r615, %p160;
	selp.f32 	%f356, %f356, %f364, %p160;
$L__BB16_231:
	setp.ne.s32 	%p161, %r319, 0;
	mov.f32 	%f364, %f356;
	mov.u32 	%r615, %r607;
	@%p161 bra 	$L__BB16_233;
	shr.u32 	%r370, %r151, 2;
	and.b32  	%r371, %r370, 248;
	mov.u32 	%r372, _ZZN3cub18CUB_300001_SM_10006detail6reduce28DeviceReduceSingleTileKernelINS2_10policy_hubINS0_12KeyValuePairIifEEiNS0_6ArgMinEE10Policy1000ENS0_21ArgIndexInputIteratorIPfifEEN6thrust24THRUST_300001_SM_1000_NS24tabulate_output_iteratorINS2_32accumulating_transform_output_opINS5_IlfEENS2_18local_to_global_opIlEES7_NSF_INS2_31unzip_and_write_arg_extremum_opISB_PiEENSE_11use_defaultElEEEESN_lEEiS7_NS2_20empty_problem_init_tIS6_EES6_N4cuda3std3__410__identityEEEvT0_T1_T2_T3_T4_T6_E12temp_storage;
	add.s32 	%r373, %r372, %r371;
	st.shared.u32 	[%r373+8], %r607;
	st.shared.f32 	[%r373+12], %f356;
$L__BB16_233:
	bar.sync 	0;
	setp.ne.s32 	%p162, %r151, 0;
	@%p162 bra 	$L__BB16_248;
	ld.shared.u32 	%r609, [_ZZN3cub18CUB_300001_SM_10006detail6reduce28DeviceReduceSingleTileKernelINS2_10policy_hubINS0_12KeyValuePairIifEEiNS0_6ArgMinEE10Policy1000ENS0_21ArgIndexInputIteratorIPfifEEN6thrust24THRUST_300001_SM_1000_NS24tabulate_output_iteratorINS2_32accumulating_transform_output_opINS5_IlfEENS2_18local_to_global_opIlEES7_NSF_INS2_31unzip_and_write_arg_extremum_opISB_PiEENSE_11use_defaultElEEEESN_lEEiS7_NS2_20empty_problem_init_tIS6_EES6_N4cuda3std3__410__identityEEEvT0_T1_T2_T3_T4_T6_E12temp_storage+16];
	ld.shared.f32 	%f358, [_ZZN3cub18CUB_300001_SM_10006detail6reduce28DeviceReduceSingleTileKernelINS2_10policy_hubINS0_12KeyValuePairIifEEiNS0_6ArgMinEE10Policy1000ENS0_21ArgIndexInputIteratorIPfifEEN6thrust24THRUST_300001_SM_1000_NS24tabulate_output_iteratorINS2_32accumulating_transform_output_opINS5_IlfEENS2_18local_to_global_opIlEES7_NSF_INS2_31unzip_and_write_arg_extremum_opISB_PiEENSE_11use_defaultElEEEESN_lEEiS7_NS2_20empty_problem_init_tIS6_EES6_N4cuda3std3__410__identityEEEvT0_T1_T2_T3_T4_T6_E12temp_storage+20];
	setp.lt.f32 	%p163, %f358, %f364;
	@%p163 bra 	$L__BB16_236;
	setp.eq.f32 	%p164, %f364, %f358;
	setp.lt.s32 	%p165, %r609, %r615;
	and.pred  	%p166, %p164, %p165;
	selp.b32 	%r609, %r609, %r615, %p166;
	selp.f32 	%f358, %f358, %f364, %p166;
$L__BB16_236:
	ld.shared.u32 	%r610, [_ZZN3cub18CUB_300001_SM_10006detail6reduce28DeviceReduceSingleTileKernelINS2_10policy_hubINS0_12KeyValuePairIifEEiNS0_6ArgMinEE10Policy1000ENS0_21ArgIndexInputIteratorIPfifEEN6thrust24THRUST_300001_SM_1000_NS24tabulate_output_iteratorINS2_32accumulating_transform_output_opINS5_IlfEENS2_18local_to_global_opIlEES7_NSF_INS2_31unzip_and_write_arg_extremum_opISB_PiEENSE_11use_defaultElEEEESN_lEEiS7_NS2_20empty_problem_init_tIS6_EES6_N4cuda3std3__410__identityEEEvT0_T1_T2_T3_T4_T6_E12temp_storage+24];
	ld.shared.f32 	%f359, [_ZZN3cub18CUB_300001_SM_10006detail6reduce28DeviceReduceSingleTileKernelINS2_10policy_hubINS0_12KeyValuePairIifEEiNS0_6ArgMinEE10Policy1000ENS0_21ArgIndexInputIteratorIPfifEEN6thrust24THRUST_300001_SM_1000_NS24tabulate_output_iteratorINS2_32accumulating_transform_output_opINS5_IlfEENS2_18local_to_global_opIlEES7_NSF_INS2_31unzip_and_write_arg_extremum_opISB_PiEENSE_11use_defaultElEEEESN_lEEiS7_NS2_20empty_problem_init_tIS6_EES6_N4cuda3std3__410__identityEEEvT0_T1_T2_T3_T4_T6_E12temp_storage+28];
	setp.lt.f32 	%p167, %f359, %f358;
	@%p167 bra 	$L__BB16_238;
	setp.eq.f32 	%p168, %f358, %f359;
	setp.lt.s32 	%p169, %r610, %r609;
	and.pred  	%p170, %p168, %p169;
	selp.b32 	%r610, %r610, %r609, %p170;
	selp.f32 	%f359, %f359, %f358, %p170;
$L__BB16_238:
	ld.shared.u32 	%r611, [_ZZN3cub18CUB_300001_SM_10006detail6reduce28DeviceReduceSingleTileKernelINS2_10policy_hubINS0_12KeyValuePairIifEEiNS0_6ArgMinEE10Policy1000ENS0_21ArgIndexInputIteratorIPfifEEN6thrust24THRUST_300001_SM_1000_NS24tabulate_output_iteratorINS2_32accumulating_transform_output_opINS5_IlfEENS2_18local_to_global_opIlEES7_NSF_INS2_31unzip_and_write_arg_extremum_opISB_PiEENSE_11use_defaultElEEEESN_lEEiS7_NS2_20empty_problem_init_tIS6_EES6_N4cuda3std3__410__identityEEEvT0_T1_T2_T3_T4_T6_E12temp_storage+32];
	ld.shared.f32 	%f360, [_ZZN3cub18CUB_300001_SM_10006detail6reduce28DeviceReduceSingleTileKernelINS2_10policy_hubINS0_12KeyValuePairIifEEiNS0_6ArgMinEE10Policy1000ENS0_21ArgIndexInputIteratorIPfifEEN6thrust24THRUST_300001_SM_1000_NS24tabulate_output_iteratorINS2_32accumulating_transform_output_opINS5_IlfEENS2_18local_to_global_opIlEES7_NSF_INS2_31unzip_and_write_arg_extremum_opISB_PiEENSE_11use_defaultElEEEESN_lEEiS7_NS2_20empty_problem_init_tIS6_EES6_N4cuda3std3__410__identityEEEvT0_T1_T2_T3_T4_T6_E12temp_storage+36];
	setp.lt.f32 	%p171, %f360, %f359;
	@%p171 bra 	$L__BB16_240;
	setp.eq.f32 	%p172, %f359, %f360;
	setp.lt.s32 	%p173, %r611, %r610;
	and.pred  	%p174, %p172, %p173;
	selp.b32 	%r611, %r611, %r610, %p174;
	selp.f32 	%f360, %f360, %f359, %p174;
$L__BB16_240:
	ld.shared.u32 	%r612, [_ZZN3cub18CUB_300001_SM_10006detail6reduce28DeviceReduceSingleTileKernelINS2_10policy_hubINS0_12KeyValuePairIifEEiNS0_6ArgMinEE10Policy1000ENS0_21ArgIndexInputIteratorIPfifEEN6thrust24THRUST_300001_SM_1000_NS24tabulate_output_iteratorINS2_32accumulating_transform_output_opINS5_IlfEENS2_18local_to_global_opIlEES7_NSF_INS2_31unzip_and_write_arg_extremum_opISB_PiEENSE_11use_defaultElEEEESN_lEEiS7_NS2_20empty_problem_init_tIS6_EES6_N4cuda3std3__410__identityEEEvT0_T1_T2_T3_T4_T6_E12temp_storage+40];
	ld.shared.f32 	%f361, [_ZZN3cub18CUB_300001_SM_10006detail6reduce28DeviceReduceSingleTileKernelINS2_10policy_hubINS0_12KeyValuePairIifEEiNS0_6ArgMinEE10Policy1000ENS0_21ArgIndexInputIteratorIPfifEEN6thrust24THRUST_300001_SM_1000_NS24tabulate_output_iteratorINS2_32accumulating_transform_output_opINS5_IlfEENS2_18local_to_global_opIlEES7_NSF_INS2_31unzip_and_write_arg_extremum_opISB_PiEENSE_11use_defaultElEEEESN_lEEiS7_NS2_20empty_problem_init_tIS6_EES6_N4cuda3std3__410__identityEEEvT0_T1_T2_T3_T4_T6_E12temp_storage+44];
	setp.lt.f32 	%p175, %f361, %f360;
	@%p175 bra 	$L__BB16_242;
	setp.eq.f32 	%p176, %f360, %f361;
	setp.lt.s32 	%p177, %r612, %r611;
	and.pred  	%p178, %p176, %p177;
	selp.b32 	%r612, %r612, %r611, %p178;
	selp.f32 	%f361, %f361, %f360, %p178;
$L__BB16_242:
	ld.shared.u32 	%r613, [_ZZN3cub18CUB_300001_SM_10006detail6reduce28DeviceReduceSingleTileKernelINS2_10policy_hubINS0_12KeyValuePairIifEEiNS0_6ArgMinEE10Policy1000ENS0_21ArgIndexInputIteratorIPfifEEN6thrust24THRUST_300001_SM_1000_NS24tabulate_output_iteratorINS2_32accumulating_transform_output_opINS5_IlfEENS2_18local_to_global_opIlEES7_NSF_INS2_31unzip_and_write_arg_extremum_opISB_PiEENSE_11use_defaultElEEEESN_lEEiS7_NS2_20empty_problem_init_tIS6_EES6_N4cuda3std3__410__identityEEEvT0_T1_T2_T3_T4_T6_E12temp_storage+48];
	ld.shared.f32 	%f362, [_ZZN3cub18CUB_300001_SM_10006detail6reduce28DeviceReduceSingleTileKernelINS2_10policy_hubINS0_12KeyValuePairIifEEiNS0_6ArgMinEE10Policy1000ENS0_21ArgIndexInputIteratorIPfifEEN6thrust24THRUST_300001_SM_1000_NS24tabulate_output_iteratorINS2_32accumulating_transform_output_opINS5_IlfEENS2_18local_to_global_opIlEES7_NSF_INS2_31unzip_and_write_arg_extremum_opISB_PiEENSE_11use_defaultElEEEESN_lEEiS7_NS2_20empty_problem_init_tIS6_EES6_N4cuda3std3__410__identityEEEvT0_T1_T2_T3_T4_T6_E12temp_storage+52];
	setp.lt.f32 	%p179, %f362, %f361;
	@%p179 bra 	$L__BB16_244;
	setp.eq.f32 	%p180, %f361, %f362;
	setp.lt.s32 	%p181, %r613, %r612;
	and.pred  	%p182, %p180, %p181;
	selp.b32 	%r613, %r613, %r612, %p182;
	selp.f32 	%f362, %f362, %f361, %p182;
$L__BB16_244:
	ld.shared.u32 	%r614, [_ZZN3cub18CUB_300001_SM_10006detail6reduce28DeviceReduceSingleTileKernelINS2_10policy_hubINS0_12KeyValuePairIifEEiNS0_6ArgMinEE10Policy1000ENS0_21ArgIndexInputIteratorIPfifEEN6thrust24THRUST_300001_SM_1000_NS24tabulate_output_iteratorINS2_32accumulating_transform_output_opINS5_IlfEENS2_18local_to_global_opIlEES7_NSF_INS2_31unzip_and_write_arg_extremum_opISB_PiEENSE_11use_defaultElEEEESN_lEEiS7_NS2_20empty_problem_init_tIS6_EES6_N4cuda3std3__410__identityEEEvT0_T1_T2_T3_T4_T6_E12temp_storage+56];
	ld.shared.f32 	%f363, [_ZZN3cub18CUB_300001_SM_10006detail6reduce28DeviceReduceSingleTileKernelINS2_10policy_hubINS0_12KeyValuePairIifEEiNS0_6ArgMinEE10Policy1000ENS0_21ArgIndexInputIteratorIPfifEEN6thrust24THRUST_300001_SM_1000_NS24tabulate_output_iteratorINS2_32accumulating_transform_output_opINS5_IlfEENS2_18local_to_global_opIlEES7_NSF_INS2_31unzip_and_write_arg_extremum_opISB_PiEENSE_11use_defaultElEEEESN_lEEiS7_NS2_20empty_problem_init_tIS6_EES6_N4cuda3std3__410__identityEEEvT0_T1_T2_T3_T4_T6_E12temp_storage+60];
	setp.lt.f32 	%p183, %f363, %f362;
	@%p183 bra 	$L__BB16_246;
	setp.eq.f32 	%p184, %f362, %f363;
	setp.lt.s32 	%p185, %r614, %r613;
	and.pred  	%p186, %p184, %p185;
	selp.b32 	%r614, %r614, %r613, %p186;
	selp.f32 	%f363, %f363, %f362, %p186;
$L__BB16_246:
	ld.shared.u32 	%r615, [_ZZN3cub18CUB_300001_SM_10006detail6reduce28DeviceReduceSingleTileKernelINS2_10policy_hubINS0_12KeyValuePairIifEEiNS0_6ArgMinEE10Policy1000ENS0_21ArgIndexInputIteratorIPfifEEN6thrust24THRUST_300001_SM_1000_NS24tabulate_output_iteratorINS2_32accumulating_transform_output_opINS5_IlfEENS2_18local_to_global_opIlEES7_NSF_INS2_31unzip_and_write_arg_extremum_opISB_PiEENSE_11use_defaultElEEEESN_lEEiS7_NS2_20empty_problem_init_tIS6_EES6_N4cuda3std3__410__identityEEEvT0_T1_T2_T3_T4_T6_E12temp_storage+64];
	ld.shared.f32 	%f364, [_ZZN3cub18CUB_300001_SM_10006detail6reduce28DeviceReduceSingleTileKernelINS2_10policy_hubINS0_12KeyValuePairIifEEiNS0_6ArgMinEE10Policy1000ENS0_21ArgIndexInputIteratorIPfifEEN6thrust24THRUST_300001_SM_1000_NS24tabulate_output_iteratorINS2_32accumulating_transform_output_opINS5_IlfEENS2_18local_to_global_opIlEES7_NSF_INS2_31unzip_and_write_arg_extremum_opISB_PiEENSE_11use_defaultElEEEESN_lEEiS7_NS2_20empty_problem_init_tIS6_EES6_N4cuda3std3__410__identityEEEvT0_T1_T2_T3_T4_T6_E12temp_storage+68];
	setp.lt.f32 	%p187, %f364, %f363;
	@%p187 bra 	$L__BB16_248;
	setp.eq.f32 	%p188, %f363, %f364;
	setp.lt.s32 	%p189, %r615, %r614;
	and.pred  	%p190, %p188, %p189;
	selp.f32 	%f364, %f364, %f363, %p190;
	selp.b32 	%r615, %r615, %r614, %p190;
$L__BB16_248:
	mov.u32 	%r501, %tid.x;
	setp.ne.s32 	%p380, %r501, 0;
	@%p380 bra 	$L__BB16_256;
	cvta.to.global.u64 	%rd28, %rd10;
	cvta.to.global.u64 	%rd29, %rd9;
	and.b16  	%rs9, %rs4, 255;
	setp.eq.s16 	%p381, %rs9, 0;
	@%p381 bra 	$L__BB16_251;
	cvt.s64.s32 	%rd51, %r615;
	add.s64 	%rd66, %rd6, %rd51;
	st.global.u64 	[%rd29], %rd66;
	st.global.f32 	[%rd29+8], %f364;
	bra.uni 	$L__BB16_254;
$L__BB16_251:
	cvt.s64.s32 	%rd52, %r615;
	add.s64 	%rd66, %rd6, %rd52;
	ld.global.f32 	%f253, [%rd28+8];
	setp.lt.f32 	%p382, %f364, %f253;
	@%p382 bra 	$L__BB16_253;
	setp.eq.f32 	%p383, %f253, %f364;
	ld.global.u64 	%rd53, [%rd28];
	setp.lt.s64 	%p384, %rd66, %rd53;
	and.pred  	%p385, %p383, %p384;
	selp.b64 	%rd66, %rd66, %rd53, %p385;
	selp.f32 	%f364, %f364, %f253, %p385;
$L__BB16_253:
	st.global.u64 	[%rd29], %rd66;
	st.global.f32 	[%rd29+8], %f364;
$L__BB16_254:
	and.b16  	%rs10, %rs3, 255;
	setp.eq.s16 	%p386, %rs10, 0;
	@%p386 bra 	$L__BB16_256;
	cvta.to.global.u64 	%rd55, %rd8;
	st.global.f32 	[%rd55], %f364;
	cvta.to.global.u64 	%rd56, %rd7;
	st.global.u32 	[%rd56], %rd66;
$L__BB16_256:
	ret;

}
	// .globl	_ZN3cub18CUB_300001_SM_10006detail6reduce18DeviceReduceKernelINS2_10policy_hubINS0_12KeyValuePairIifEEiNS0_6ArgMinEE10Policy1000ENS0_21ArgIndexInputIteratorIPfifEEiS7_S6_N4cuda3std3__410__identityEEEvT0_PT3_T1_NS0_13GridEvenShareISK_EET2_T4_
.visible .entry _ZN3cub18CUB_300001_SM_10006detail6reduce18DeviceReduceKernelINS2_10policy_hubINS0_12KeyValuePairIifEEiNS0_6ArgMinEE10Policy1000ENS0_21ArgIndexInputIteratorIPfifEEiS7_S6_N4cuda3std3__410__identityEEEvT0_PT3_T1_NS0_13GridEvenShareISK_EET2_T4_(
	.param .align 8 .b8 _ZN3cub18CUB_300001_SM_10006detail6reduce18DeviceReduceKernelINS2_10policy_hubINS0_12KeyValuePairIifEEiNS0_6ArgMinEE10Policy1000ENS0_21ArgIndexInputIteratorIPfifEEiS7_S6_N4cuda3std3__410__identityEEEvT0_PT3_T1_NS0_13GridEvenShareISK_EET2_T4__param_0[16],
	.param .u64 .ptr .align 1 _ZN3cub18CUB_300001_SM_10006detail6reduce18DeviceReduceKernelINS2_10policy_hubINS0_12KeyValuePairIifEEiNS0_6ArgMinEE10Policy1000ENS0_21ArgIndexInputIteratorIPfifEEiS7_S6_N4cuda3std3__410__identityEEEvT0_PT3_T1_NS0_13GridEvenShareISK_EET2_T4__param_1,
	.param .u32 _ZN3cub18CUB_300001_SM_10006detail6reduce18DeviceReduceKernelINS2_10policy_hubINS0_12KeyValuePairIifEEiNS0_6ArgMinEE10Policy1000ENS0_21ArgIndexInputIteratorIPfifEEiS7_S6_N4cuda3std3__410__identityEEEvT0_PT3_T1_NS0_13GridEvenShareISK_EET2_T4__param_2,
	.param .align 4 .b8 _ZN3cub18CUB_300001_SM_10006detail6reduce18DeviceReduceKernelINS2_10policy_hubINS0_12KeyValuePairIifEEiNS0_6ArgMinEE10Policy1000ENS0_21ArgIndexInputIteratorIPfifEEiS7_S6_N4cuda3std3__410__identityEEEvT0_PT3_T1_NS0_13GridEvenShareISK_EET2_T4__param_3[40],
	.param .align 1 .b8 _ZN3cub18CUB_300001_SM_10006detail6reduce18DeviceReduceKernelINS2_10policy_hubINS0_12KeyValuePairIifEEiNS0_6ArgMinEE10Policy1000ENS0_21ArgIndexInputIteratorIPfifEEiS7_S6_N4cuda3std3__410__identityEEEvT0_PT3_T1_NS0_13GridEvenShareISK_EET2_T4__param_4[1],
	.param .align 1 .b8 _ZN3cub18CUB_300001_SM_10006detail6reduce18DeviceReduceKernelINS2_10policy_hubINS0_12KeyValuePairIifEEiNS0_6ArgMinEE10Policy1000ENS0_21ArgIndexInputIteratorIPfifEEiS7_S6_N4cuda3std3__410__identityEEEvT0_PT3_T1_NS0_13GridEvenShareISK_EET2_T4__param_5[1]
)
.maxntid 256
{
	.reg .pred 	%p<380>;
	.reg .b16 	%rs<5>;
	.reg .b32 	%r<621>;
	.reg .b32 	%f<351>;
	.reg .b64 	%rd<31>;
	// demoted variable
	.shared .align 4 .b8 _ZZN3cub18CUB_300001_SM_10006detail6reduce18DeviceReduceKernelINS2_10policy_hubINS0_12KeyValuePairIifEEiNS0_6ArgMinEE10Policy1000ENS0_21ArgIndexInputIteratorIPfifEEiS7_S6_N4cuda3std3__410__identityEEEvT0_PT3_T1_NS0_13GridEvenShareISK_EET2_T4_E12temp_storage[80];
	ld.param.u32 	%r298, [_ZN3cub18CUB_300001_SM_10006detail6reduce18DeviceReduceKernelINS2_10policy_hubINS0_12KeyValuePairIifEEiNS0_6ArgMinEE10Policy1000ENS0_21ArgIndexInputIteratorIPfifEEiS7_S6_N4cuda3std3__410__identityEEEvT0_PT3_T1_NS0_13GridEvenShareISK_EET2_T4__param_0+8];
	ld.param.u32 	%r1, [_ZN3cub18CUB_300001_SM_10006detail6reduce18DeviceReduceKernelINS2_10policy_hubINS0_12KeyValuePairIifEEiNS0_6ArgMinEE10Policy1000ENS0_21ArgIndexInputIteratorIPfifEEiS7_S6_N4cuda3std3__410__identityEEEvT0_PT3_T1_NS0_13GridEvenShareISK_EET2_T4__param_3+20];
	ld.param.u32 	%r2, [_ZN3cub18CUB_300001_SM_10006detail6reduce18DeviceReduceKernelINS2_10policy_hubINS0_12KeyValuePairIifEEiNS0_6ArgMinEE10Policy1000ENS0_21ArgIndexInputIteratorIPfifEEiS7_S6_N4cuda3std3__410__identityEEEvT0_PT3_T1_NS0_13GridEvenShareISK_EET2_T4__param_3+24];
	ld.param.u64 	%rd9, [_ZN3cub18CUB_300001_SM_10006detail6reduce18DeviceReduceKernelINS2_10policy_hubINS0_12KeyValuePairIifEEiNS0_6ArgMinEE10Policy1000ENS0_21ArgIndexInputIteratorIPfifEEiS7_S6_N4cuda3std3__410__identityEEEvT0_PT3_T1_NS0_13GridEvenShareISK_EET2_T4__param_0];
	cvta.to.global.u64 	%rd1, %rd9;
	mov.u32 	%r4, %ctaid.x;
	shl.b32 	%r5, %r2, 11;
	shl.b32 	%r6, %r4, 11;
	sub.s32 	%r7, %r1, %r6;
	setp.gt.s32 	%p1, %r7, 2047;
	@%p1 bra 	$L__BB17_116;
	mov.u32 	%r8, %tid.x;
	setp.ge.s32 	%p190, %r8, %r7;
	mov.u32 	%r525, %r8;
	@%p190 bra 	$L__BB17_3;
	add.s32 	%r380, %r6, %r8;
	add.s32 	%r539, %r380, %r298;
	mul.wide.s32 	%rd20, %r539, 4;
	add.s64 	%rd21, %rd1, %rd20;
	ld.global.f32 	%f276, [%rd21];
	add.s32 	%r525, %r8, 256;
$L__BB17_3:
	setp.ge.s32 	%p191, %r525, %r7;
	@%p191 bra 	$L__BB17_45;
	add.s32 	%r13, %r298, %r6;
	not.b32 	%r382, %r525;
	add.s32 	%r14, %r1, %r382;
	sub.s32 	%r383, %r14, %r6;
	shr.u32 	%r384, %r383, 8;
	add.s32 	%r15, %r384, 1;
	and.b32  	%r16, %r15, 7;
	setp.lt.u32 	%p192, %r383, 1792;
	@%p192 bra 	$L__BB17_24;
	add.s32 	%r514, %r525, 1024;
	add.s32 	%r385, %r298, %r525;
	add.s32 	%r513, %r385, %r6;
	and.b32  	%r386, %r15, 33554424;
	neg.s32 	%r512, %r386;
	add.s64 	%rd2, %rd1, 4096;
$L__BB17_6:
	.pragma "nounroll";
	mul.wide.s32 	%rd22, %r513, 4;
	add.s64 	%rd3, %rd2, %rd22;
	ld.global.f32 	%f256, [%rd3+-4096];
	setp.lt.f32 	%p193, %f256, %f276;
	mov.u32 	%r516, %r513;
	@%p193 bra 	$L__BB17_8;
	setp.eq.f32 	%p194, %f276, %f256;
	setp.lt.s32 	%p195, %r513, %r539;
	and.pred  	%p196, %p194, %p195;
	selp.f32 	%f256, %f256, %f276, %p196;
	selp.b32 	%r516, %r513, %r539, %p196;
$L__BB17_8:
	add.s32 	%r517, %r513, 256;
	ld.global.f32 	%f257, [%rd3+-3072];
	setp.lt.f32 	%p197, %f257, %f256;
	@%p197 bra 	$L__BB17_10;
	setp.eq.f32 	%p198, %f256, %f257;
	setp.lt.s32 	%p199, %r517, %r516;
	and.pred  	%p200, %p198, %p199;
	selp.f32 	%f257, %f257, %f256, %p200;
	selp.b32 	%r517, %r517, %r516, %p200;
$L__BB17_10:
	add.s32 	%r518, %r513, 512;
	ld.global.f32 	%f258, [%rd3+-2048];
	setp.lt.f32 	%p201, %f258, %f257;
	@%p201 bra 	$L__BB17_12;
	setp.eq.f32 	%p202, %f257, %f258;
	setp.lt.s32 	%p203, %r518, %r517;
	and.pred  	%p204, %p202, %p203;
	selp.f32 	%f258, %f258, %f257, %p204;
	selp.b32 	%r518, %r518, %r517, %p204;
$L__BB17_12:
	add.s32 	%r519, %r513, 768;
	ld.global.f32 	%f259, [%rd3+-1024];
	setp.lt.f32 	%p205, %f259, %f258;
	@%p205 bra 	$L__BB17_14;
	setp.eq.f32 	%p206, %f258, %f259;
	setp.lt.s32 	%p207, %r519, %r518;
	and.pred  	%p208, %p206, %p207;
	selp.f32 	%f259, %f259, %f258, %p208;
	selp.b32 	%r519, %r519, %r518, %p208;
$L__BB17_14:
	add.s32 	%r520, %r513, 1024;
	ld.global.f32 	%f260, [%rd3];
	setp.lt.f32 	%p209, %f260, %f259;
	@%p209 bra 	$L__BB17_16;
	setp.eq.f32 	%p210, %f259, %f260;
	setp.lt.s32 	%p211, %r520, %r519;
	and.pred  	%p212, %p210, %p211;
	selp.f32 	%f260, %f260, %f259, %p212;
	selp.b32 	%r520, %r520, %r519, %p212;
$L__BB17_16:
	add.s32 	%r521, %r513, 1280;
	ld.global.f32 	%f261, [%rd3+1024];
	setp.lt.f32 	%p213, %f261, %f260;
	@%p213 bra 	$L__BB17_18;
	setp.eq.f32 	%p214, %f260, %f261;
	setp.lt.s32 	%p215, %r521, %r520;
	and.pred  	%p216, %p214, %p215;
	selp.f32 	%f261, %f261, %f260, %p216;
	selp.b32 	%r521, %r521, %r520, %p216;
$L__BB17_18:
	add.s32 	%r522, %r513, 1536;
	ld.global.f32 	%f262, [%rd3+2048];
	setp.lt.f32 	%p217, %f262, %f261;
	@%p217 bra 	$L__BB17_20;
	setp.eq.f32 	%p218, %f261, %f262;
	setp.lt.s32 	%p219, %r522, %r521;
	and.pred  	%p220, %p218, %p219;
	selp.f32 	%f262, %f262, %f261, %p220;
	selp.b32 	%r522, %r522, %r521, %p220;
$L__BB17_20:
	add.s32 	%r539, %r513, 1792;
	ld.global.f32 	%f276, [%rd3+3072];
	setp.lt.f32 	%p221, %f276, %f262;
	@%p221 bra 	$L__BB17_22;
	setp.eq.f32 	%p222, %f262, %f276;
	setp.lt.s32 	%p223, %r539, %r522;
	and.pred  	%p224, %p222, %p223;
	selp.f32 	%f276, %f276, %f262, %p224;
	selp.b32 	%r539, %r539, %r522, %p224;
$L__BB17_22:
	add.s32 	%r514, %r514, 2048;
	add.s32 	%r513, %r513, 2048;
	add.s32 	%r512, %r512, 8;
	setp.ne.s32 	%p225, %r512, 0;
	@%p225 bra 	$L__BB17_6;
	add.s32 	%r525, %r514, -1024;
$L__BB17_24:
	setp.eq.s32 	%p226, %r16, 0;
	@%p226 bra 	$L__BB17_45;
	setp.lt.u32 	%p227, %r16, 4;
	@%p227 bra 	$L__BB17_35;
	add.s32 	%r54, %r13, %r525;
	mul.wide.s32 	%rd23, %r54, 4;
	add.s64 	%rd4, %rd1, %rd23;
	ld.global.f32 	%f266, [%rd4];
	setp.lt.f32 	%p228, %f266, %f276;
	mov.u32 	%r527, %r54;
	@%p228 bra 	$L__BB17_28;
	setp.eq.f32 	%p229, %f276, %f266;
	setp.lt.s32 	%p230, %r54, %r539;
	and.pred  	%p231, %p229, %p230;
	selp.f32 	%f266, %f266, %f276, %p231;
	selp.b32 	%r527, %r54, %r539, %p231;
$L__BB17_28:
	add.s32 	%r528, %r54, 256;
	ld.global.f32 	%f267, [%rd4+1024];
	setp.lt.f32 	%p232, %f267, %f266;
	@%p232 bra 	$L__BB17_30;
	setp.eq.f32 	%p233, %f266, %f267;
	setp.lt.s32 	%p234, %r528, %r527;
	and.pred  	%p235, %p233, %p234;
	selp.f32 	%f267, %f267, %f266, %p235;
	selp.b32 	%r528, %r528, %r527, %p235;
$L__BB17_30:
	add.s32 	%r529, %r54, 512;
	ld.global.f32 	%f268, [%rd4+2048];
	setp.lt.f32 	%p236, %f268, %f267;
	@%p236 bra 	$L__BB17_32;
	setp.eq.f32 	%p237, %f267, %f268;
	setp.lt.s32 	%p238, %r529, %r528;
	and.pred  	%p239, %p237, %p238;
	selp.f32 	%f268, %f268, %f267, %p239;
	selp.b32 	%r529, %r529, %r528, %p239;
$L__BB17_32:
	add.s32 	%r539, %r54, 768;
	ld.global.f32 	%f276, [%rd4+3072];
	setp.lt.f32 	%p240, %f276, %f268;
	@%p240 bra 	$L__BB17_34;
	setp.eq.f32 	%p241, %f268, %f276;
	setp.lt.s32 	%p242, %r539, %r529;
	and.pred  	%p243, %p241, %p242;
	selp.f32 	%f276, %f276, %f268, %p243;
	selp.b32 	%r539, %r539, %r529, %p243;
$L__BB17_34:
	add.s32 	%r525, %r525, 1024;
$L__BB17_35:
	and.b32  	%r389, %r15, 3;
	setp.eq.s32 	%p244, %r389, 0;
	@%p244 bra 	$L__BB17_45;
	setp.eq.s32 	%p245, %r389, 1;
	mov.u32 	%r538, %r539;
	mov.f32 	%f275, %f276;
	@%p245 bra 	$L__BB17_42;
	add.s32 	%r70, %r13, %r525;
	mul.wide.s32 	%rd24, %r70, 4;
	add.s64 	%rd5, %rd1, %rd24;
	ld.global.f32 	%f272, [%rd5];
	setp.lt.f32 	%p246, %f272, %f276;
	mov.u32 	%r534, %r70;
	@%p246 bra 	$L__BB17_39;
	setp.eq.f32 	%p247, %f276, %f272;
	setp.lt.s32 	%p248, %r70, %r539;
	and.pred  	%p249, %p247, %p248;
	selp.f32 	%f272, %f272, %f276, %p249;
	selp.b32 	%r534, %r70, %r539, %p249;
$L__BB17_39:
	add.s32 	%r539, %r70, 256;
	ld.global.f32 	%f276, [%rd5+1024];
	setp.lt.f32 	%p250, %f276, %f272;
	@%p250 bra 	$L__BB17_41;
	setp.eq.f32 	%p251, %f272, %f276;
	setp.lt.s32 	%p252, %r539, %r534;
	and.pred  	%p253, %p251, %p252;
	selp.f32 	%f276, %f276, %f272, %p253;
	selp.b32 	%r539, %r539, %r534, %p253;
$L__BB17_41:
	add.s32 	%r525, %r525, 512;
	mov.u32 	%r538, %r539;
	mov.f32 	%f275, %f276;
$L__BB17_42:
	and.b32  	%r390, %r14, 256;
	setp.ne.s32 	%p254, %r390, 0;
	@%p254 bra 	$L__BB17_45;
	add.s32 	%r539, %r13, %r525;
	mul.wide.s32 	%rd25, %r539, 4;
	add.s64 	%rd26, %rd1, %rd25;
	ld.global.f32 	%f276, [%rd26];
	setp.lt.f32 	%p255, %f276, %f275;
	@%p255 bra 	$L__BB17_45;
	setp.eq.f32 	%p256, %f275, %f276;
	setp.lt.s32 	%p257, %r539, %r538;
	and.pred  	%p258, %p256, %p257;
	selp.f32 	%f276, %f276, %f275, %p258;
	selp.b32 	%r539, %r539, %r538, %p258;
$L__BB17_45:
	setp.lt.s32 	%p259, %r7, 256;
	@%p259 bra 	$L__BB17_78;
	// begin inline asm
	mov.u32 %r454, %laneid;
	// end inline asm
	mov.b32 	%r462, 1;
	mov.b32 	%r463, 31;
	mov.b32 	%r464, -1;
	// begin inline asm
	shfl.sync.down.b32 %r455, %r539, %r462, %r463, %r464;
	// end inline asm
	mov.b32 	%r461, %f276;
	// begin inline asm
	shfl.sync.down.b32 %r460, %r461, %r462, %r463, %r464;
	// end inline asm
	mov.b32 	%f55, %r460;
	setp.gt.s32 	%p324, %r454, 30;
	mov.f32 	%f277, %f276;
	mov.u32 	%r540, %r539;
	@%p324 bra 	$L__BB17_49;
	setp.gt.f32 	%p325, %f276, %f55;
	mov.f32 	%f277, %f55;
	mov.u32 	%r540, %r455;
	@%p325 bra 	$L__BB17_49;
	setp.eq.f32 	%p326, %f276, %f55;
	setp.lt.s32 	%p327, %r455, %r539;
	and.pred  	%p328, %p326, %p327;
	selp.f32 	%f277, %f55, %f276, %p328;
	selp.b32 	%r540, %r455, %r539, %p328;
$L__BB17_49:
	mov.b32 	%r472, 2;
	mov.b32 	%r473, 31;
	mov.b32 	%r474, -1;
	// begin inline asm
	shfl.sync.down.b32 %r465, %r540, %r472, %r473, %r474;
	// end inline asm
	mov.b32 	%r471, %f277;
	// begin inline asm
	shfl.sync.down.b32 %r470, %r471, %r472, %r473, %r474;
	// end inline asm
	mov.b32 	%f58, %r470;
	setp.gt.s32 	%p329, %r454, 29;
	mov.f32 	%f278, %f277;
	mov.u32 	%r541, %r540;
	@%p329 bra 	$L__BB17_52;
	setp.gt.f32 	%p330, %f277, %f58;
	mov.f32 	%f278, %f58;
	mov.u32 	%r541, %r465;
	@%p330 bra 	$L__BB17_52;
	setp.eq.f32 	%p331, %f277, %f58;
	setp.lt.s32 	%p332, %r465, %r540;
	and.pred  	%p333, %p331, %p332;
	selp.f32 	%f278, %f58, %f277, %p333;
	selp.b32 	%r541, %r465, %r540, %p333;
$L__BB17_52:
	mov.b32 	%r482, 4;
	mov.b32 	%r483, 31;
	mov.b32 	%r484, -1;
	// begin inline asm
	shfl.sync.down.b32 %r475, %r541, %r482, %r483, %r484;
	// end inline asm
	mov.b32 	%r481, %f278;
	// begin inline asm
	shfl.sync.down.b32 %r480, %r481, %r482, %r483, %r484;
	// end inline asm
	mov.b32 	%f61, %r480;
	setp.gt.s32 	%p334, %r454, 27;
	mov.f32 	%f279, %f278;
	mov.u32 	%r542, %r541;
	@%p334 bra 	$L__BB17_55;
	setp.gt.f32 	%p335, %f278, %f61;
	mov.f32 	%f279, %f61;
	mov.u32 	%r542, %r475;
	@%p335 bra 	$L__BB17_55;
	setp.eq.f32 	%p336, %f278, %f61;
	setp.lt.s32 	%p337, %r475, %r541;
	and.pred  	%p338, %p336, %p337;
	selp.f32 	%f279, %f61, %f278, %p338;
	selp.b32 	%r542, %r475, %r541, %p338;
$L__BB17_55:
	mov.b32 	%r492, 8;
	mov.b32 	%r493, 31;
	mov.b32 	%r494, -1;
	// begin inline asm
	shfl.sync.down.b32 %r485, %r542, %r492, %r493, %r494;
	// end inline asm
	mov.b32 	%r491, %f279;
	// begin inline asm
	shfl.sync.down.b32 %r490, %r491, %r492, %r493, %r494;
	// end inline asm
	mov.b32 	%f64, %r490;
	setp.gt.s32 	%p339, %r454, 23;
	mov.f32 	%f350, %f279;
	mov.u32 	%r620, %r542;
	@%p339 bra 	$L__BB17_58;
	setp.gt.f32 	%p340, %f279, %f64;
	mov.f32 	%f350, %f64;
	mov.u32 	%r620, %r485;
	@%p340 bra 	$L__BB17_58;
	setp.eq.f32 	%p341, %f279, %f64;
	setp.lt.s32 	%p342, %r485, %r542;
	and.pred  	%p343, %p341, %p342;
	selp.f32 	%f350, %f64, %f279, %p343;
	selp.b32 	%r620, %r485, %r542, %p343;
$L__BB17_58:
	mov.b32 	%r502, 16;
	mov.b32 	%r503, 31;
	mov.b32 	%r504, -1;
	// begin inline asm
	shfl.sync.down.b32 %r544, %r620, %r502, %r503, %r504;
	// end inline asm
	mov.b32 	%r501, %f350;
	// begin inline asm
	shfl.sync.down.b32 %r500, %r501, %r502, %r503, %r504;
	// end inline asm
	mov.b32 	%f281, %r500;
	setp.gt.s32 	%p344, %r454, 15;
	@%p344 bra 	$L__BB17_63;
	setp.gt.f32 	%p345, %f350, %f281;
	@%p345 bra 	$L__BB17_61;
	setp.eq.f32 	%p346, %f350, %f281;
	setp.lt.s32 	%p347, %r544, %r620;
	and.pred  	%p348, %p346, %p347;
	selp.f32 	%f281, %f281, %f350, %p348;
	selp.b32 	%r544, %r544, %r620, %p348;
$L__BB17_61:
	setp.ne.s32 	%p349, %r454, 0;
	mov.u32 	%r620, %r544;
	mov.f32 	%f350, %f281;
	@%p349 bra 	$L__BB17_63;
	shr.u32 	%r505, %r8, 2;
	and.b32  	%r506, %r505, 248;
	mov.u32 	%r507, _ZZN3cub18CUB_300001_SM_10006detail6reduce18DeviceReduceKernelINS2_10policy_hubINS0_12KeyValuePairIifEEiNS0_6ArgMinEE10Policy1000ENS0_21ArgIndexInputIteratorIPfifEEiS7_S6_N4cuda3std3__410__identityEEEvT0_PT3_T1_NS0_13GridEvenShareISK_EET2_T4_E12temp_storage;
	add.s32 	%r508, %r507, %r506;
	st.shared.u32 	[%r508+8], %r544;
	st.shared.f32 	[%r508+12], %f281;
$L__BB17_63:
	bar.sync 	0;
	setp.ne.s32 	%p350, %r8, 0;
	@%p350 bra 	$L__BB17_238;
	ld.shared.u32 	%r546, [_ZZN3cub18CUB_300001_SM_10006detail6reduce18DeviceReduceKernelINS2_10policy_hubINS0_12KeyValuePairIifEEiNS0_6ArgMinEE10Policy1000ENS0_21ArgIndexInputIteratorIPfifEEiS7_S6_N4cuda3std3__410__identityEEEvT0_PT3_T1_NS0_13GridEvenShareISK_EET2_T4_E12temp_storage+16];
	ld.shared.f32 	%f283, [_ZZN3cub18CUB_300001_SM_10006detail6reduce18DeviceReduceKernelINS2_10policy_hubINS0_12KeyValuePairIifEEiNS0_6ArgMinEE10Policy1000ENS0_21ArgIndexInputIteratorIPfifEEiS7_S6_N4cuda3std3__410__identityEEEvT0_PT3_T1_NS0_13GridEvenShareISK_EET2_T4_E12temp_storage+20];
	setp.lt.f32 	%p351, %f283, %f350;
	@%p351 bra 	$L__BB17_66;
	setp.eq.f32 	%p352, %f350, %f283;
	setp.lt.s32 	%p353, %r546, %r620;
	and.pred  	%p354, %p352, %p353;
	selp.f32 	%f283, %f283, %f350, %p354;
	selp.b32 	%r546, %r546, %r620, %p354;
$L__BB17_66:
	ld.shared.u32 	%r547, [_ZZN3cub18CUB_300001_SM_10006detail6reduce18DeviceReduceKernelINS2_10policy_hubINS0_12KeyValuePairIifEEiNS0_6ArgMinEE10Policy1000ENS0_21ArgIndexInputIteratorIPfifEEiS7_S6_N4cuda3std3__410__identityEEEvT0_PT3_T1_NS0_13GridEvenShareISK_EET2_T4_E12temp_storage+24];
	ld.shared.f32 	%f284, [_ZZN3cub18CUB_300001_SM_10006detail6reduce18DeviceReduceKernelINS2_10policy_hubINS0_12KeyValuePairIifEEiNS0_6ArgMinEE10Policy1000ENS0_21ArgIndexInputIteratorIPfifEEiS7_S6_N4cuda3std3__410__identityEEEvT0_PT3_T1_NS0_13GridEvenShareISK_EET2_T4_E12temp_storage+28];
	setp.lt.f32 	%p355, %f284, %f283;
	@%p355 bra 	$L__BB17_68;
	setp.eq.f32 	%p356, %f283, %f284;
	setp.lt.s32 	%p357, %r547, %r546;
	and.pred  	%p358, %p356, %p357;
	selp.f32 	%f284, %f284, %f283, %p358;
	selp.b32 	%r547, %r547, %r546, %p358;
$L__BB17_68:
	ld.shared.u32 	%r548, [_ZZN3cub18CUB_300001_SM_10006detail6reduce18DeviceReduceKernelINS2_10policy_hubINS0_12KeyValuePairIifEEiNS0_6ArgMinEE10Policy1000ENS0_21ArgIndexInputIteratorIPfifEEiS7_S6_N4cuda3std3__410__identityEEEvT0_PT3_T1_NS0_13GridEvenShareISK_EET2_T4_E12temp_storage+32];
	ld.shared.f32 	%f285, [_ZZN3cub18CUB_300001_SM_10006detail6reduce18DeviceReduceKernelINS2_10policy_hubINS0_12KeyValuePairIifEEiNS0_6ArgMinEE10Policy1000ENS0_21ArgIndexInputIteratorIPfifEEiS7_S6_N4cuda3std3__410__identityEEEvT0_PT3_T1_NS0_13GridEvenShareISK_EET2_T4_E12temp_storage+36];
	setp.lt.f32 	%p359, %f285, %f284;
	@%p359 bra 	$L__BB17_70;
	setp.eq.f32 	%p360, %f284, %f285;
	setp.lt.s32 	%p361, %r548, %r547;
	and.pred  	%p362, %p360, %p361;
	selp.f32 	%f285, %f285, %f284, %p362;
	selp.b32 	%r548, %r548, %r547, %p362;
$L__BB17_70:
	ld.shared.u32 	%r549, [_ZZN3cub18CUB_300001_SM_10006detail6reduce18DeviceReduceKernelINS2_10policy_hubINS0_12KeyValuePairIifEEiNS0_6ArgMinEE10Policy1000ENS0_21ArgIndexInputIteratorIPfifEEiS7_S6_N4cuda3std3__410__identityEEEvT0_PT3_T1_NS0_13GridEvenShareISK_EET2_T4_E12temp_storage+40];
	ld.shared.f32 	%f286, [_ZZN3cub18CUB_300001_SM_10006detail6reduce18DeviceReduceKernelINS2_10policy_hubINS0_12KeyValuePairIifEEiNS0_6ArgMinEE10Policy1000ENS0_21ArgIndexInputIteratorIPfifEEiS7_S6_N4cuda3std3__410__identityEEEvT0_PT3_T1_NS0_13GridEvenShareISK_EET2_T4_E12temp_storage+44];
	setp.lt.f32 	%p363, %f286, %f285;
	@%p363 bra 	$L__BB17_72;
	setp.eq.f32 	%p364, %f285, %f286;
	setp.lt.s32 	%p365, %r549, %r548;
	and.pred  	%p366, %p364, %p365;
	selp.f32 	%f286, %f286, %f285, %p366;
	selp.b32 	%r549, %r549, %r548, %p366;
$L__BB17_72:
	ld.shared.u32 	%r550, [_ZZN3cub18CUB_300001_SM_10006detail6reduce18DeviceReduceKernelINS2_10policy_hubINS0_12KeyValuePairIifEEiNS0_6ArgMinEE10Policy1000ENS0_21ArgIndexInputIteratorIPfifEEiS7_S6_N4cuda3std3__410__identityEEEvT0_PT3_T1_NS0_13GridEvenShareISK_EET2_T4_E12temp_storage+48];
	ld.shared.f32 	%f287, [_ZZN3cub18CUB_300001_SM_10006detail6reduce18DeviceReduceKernelINS2_10policy_hubINS0_12KeyValuePairIifEEiNS0_6ArgMinEE10Policy1000ENS0_21ArgIndexInputIteratorIPfifEEiS7_S6_N4cuda3std3__410__identityEEEvT0_PT3_T1_NS0_13GridEvenShareISK_EET2_T4_E12temp_storage+52];
	setp.lt.f32 	%p367, %f287, %f286;
	@%p367 bra 	$L__BB17_74;
	setp.eq.f32 	%p368, %f286, %f287;
	setp.lt.s32 	%p369, %r550, %r549;
	and.pred  	%p370, %p368, %p369;
	selp.f32 	%f287, %f287, %f286, %p370;
	selp.b32 	%r550, %r550, %r549, %p370;
$L__BB17_74:
	ld.shared.u32 	%r551, [_ZZN3cub18CUB_300001_SM_10006detail6reduce18DeviceReduceKernelINS2_10policy_hubINS0_12KeyValuePairIifEEiNS0_6ArgMinEE10Policy1000ENS0_21ArgIndexInputIteratorIPfifEEiS7_S6_N4cuda3std3__410__identityEEEvT0_PT3_T1_NS0_13GridEvenShareISK_EET2_T4_E12temp_storage+56];
	ld.shared.f32 	%f288, [_ZZN3cub18CUB_300001_SM_10006detail6reduce18DeviceReduceKernelINS2_10policy_hubINS0_12KeyValuePairIifEEiNS0_6ArgMinEE10Policy1000ENS0_21ArgIndexInputIteratorIPfifEEiS7_S6_N4cuda3std3__410__identityEEEvT0_PT3_T1_NS0_13GridEvenShareISK_EET2_T4_E12temp_storage+60];
	setp.lt.f32 	%p371, %f288, %f287;
	@%p371 bra 	$L__BB17_76;
	setp.eq.f32 	%p372, %f287, %f288;
	setp.lt.s32 	%p373, %r551, %r550;
	and.pred  	%p374, %p372, %p373;
	selp.f32 	%f288, %f288, %f287, %p374;
	selp.b32 	%r551, %r551, %r550, %p374;
$L__BB17_76:
	ld.shared.u32 	%r620, [_ZZN3cub18CUB_300001_SM_10006detail6reduce18DeviceReduceKernelINS2_10policy_hubINS0_12KeyValuePairIifEEiNS0_6ArgMinEE10Policy1000ENS0_21ArgIndexInputIteratorIPfifEEiS7_S6_N4cuda3std3__410__identityEEEvT0_PT3_T1_NS0_13GridEvenShareISK_EET2_T4_E12temp_storage+64];
	ld.shared.f32 	%f350, [_ZZN3cub18CUB_300001_SM_10006detail6reduce18DeviceReduceKernelINS2_10policy_hubINS0_12KeyValuePairIifEEiNS0_6ArgMinEE10Policy1000ENS0_21ArgIndexInputIteratorIPfifEEiS7_S6_N4cuda3std3__410__identityEEEvT0_PT3_T1_NS0_13GridEvenShareISK_EET2_T4_E12temp_storage+68];
	setp.lt.f32 	%p375, %f350, %f288;
	@%p375 bra 	$L__BB17_238;
	setp.eq.f32 	%p376, %f288, %f350;
	setp.lt.s32 	%p377, %r620, %r551;
	and.pred  	%p378, %p376, %p377;
	selp.f32 	%f350, %f350, %f288, %p378;
	selp.b32 	%r620, %r620, %r551, %p378;
	bra.uni 	$L__BB17_238;
$L__BB17_78:
	// begin inline asm
	mov.u32 %r391, %laneid;
	// end inline asm
	and.b32  	%r402, %r8, 992;
	add.s32 	%r403, %r402, 32;
	setp.gt.s32 	%p260, %r403, %r7;
	not.b32 	%r404, %r402;
	add.s32 	%r405, %r7, %r404;
	selp.b32 	%r400, %r405, 31, %p260;
	mov.b32 	%r399, 1;
	mov.b32 	%r401, -1;
	// begin inline asm
	shfl.sync.down.b32 %r392, %r539, %r399, %r400, %r401;
	// end inline asm
	mov.b32 	%r398, %f276;
	// begin inline asm
	shfl.sync.down.b32 %r397, %r398, %r399, %r400, %r401;
	// end inline asm
	mov.b32 	%f91, %r397;
	setp.ge.s32 	%p261, %r391, %r400;
	mov.u32 	%r552, %r539;
	mov.f32 	%f289, %f276;
	@%p261 bra 	$L__BB17_81;
	setp.gt.f32 	%p262, %f276, %f91;
	mov.u32 	%r552, %r392;
	mov.f32 	%f289, %f91;
	@%p262 bra 	$L__BB17_81;
	setp.eq.f32 	%p263, %f276, %f91;
	setp.lt.s32 	%p264, %r392, %r539;
	and.pred  	%p265, %p263, %p264;
	selp.b32 	%r552, %r392, %r539, %p265;
	selp.f32 	%f289, %f91, %f276, %p265;
$L__BB17_81:
	mov.b32 	%r413, 2;
	mov.b32 	%r415, -1;
	// begin inline asm
	shfl.sync.down.b32 %r406, %r552, %r413, %r400, %r415;
	// end inline asm
	mov.b32 	%r412, %f289;
	// begin inline asm
	shfl.sync.down.b32 %r411, %r412, %r413, %r400, %r415;
	// end inline asm
	mov.b32 	%f94, %r411;
	add.s32 	%r416, %r391, 2;
	setp.gt.s32 	%p266, %r416, %r400;
	mov.u32 	%r553, %r552;
	mov.f32 	%f290, %f289;
	@%p266 bra 	$L__BB17_84;
	setp.gt.f32 	%p267, %f289, %f94;
	mov.u32 	%r553, %r406;
	mov.f32 	%f290, %f94;
	@%p267 bra 	$L__BB17_84;
	setp.eq.f32 	%p268, %f289, %f94;
	setp.lt.s32 	%p269, %r406, %r552;
	and.pred  	%p270, %p268, %p269;
	selp.b32 	%r553, %r406, %r552, %p270;
	selp.f32 	%f290, %f94, %f289, %p270;
$L__BB17_84:
	mov.b32 	%r424, 4;
	mov.b32 	%r426, -1;
	// begin inline asm
	shfl.sync.down.b32 %r417, %r553, %r424, %r400, %r426;
	// end inline asm
	mov.b32 	%r423, %f290;
	// begin inline asm
	shfl.sync.down.b32 %r422, %r423, %r424, %r400, %r426;
	// end inline asm
	mov.b32 	%f97, %r422;
	add.s32 	%r427, %r391, 4;
	setp.gt.s32 	%p271, %r427, %r400;
	mov.u32 	%r554, %r553;
	mov.f32 	%f291, %f290;
	@%p271 bra 	$L__BB17_87;
	setp.gt.f32 	%p272, %f290, %f97;
	mov.u32 	%r554, %r417;
	mov.f32 	%f291, %f97;
	@%p272 bra 	$L__BB17_87;
	setp.eq.f32 	%p273, %f290, %f97;
	setp.lt.s32 	%p274, %r417, %r553;
	and.pred  	%p275, %p273, %p274;
	selp.b32 	%r554, %r417, %r553, %p275;
	selp.f32 	%f291, %f97, %f290, %p275;
$L__BB17_87:
	mov.b32 	%r435, 8;
	mov.b32 	%r437, -1;
	// begin inline asm
	shfl.sync.down.b32 %r428, %r554, %r435, %r400, %r437;
	// end inline asm
	mov.b32 	%r434, %f291;
	// begin inline asm
	shfl.sync.down.b32 %r433, %r434, %r435, %r400, %r437;
	// end inline asm
	mov.b32 	%f100, %r433;
	add.s32 	%r438, %r391, 8;
	setp.gt.s32 	%p276, %r438, %r400;
	mov.u32 	%r555, %r554;
	mov.f32 	%f292, %f291;
	@%p276 bra 	$L__BB17_90;
	setp.gt.f32 	%p277, %f291, %f100;
	mov.u32 	%r555, %r428;
	mov.f32 	%f292, %f100;
	@%p277 bra 	$L__BB17_90;
	setp.eq.f32 	%p278, %f291, %f100;
	setp.lt.s32 	%p279, %r428, %r554;
	and.pred  	%p280, %p278, %p279;
	selp.b32 	%r555, %r428, %r554, %p280;
	selp.f32 	%f292, %f100, %f291, %p280;
$L__BB17_90:
	mov.b32 	%r446, 16;
	mov.b32 	%r448, -1;
	// begin inline asm
	shfl.sync.down.b32 %r439, %r555, %r446, %r400, %r448;
	// end inline asm
	mov.b32 	%r445, %f292;
	// begin inline asm
	shfl.sync.down.b32 %r444, %r445, %r446, %r400, %r448;
	// end inline asm
	mov.b32 	%f103, %r444;
	add.s32 	%r449, %r391, 16;
	setp.gt.s32 	%p281, %r449, %r400;
	mov.u32 	%r620, %r555;
	mov.f32 	%f350, %f292;
	@%p281 bra 	$L__BB17_93;
	setp.gt.f32 	%p282, %f292, %f103;
	mov.u32 	%r620, %r439;
	mov.f32 	%f350, %f103;
	@%p282 bra 	$L__BB17_93;
	setp.eq.f32 	%p283, %f292, %f103;
	setp.lt.s32 	%p284, %r439, %r555;
	and.pred  	%p285, %p283, %p284;
	selp.b32 	%r620, %r439, %r555, %p285;
	selp.f32 	%f350, %f103, %f292, %p285;
$L__BB17_93:
	setp.ne.s32 	%p286, %r391, 0;
	@%p286 bra 	$L__BB17_95;
	shr.u32 	%r450, %r8, 2;
	and.b32  	%r451, %r450, 248;
	mov.u32 	%r452, _ZZN3cub18CUB_300001_SM_10006detail6reduce18DeviceReduceKernelINS2_10policy_hubINS0_12KeyValuePairIifEEiNS0_6ArgMinEE10Policy1000ENS0_21ArgIndexInputIteratorIPfifEEiS7_S6_N4cuda3std3__410__identityEEEvT0_PT3_T1_NS0_13GridEvenShareISK_EET2_T4_E12temp_storage;
	add.s32 	%r453, %r452, %r451;
	st.shared.u32 	[%r453+8], %r620;
	st.shared.f32 	[%r453+12], %f350;
$L__BB17_95:
	bar.sync 	0;
	setp.ne.s32 	%p287, %r8, 0;
	setp.lt.s32 	%p288, %r7, 33;
	or.pred  	%p289, %p287, %p288;
	@%p289 bra 	$L__BB17_238;
	ld.shared.u32 	%r557, [_ZZN3cub18CUB_300001_SM_10006detail6reduce18DeviceReduceKernelINS2_10policy_hubINS0_12KeyValuePairIifEEiNS0_6ArgMinEE10Policy1000ENS0_21ArgIndexInputIteratorIPfifEEiS7_S6_N4cuda3std3__410__identityEEEvT0_PT3_T1_NS0_13GridEvenShareISK_EET2_T4_E12temp_storage+16];
	ld.shared.f32 	%f294, [_ZZN3cub18CUB_300001_SM_10006detail6reduce18DeviceReduceKernelINS2_10policy_hubINS0_12KeyValuePairIifEEiNS0_6ArgMinEE10Policy1000ENS0_21ArgIndexInputIteratorIPfifEEiS7_S6_N4cuda3std3__410__identityEEEvT0_PT3_T1_NS0_13GridEvenShareISK_EET2_T4_E12temp_storage+20];
	setp.lt.f32 	%p290, %f294, %f350;
	@%p290 bra 	$L__BB17_98;
	setp.eq.f32 	%p291, %f350, %f294;
	setp.lt.s32 	%p292, %r557, %r620;
	and.pred  	%p293, %p291, %p292;
	selp.b32 	%r557, %r557, %r620, %p293;
	selp.f32 	%f294, %f294, %f350, %p293;
$L__BB17_98:
	setp.lt.u32 	%p294, %r7, 65;
	mov.f32 	%f350, %f294;
	mov.u32 	%r620, %r557;
	@%p294 bra 	$L__BB17_238;
	ld.shared.u32 	%r620, [_ZZN3cub18CUB_300001_SM_10006detail6reduce18DeviceReduceKernelINS2_10policy_hubINS0_12KeyValuePairIifEEiNS0_6ArgMinEE10Policy1000ENS0_21ArgIndexInputIteratorIPfifEEiS7_S6_N4cuda3std3__410__identityEEEvT0_PT3_T1_NS0_13GridEvenShareISK_EET2_T4_E12temp_storage+24];
	ld.shared.f32 	%f350, [_ZZN3cub18CUB_300001_SM_10006detail6reduce18DeviceReduceKernelINS2_10policy_hubINS0_12KeyValuePairIifEEiNS0_6ArgMinEE10Policy1000ENS0_21ArgIndexInputIteratorIPfifEEiS7_S6_N4cuda3std3__410__identityEEEvT0_PT3_T1_NS0_13GridEvenShareISK_EET2_T4_E12temp_storage+28];
	setp.lt.f32 	%p295, %f350, %f294;
	@%p295 bra 	$L__BB17_101;
	setp.eq.f32 	%p296, %f294, %f350;
	setp.lt.s32 	%p297, %r620, %r557;
	and.pred  	%p298, %p296, %p297;
	selp.b32 	%r620, %r620, %r557, %p298;
	selp.f32 	%f350, %f350, %f294, %p298;
$L__BB17_101:
	setp.lt.u32 	%p299, %r7, 97;
	@%p299 bra 	$L__BB17_238;
	ld.shared.u32 	%r559, [_ZZN3cub18CUB_300001_SM_10006detail6reduce18DeviceReduceKernelINS2_10policy_hubINS0_12KeyValuePairIifEEiNS0_6ArgMinEE10Policy1000ENS0_21ArgIndexInputIteratorIPfifEEiS7_S6_N4cuda3std3__410__identityEEEvT0_PT3_T1_NS0_13GridEvenShareISK_EET2_T4_E12temp_storage+32];
	ld.shared.f32 	%f296, [_ZZN3cub18CUB_300001_SM_10006detail6reduce18DeviceReduceKernelINS2_10policy_hubINS0_12KeyValuePairIifEEiNS0_6ArgMinEE10Policy1000ENS0_21ArgIndexInputIteratorIPfifEEiS7_S6_N4cuda3std3__410__identityEEEvT0_PT3_T1_NS0_13GridEvenShareISK_EET2_T4_E12temp_storage+36];
	setp.lt.f32 	%p300, %f296, %f350;
	@%p300 bra 	$L__BB17_104;
	setp.eq.f32 	%p301, %f350, %f296;
	setp.lt.s32 	%p302, %r559, %r620;
	and.pred  	%p303, %p301, %p302;
	selp.b32 	%r559, %r559, %r620, %p303;
	selp.f32 	%f296, %f296, %f350, %p303;
$L__BB17_104:
	setp.lt.u32 	%p304, %r7, 129;
	mov.f32 	%f350, %f296;
	mov.u32 	%r620, %r559;
	@%p304 bra 	$L__BB17_238;
	ld.shared.u32 	%r620, [_ZZN3cub18CUB_300001_SM_10006detail6reduce18DeviceReduceKernelINS2_10policy_hubINS0_12KeyValuePairIifEEiNS0_6ArgMinEE10Policy1000ENS0_21ArgIndexInputIteratorIPfifEEiS7_S6_N4cuda3std3__410__identityEEEvT0_PT3_T1_NS0_13GridEvenShareISK_EET2_T4_E12temp_storage+40];
	ld.shared.f32 	%f350, [_ZZN3cub18CUB_300001_SM_10006detail6reduce18DeviceReduceKernelINS2_10policy_hubINS0_12KeyValuePairIifEEiNS0_6ArgMinEE10Policy1000ENS0_21ArgIndexInputIteratorIPfifEEiS7_S6_N4cuda3std3__410__identityEEEvT0_PT3_T1_NS0_13GridEvenShareISK_EET2_T4_E12temp_storage+44];
	setp.lt.f32 	%p305, %f350, %f296;
	@%p305 bra 	$L__BB17_107;
	setp.eq.f32 	%p306, %f296, %f350;
	setp.lt.s32 	%p307, %r620, %r559;
	and.pred  	%p308, %p306, %p307;
	selp.b32 	%r620, %r620, %r559, %p308;
	selp.f32 	%f350, %f350, %f296, %p308;
$L__BB17_107:
	setp.lt.u32 	%p309, %r7, 161;
	@%p309 bra 	$L__BB17_238;
	ld.shared.u32 	%r561, [_ZZN3cub18CUB_300001_SM_10006detail6reduce18DeviceReduceKernelINS2_10policy_hubINS0_12KeyValuePairIifEEiNS0_6ArgMinEE10Policy1000ENS0_21ArgIndexInputIteratorIPfifEEiS7_S6_N4cuda3std3__410__identityEEEvT0_PT3_T1_NS0_13GridEvenShareISK_EET2_T4_E12temp_storage+48];
	ld.shared.f32 	%f298, [_ZZN3cub18CUB_300001_SM_10006detail6reduce18DeviceReduceKernelINS2_10policy_hubINS0_12KeyValuePairIifEEiNS0_6ArgMinEE10Policy1000ENS0_21ArgIndexInputIteratorIPfifEEiS7_S6_N4cuda3std3__410__identityEEEvT0_PT3_T1_NS0_13GridEvenShareISK_EET2_T4_E12temp_storage+52];
	setp.lt.f32 	%p310, %f298, %f350;
	@%p310 bra 	$L__BB17_110;
	setp.eq.f32 	%p311, %f350, %f298;
	setp.lt.s32 	%p312, %r561, %r620;
	and.pred  	%p313, %p311, %p312;
	selp.b32 	%r561, %r561, %r620, %p313;
	selp.f32 	%f298, %f298, %f350, %p313;
$L__BB17_110:
	setp.lt.u32 	%p314, %r7, 193;
	mov.f32 	%f350, %f298;
	mov.u32 	%r620, %r561;
	@%p314 bra 	$L__BB17_238;
	ld.shared.u32 	%r562, [_ZZN3cub18CUB_300001_SM_10006detail6reduce18DeviceReduceKernelINS2_10policy_hubINS0_12KeyValuePairIifEEiNS0_6ArgMinEE10Policy1000ENS0_21ArgIndexInputIteratorIPfifEEiS7_S6_N4cuda3std3__410__identityEEEvT0_PT3_T1_NS0_13GridEvenShareISK_EET2_T4_E12temp_storage+56];
	ld.shared.f32 	%f299, [_ZZN3cub18CUB_300001_SM_10006detail6reduce18DeviceReduceKernelINS2_10policy_hubINS0_12KeyValuePairIifEEiNS0_6ArgMinEE10Policy1000ENS0_21ArgIndexInputIteratorIPfifEEiS7_S6_N4cuda3std3__410__identityEEEvT0_PT3_T1_NS0_13GridEvenShareISK_EET2_T4_E12temp_storage+60];
	setp.lt.f32 	%p315, %f299, %f298;
	@%p315 bra 	$L__BB17_113;
	setp.eq.f32 	%p316, %f298, %f299;
	setp.lt.s32 	%p317, %r562, %r561;
	and.pred  	%p318, %p316, %p317;
	selp.b32 	%r562, %r562, %r561, %p318;
	selp.f32 	%f299, %f299, %f298, %p318;
$L__BB17_113:
	setp.lt.u32 	%p319, %r7, 225;
	mov.f32 	%f350, %f299;
	mov.u32 	%r620, %r562;
	@%p319 bra 	$L__BB17_238;
	ld.shared.u32 	%r620, [_ZZN3cub18CUB_300001_SM_10006detail6reduce18DeviceReduceKernelINS2_10policy_hubINS0_12KeyValuePairIifEEiNS0_6ArgMinEE10Policy1000ENS0_21ArgIndexInputIteratorIPfifEEiS7_S6_N4cuda3std3__410__identityEEEvT0_PT3_T1_NS0_13GridEvenShareISK_EET2_T4_E12temp_storage+64];
	ld.shared.f32 	%f350, [_ZZN3cub18CUB_300001_SM_10006detail6reduce18DeviceReduceKernelINS2_10policy_hubINS0_12KeyValuePairIifEEiNS0_6ArgMinEE10Policy1000ENS0_21ArgIndexInputIteratorIPfifEEiS7_S6_N4cuda3std3__410__identityEEEvT0_PT3_T1_NS0_13GridEvenShareISK_EET2_T4_E12temp_storage+68];
	setp.lt.f32 	%p320, %f350, %f299;
	@%p320 bra 	$L__BB17_238;
	setp.eq.f32 	%p321, %f299, %f350;
	setp.lt.s32 	%p322, %r620, %r562;
	and.pred  	%p323, %p321, %p322;
	selp.f32 	%f350, %f350, %f299, %p323;
	selp.b32 	%r620, %r620, %r562, %p323;
	bra.uni 	$L__BB17_238;
$L__BB17_116:
	mov.u32 	%r157, %tid.x;
	add.s32 	%r304, %r6, %r157;
	add.s32 	%r607, %r304, %r298;
	mul.wide.s32 	%rd11, %r607, 4;
	add.s64 	%rd12, %rd1, %rd11;
	ld.global.f32 	%f337, [%rd12];
	ld.global.f32 	%f127, [%rd12+1024];
	add.s32 	%r159, %r607, 512;
	ld.global.f32 	%f128, [%rd12+2048];
	add.s32 	%r160, %r607, 768;
	ld.global.f32 	%f129, [%rd12+3072];
	add.s32 	%r161, %r607, 1024;
	ld.global.f32 	%f130, [%rd12+4096];
	add.s32 	%r162, %r607, 1280;
	ld.global.f32 	%f131, [%rd12+5120];
	add.s32 	%r163, %r607, 1536;
	ld.global.f32 	%f132, [%rd12+6144];
	add.s32 	%r164, %r607, 1792;
	ld.global.f32 	%f133, [%rd12+7168];
	setp.lt.f32 	%p2, %f127, %f337;
	@%p2 bra 	$L__BB17_118;
	setp.neu.f32 	%p3, %f337, %f127;
	setp.lt.s32 	%p4, %r607, 2147483392;
	or.pred  	%p5, %p3, %p4;
	@%p5 bra 	$L__BB17_119;
$L__BB17_118:
	add.s32 	%r607, %r607, 256;
	mov.f32 	%f337, %f127;
$L__BB17_119:
	setp.lt.f32 	%p6, %f128, %f337;
	@%p6 bra 	$L__BB17_121;
	setp.neu.f32 	%p7, %f337, %f128;
	setp.ge.s32 	%p8, %r159, %r607;
	or.pred  	%p9, %p7, %p8;
	@%p9 bra 	$L__BB17_122;
$L__BB17_121:
	mov.u32 	%r607, %r159;
	mov.f32 	%f337, %f128;
$L__BB17_122:
	setp.lt.f32 	%p10, %f129, %f337;
	@%p10 bra 	$L__BB17_124;
	setp.neu.f32 	%p11, %f337, %f129;
	setp.ge.s32 	%p12, %r160, %r607;
	or.pred  	%p13, %p11, %p12;
	@%p13 bra 	$L__BB17_125;
$L__BB17_124:
	mov.u32 	%r607, %r160;
	mov.f32 	%f337, %f129;
$L__BB17_125:
	setp.lt.f32 	%p14, %f130, %f337;
	@%p14 bra 	$L__BB17_127;
	setp.neu.f32 	%p15, %f337, %f130;
	setp.ge.s32 	%p16, %r161, %r607;
	or.pred  	%p17, %p15, %p16;
	@%p17 bra 	$L__BB17_128;
$L__BB17_127:
	mov.u32 	%r607, %r161;
	mov.f32 	%f337, %f130;
$L__BB17_128:
	setp.lt.f32 	%p18, %f131, %f337;
	@%p18 bra 	$L__BB17_130;
	setp.neu.f32 	%p19, %f337, %f131;
	setp.ge.s32 	%p20, %r162, %r607;
	or.pred  	%p21, %p19, %p20;
	@%p21 bra 	$L__BB17_131;
$L__BB17_130:
	mov.u32 	%r607, %r162;
	mov.f32 	%f337, %f131;
$L__BB17_131:
	setp.lt.f32 	%p22, %f132, %f337;
	@%p22 bra 	$L__BB17_133;
	setp.neu.f32 	%p23, %f337, %f132;
	setp.ge.s32 	%p24, %r163, %r607;
	or.pred  	%p25, %p23, %p24;
	@%p25 bra 	$L__BB17_134;
$L__BB17_133:
	mov.u32 	%r607, %r163;
	mov.f32 	%f337, %f132;
$L__BB17_134:
	setp.lt.f32 	%p26, %f133, %f337;
	@%p26 bra 	$L__BB17_136;
	setp.neu.f32 	%p27, %f337, %f133;
	setp.ge.s32 	%p28, %r164, %r607;
	or.pred  	%p29, %p27, %p28;
	@%p29 bra 	$L__BB17_137;
$L__BB17_136:
	mov.u32 	%r607, %r164;
	mov.f32 	%f337, %f133;
$L__BB17_137:
	setp.lt.s32 	%p30, %r7, %r5;
	@%p30 bra 	$L__BB17_206;
	mov.b32 	%r570, 0;
	add.s32 	%r306, %r1, -2048;
	mov.u32 	%r572, %r6;
$L__BB17_139:
	add.s32 	%r572, %r572, %r5;
	setp.gt.s32 	%p31, %r572, %r306;
	@%p31 bra 	$L__BB17_165;
	add.s32 	%r307, %r298, %r157;
	add.s32 	%r177, %r307, %r572;
	mul.wide.s32 	%rd13, %r177, 4;
	add.s64 	%rd14, %rd1, %rd13;
	ld.global.f32 	%f142, [%rd14];
	add.s32 	%r178, %r177, 256;
	ld.global.f32 	%f143, [%rd14+1024];
	add.s32 	%r179, %r177, 512;
	ld.global.f32 	%f144, [%rd14+2048];
	add.s32 	%r180, %r177, 768;
	ld.global.f32 	%f145, [%rd14+3072];
	add.s32 	%r181, %r177, 1024;
	ld.global.f32 	%f146, [%rd14+4096];
	add.s32 	%r182, %r177, 1280;
	ld.global.f32 	%f147, [%rd14+5120];
	add.s32 	%r183, %r177, 1536;
	ld.global.f32 	%f148, [%rd14+6144];
	add.s32 	%r184, %r177, 1792;
	ld.global.f32 	%f149, [%rd14+7168];
	setp.lt.f32 	%p32, %f142, %f337;
	@%p32 bra 	$L__BB17_142;
	setp.neu.f32 	%p33, %f337, %f142;
	setp.ge.s32 	%p34, %r177, %r607;
	or.pred  	%p35, %p33, %p34;
	@%p35 bra 	$L__BB17_143;
$L__BB17_142:
	mov.u32 	%r607, %r177;
	mov.f32 	%f337, %f142;
$L__BB17_143:
	setp.lt.f32 	%p36, %f143, %f337;
	@%p36 bra 	$L__BB17_145;
	setp.neu.f32 	%p37, %f337, %f143;
	setp.ge.s32 	%p38, %r178, %r607;
	or.pred  	%p39, %p37, %p38;
	@%p39 bra 	$L__BB17_146;
$L__BB17_145:
	mov.u32 	%r607, %r178;
	mov.f32 	%f337, %f143;
$L__BB17_146:
	setp.lt.f32 	%p40, %f144, %f337;
	@%p40 bra 	$L__BB17_148;
	setp.neu.f32 	%p41, %f337, %f144;
	setp.ge.s32 	%p42, %r179, %r607;
	or.pred  	%p43, %p41, %p42;
	@%p43 bra 	$L__BB17_149;
$L__BB17_148:
	mov.u32 	%r607, %r179;
	mov.f32 	%f337, %f144;
$L__BB17_149:
	setp.lt.f32 	%p44, %f145, %f337;
	@%p44 bra 	$L__BB17_151;
	setp.neu.f32 	%p45, %f337, %f145;
	setp.ge.s32 	%p46, %r180, %r607;
	or.pred  	%p47, %p45, %p46;
	@%p47 bra 	$L__BB17_152;
$L__BB17_151:
	mov.u32 	%r607, %r180;
	mov.f32 	%f337, %f145;
$L__BB17_152:
	setp.lt.f32 	%p48, %f146, %f337;
	@%p48 bra 	$L__BB17_154;
	setp.neu.f32 	%p49, %f337, %f146;
	setp.ge.s32 	%p50, %r181, %r607;
	or.pred  	%p51, %p49, %p50;
	@%p51 bra 	$L__BB17_155;
$L__BB17_154:
	mov.u32 	%r607, %r181;
	mov.f32 	%f337, %f146;
$L__BB17_155:
	setp.lt.f32 	%p52, %f147, %f337;
	@%p52 bra 	$L__BB17_157;
	setp.neu.f32 	%p53, %f337, %f147;
	setp.ge.s32 	%p54, %r182, %r607;
	or.pred  	%p55, %p53, %p54;
	@%p55 bra 	$L__BB17_158;
$L__BB17_157:
	mov.u32 	%r607, %r182;
	mov.f32 	%f337, %f147;
$L__BB17_158:
	setp.lt.f32 	%p56, %f148, %f337;
	@%p56 bra 	$L__BB17_160;
	setp.neu.f32 	%p57, %f337, %f148;
	setp.ge.s32 	%p58, %r183, %r607;
	or.pred  	%p59, %p57, %p58;
	@%p59 bra 	$L__BB17_161;
$L__BB17_160:
	mov.u32 	%r607, %r183;
	mov.f32 	%f337, %f148;
$L__BB17_161:
	setp.lt.f32 	%p60, %f149, %f337;
	@%p60 bra 	$L__BB17_163;
	setp.neu.f32 	%p61, %f337, %f149;
	setp.ge.s32 	%p62, %r184, %r607;
	or.pred  	%p63, %p61, %p62;
	@%p63 bra 	$L__BB17_164;
$L__BB17_163:
	mov.u32 	%r607, %r184;
	mov.f32 	%f337, %f149;
$L__BB17_164:
	sub.s32 	%r308, %r1, %r572;
	setp.lt.s32 	%p64, %r308, %r5;
	add.s32 	%r570, %r570, 1;
	@%p64 bra 	$L__BB17_206;
	bra.uni 	$L__BB17_139;
$L__BB17_165:
	setp.le.s32 	%p65, %r1, %r572;
	sub.s32 	%r309, %r1, %r572;
	setp.ge.s32 	%p66, %r157, %r309;
	or.pred  	%p67, %p65, %p66;
	@%p67 bra 	$L__BB17_206;
	add.s32 	%r194, %r572, %r298;
	not.b32 	%r312, %r157;
	add.s32 	%r195, %r1, %r312;
	add.s32 	%r313, %r5, %r6;
	sub.s32 	%r314, %r195, %r313;
	mul.lo.s32 	%r315, %r2, %r570;
	shl.b32 	%r316, %r315, 11;
	sub.s32 	%r317, %r314, %r316;
	shr.u32 	%r318, %r317, 8;
	add.s32 	%r196, %r318, 1;
	and.b32  	%r197, %r196, 7;
	setp.lt.u32 	%p68, %r317, 1792;
	mov.u32 	%r593, %r157;
	@%p68 bra 	$L__BB17_185;
	and.b32  	%r198, %r196, 33554424;
	mov.b32 	%r583, 0;
	mov.u32 	%r593, %r157;
$L__BB17_168:
	.pragma "nounroll";
	add.s32 	%r202, %r194, %r593;
	mul.wide.s32 	%rd15, %r202, 4;
	add.s64 	%rd6, %rd1, %rd15;
	ld.global.f32 	%f317, [%rd6];
	setp.lt.f32 	%p69, %f317, %f337;
	mov.u32 	%r584, %r202;
	@%p69 bra 	$L__BB17_170;
	setp.eq.f32 	%p70, %f337, %f317;
	setp.lt.s32 	%p71, %r202, %r607;
	and.pred  	%p72, %p70, %p71;
	selp.b32 	%r584, %r202, %r607, %p72;
	selp.f32 	%f317, %f317, %f337, %p72;
$L__BB17_170:
	add.s32 	%r585, %r202, 256;
	ld.global.f32 	%f318, [%rd6+1024];
	setp.lt.f32 	%p73, %f318, %f317;
	@%p73 bra 	$L__BB17_172;
	setp.eq.f32 	%p74, %f317, %f318;
	setp.lt.s32 	%p75, %r585, %r584;
	and.pred  	%p76, %p74, %p75;
	selp.b32 	%r585, %r585, %r584, %p76;
	selp.f32 	%f318, %f318, %f317, %p76;
$L__BB17_172:
	add.s32 	%r586, %r202, 512;
	ld.global.f32 	%f319, [%rd6+2048];
	setp.lt.f32 	%p77, %f319, %f318;
	@%p77 bra 	$L__BB17_174;
	setp.eq.f32 	%p78, %f318, %f319;
	setp.lt.s32 	%p79, %r586, %r585;
	and.pred  	%p80, %p78, %p79;
	selp.b32 	%r586, %r586, %r585, %p80;
	selp.f32 	%f319, %f319, %f318, %p80;
$L__BB17_174:
	add.s32 	%r587, %r202, 768;
	ld.global.f32 	%f320, [%rd6+3072];
	setp.lt.f32 	%p81, %f320, %f319;
	@%p81 bra 	$L__BB17_176;
	setp.eq.f32 	%p82, %f319, %f320;
	setp.lt.s32 	%p83, %r587, %r586;
	and.pred  	%p84, %p82, %p83;
	selp.b32 	%r587, %r587, %r586, %p84;
	selp.f32 	%f320, %f320, %f319, %p84;
$L__BB17_176:
	add.s32 	%r588, %r202, 1024;
	ld.global.f32 	%f321, [%rd6+4096];
	setp.lt.f32 	%p85, %f321, %f320;
	@%p85 bra 	$L__BB17_178;
	setp.eq.f32 	%p86, %f320, %f321;
	setp.lt.s32 	%p87, %r588, %r587;
	and.pred  	%p88, %p86, %p87;
	selp.b32 	%r588, %r588, %r587, %p88;
	selp.f32 	%f321, %f321, %f320, %p88;
$L__BB17_178:
	add.s32 	%r589, %r202, 1280;
	ld.global.f32 	%f322, [%rd6+5120];
	setp.lt.f32 	%p89, %f322, %f321;
	@%p89 bra 	$L__BB17_180;
	setp.eq.f32 	%p90, %f321, %f322;
	setp.lt.s32 	%p91, %r589, %r588;
	and.pred  	%p92, %p90, %p91;
	selp.b32 	%r589, %r589, %r588, %p92;
	selp.f32 	%f322, %f322, %f321, %p92;
$L__BB17_180:
	add.s32 	%r590, %r202, 1536;
	ld.global.f32 	%f323, [%rd6+6144];
	setp.lt.f32 	%p93, %f323, %f322;
	@%p93 bra 	$L__BB17_182;
	setp.eq.f32 	%p94, %f322, %f323;
	setp.lt.s32 	%p95, %r590, %r589;
	and.pred  	%p96, %p94, %p95;
	selp.b32 	%r590, %r590, %r589, %p96;
	selp.f32 	%f323, %f323, %f322, %p96;
$L__BB17_182:
	add.s32 	%r607, %r202, 1792;
	ld.global.f32 	%f337, [%rd6+7168];
	setp.lt.f32 	%p97, %f337, %f323;
	@%p97 bra 	$L__BB17_184;
	setp.eq.f32 	%p98, %f323, %f337;
	setp.lt.s32 	%p99, %r607, %r590;
	and.pred  	%p100, %p98, %p99;
	selp.b32 	%r607, %r607, %r590, %p100;
	selp.f32 	%f337, %f337, %f323, %p100;
$L__BB17_184:
	add.s32 	%r593, %r593, 2048;
	add.s32 	%r583, %r583, 8;
	setp.ne.s32 	%p101, %r583, %r198;
	@%p101 bra 	$L__BB17_168;
$L__BB17_185:
	setp.eq.s32 	%p102, %r197, 0;
	@%p102 bra 	$L__BB17_206;
	setp.lt.u32 	%p103, %r197, 4;
	@%p103 bra 	$L__BB17_196;
	add.s32 	%r231, %r194, %r593;
	mul.wide.s32 	%rd16, %r231, 4;
	add.s64 	%rd7, %rd1, %rd16;
	ld.global.f32 	%f327, [%rd7];
	setp.lt.f32 	%p104, %f327, %f337;
	mov.u32 	%r595, %r231;
	@%p104 bra 	$L__BB17_189;
	setp.eq.f32 	%p105, %f337, %f327;
	setp.lt.s32 	%p106, %r231, %r607;
	and.pred  	%p107, %p105, %p106;
	selp.b32 	%r595, %r231, %r607, %p107;
	selp.f32 	%f327, %f327, %f337, %p107;
$L__BB17_189:
	add.s32 	%r596, %r231, 256;
	ld.global.f32 	%f328, [%rd7+1024];
	setp.lt.f32 	%p108, %f328, %f327;
	@%p108 bra 	$L__BB17_191;
	setp.eq.f32 	%p109, %f327, %f328;
	setp.lt.s32 	%p110, %r596, %r595;
	and.pred  	%p111, %p109, %p110;
	selp.b32 	%r596, %r596, %r595, %p111;
	selp.f32 	%f328, %f328, %f327, %p111;
$L__BB17_191:
	add.s32 	%r597, %r231, 512;
	ld.global.f32 	%f329, [%rd7+2048];
	setp.lt.f32 	%p112, %f329, %f328;
	@%p112 bra 	$L__BB17_193;
	setp.eq.f32 	%p113, %f328, %f329;
	setp.lt.s32 	%p114, %r597, %r596;
	and.pred  	%p115, %p113, %p114;
	selp.b32 	%r597, %r597, %r596, %p115;
	selp.f32 	%f329, %f329, %f328, %p115;
$L__BB17_193:
	add.s32 	%r607, %r231, 768;
	ld.global.f32 	%f337, [%rd7+3072];
	setp.lt.f32 	%p116, %f337, %f329;
	@%p116 bra 	$L__BB17_195;
	setp.eq.f32 	%p117, %f329, %f337;
	setp.lt.s32 	%p118, %r607, %r597;
	and.pred  	%p119, %p117, %p118;
	selp.b32 	%r607, %r607, %r597, %p119;
	selp.f32 	%f337, %f337, %f329, %p119;
$L__BB17_195:
	add.s32 	%r593, %r593, 1024;
$L__BB17_196:
	and.b32  	%r322, %r196, 3;
	setp.eq.s32 	%p120, %r322, 0;
	@%p120 bra 	$L__BB17_206;
	setp.eq.s32 	%p121, %r322, 1;
	mov.u32 	%r606, %r607;
	mov.f32 	%f336, %f337;
	@%p121 bra 	$L__BB17_203;
	add.s32 	%r247, %r194, %r593;
	mul.wide.s32 	%rd17, %r247, 4;
	add.s64 	%rd8, %rd1, %rd17;
	ld.global.f32 	%f333, [%rd8];
	setp.lt.f32 	%p122, %f333, %f337;
	mov.u32 	%r602, %r247;
	@%p122 bra 	$L__BB17_200;
	setp.eq.f32 	%p123, %f337, %f333;
	setp.lt.s32 	%p124, %r247, %r607;
	and.pred  	%p125, %p123, %p124;
	selp.b32 	%r602, %r247, %r607, %p125;
	selp.f32 	%f333, %f333, %f337, %p125;
$L__BB17_200:
	add.s32 	%r607, %r247, 256;
	ld.global.f32 	%f337, [%rd8+1024];
	setp.lt.f32 	%p126, %f337, %f333;
	@%p126 bra 	$L__BB17_202;
	setp.eq.f32 	%p127, %f333, %f337;
	setp.lt.s32 	%p128, %r607, %r602;
	and.pred  	%p129, %p127, %p128;
	selp.b32 	%r607, %r607, %r602, %p129;
	selp.f32 	%f337, %f337, %f333, %p129;
$L__BB17_202:
	add.s32 	%r593, %r593, 512;
	mov.u32 	%r606, %r607;
	mov.f32 	%f336, %f337;
$L__BB17_203:
	and.b32  	%r323, %r195, 256;
	setp.ne.s32 	%p130, %r323, 0;
	@%p130 bra 	$L__BB17_206;
	add.s32 	%r607, %r194, %r593;
	mul.wide.s32 	%rd18, %r607, 4;
	add.s64 	%rd19, %rd1, %rd18;
	ld.global.f32 	%f337, [%rd19];
	setp.lt.f32 	%p131, %f337, %f336;
	@%p131 bra 	$L__BB17_206;
	setp.eq.f32 	%p132, %f336, %f337;
	setp.lt.s32 	%p133, %r607, %r606;
	and.pred  	%p134, %p132, %p133;
	selp.b32 	%r607, %r607, %r606, %p134;
	selp.f32 	%f337, %f337, %f336, %p134;
$L__BB17_206:
	// begin inline asm
	mov.u32 %r324, %laneid;
	// end inline asm
	mov.b32 	%r332, 1;
	mov.b32 	%r333, 31;
	mov.b32 	%r334, -1;
	// begin inline asm
	shfl.sync.down.b32 %r325, %r607, %r332, %r333, %r334;
	// end inline asm
	mov.b32 	%r331, %f337;
	// begin inline asm
	shfl.sync.down.b32 %r330, %r331, %r332, %r333, %r334;
	// end inline asm
	mov.b32 	%f210, %r330;
	setp.gt.s32 	%p135, %r324, 30;
	mov.u32 	%r608, %r607;
	mov.f32 	%f338, %f337;
	@%p135 bra 	$L__BB17_209;
	setp.gt.f32 	%p136, %f337, %f210;
	mov.u32 	%r608, %r325;
	mov.f32 	%f338, %f210;
	@%p136 bra 	$L__BB17_209;
	setp.eq.f32 	%p137, %f337, %f210;
	setp.lt.s32 	%p138, %r325, %r607;
	and.pred  	%p139, %p137, %p138;
	selp.b32 	%r608, %r325, %r607, %p139;
	selp.f32 	%f338, %f210, %f337, %p139;
$L__BB17_209:
	mov.b32 	%r342, 2;
	mov.b32 	%r343, 31;
	mov.b32 	%r344, -1;
	// begin inline asm
	shfl.sync.down.b32 %r335, %r608, %r342, %r343, %r344;
	// end inline asm
	mov.b32 	%r341, %f338;
	// begin inline asm
	shfl.sync.down.b32 %r340, %r341, %r342, %r343, %r344;
	// end inline asm
	mov.b32 	%f213, %r340;
	setp.gt.s32 	%p140, %r324, 29;
	mov.u32 	%r609, %r608;
	mov.f32 	%f339, %f338;
	@%p140 bra 	$L__BB17_212;
	setp.gt.f32 	%p141, %f338, %f213;
	mov.u32 	%r609, %r335;
	mov.f32 	%f339, %f213;
	@%p141 bra 	$L__BB17_212;
	setp.eq.f32 	%p142, %f338, %f213;
	setp.lt.s32 	%p143, %r335, %r608;
	and.pred  	%p144, %p142, %p143;
	selp.b32 	%r609, %r335, %r608, %p144;
	selp.f32 	%f339, %f213, %f338, %p144;
$L__BB17_212:
	mov.b32 	%r352, 4;
	mov.b32 	%r353, 31;
	mov.b32 	%r354, -1;
	// begin inline asm
	shfl.sync.down.b32 %r345, %r609, %r352, %r353, %r354;
	// end inline asm
	mov.b32 	%r351, %f339;
	// begin inline asm
	shfl.sync.down.b32 %r350, %r351, %r352, %r353, %r354;
	// end inline asm
	mov.b32 	%f216, %r350;
	setp.gt.s32 	%p145, %r324, 27;
	mov.u32 	%r610, %r609;
	mov.f32 	%f340, %f339;
	@%p145 bra 	$L__BB17_215;
	setp.gt.f32 	%p146, %f339, %f216;
	mov.u32 	%r610, %r345;
	mov.f32 	%f340, %f216;
	@%p146 bra 	$L__BB17_215;
	setp.eq.f32 	%p147, %f339, %f216;
	setp.lt.s32 	%p148, %r345, %r609;
	and.pred  	%p149, %p147, %p148;
	selp.b32 	%r610, %r345, %r609, %p149;
	selp.f32 	%f340, %f216, %f339, %p149;
$L__BB17_215:
	mov.b32 	%r362, 8;
	mov.b32 	%r363, 31;
	mov.b32 	%r364, -1;
	// begin inline asm
	shfl.sync.down.b32 %r355, %r610, %r362, %r363, %r364;
	// end inline asm
	mov.b32 	%r361, %f340;
	// begin inline asm
	shfl.sync.down.b32 %r360, %r361, %r362, %r363, %r364;
	// end inline asm
	mov.b32 	%f219, %r360;
	setp.gt.s32 	%p150, %r324, 23;
	mov.u32 	%r620, %r610;
	mov.f32 	%f350, %f340;
	@%p150 bra 	$L__BB17_218;
	setp.gt.f32 	%p151, %f340, %f219;
	mov.u32 	%r620, %r355;
	mov.f32 	%f350, %f219;
	@%p151 bra 	$L__BB17_218;
	setp.eq.f32 	%p152, %f340, %f219;
	setp.lt.s32 	%p153, %r355, %r610;
	and.pred  	%p154, %p152, %p153;
	selp.b32 	%r620, %r355, %r610, %p154;
	selp.f32 	%f350, %f219, %f340, %p154;
$L__BB17_218:
	mov.b32 	%r372, 16;
	mov.b32 	%r373, 31;
	mov.b32 	%r374, -1;
	// begin inline asm
	shfl.sync.down.b32 %r612, %r620, %r372, %r373, %r374;
	// end inline asm
	mov.b32 	%r371, %f350;
	// begin inline asm
	shfl.sync.down.b32 %r370, %r371, %r372, %r373, %r374;
	// end inline asm
	mov.b32 	%f342, %r370;
	setp.gt.s32 	%p155, %r324, 15;
	@%p155 bra 	$L__BB17_223;
	setp.gt.f32 	%p156, %f350, %f342;
	@%p156 bra 	$L__BB17_221;
	setp.eq.f32 	%p157, %f350, %f342;
	setp.lt.s32 	%p158, %r612, %r620;
	and.pred  	%p159, %p157, %p158;
	selp.b32 	%r612, %r612, %r620, %p159;
	selp.f32 	%f342, %f342, %f350, %p159;
$L__BB17_221:
	setp.ne.s32 	%p160, %r324, 0;
	mov.f32 	%f350, %f342;
	mov.u32 	%r620, %r612;
	@%p160 bra 	$L__BB17_223;
	shr.u32 	%r375, %r157, 2;
	and.b32  	%r376, %r375, 248;
	mov.u32 	%r377, _ZZN3cub18CUB_300001_SM_10006detail6reduce18DeviceReduceKernelINS2_10policy_hubINS0_12KeyValuePairIifEEiNS0_6ArgMinEE10Policy1000ENS0_21ArgIndexInputIteratorIPfifEEiS7_S6_N4cuda3std3__410__identityEEEvT0_PT3_T1_NS0_13GridEvenShareISK_EET2_T4_E12temp_storage;
	add.s32 	%r378, %r377, %r376;
	st.shared.u32 	[%r378+8], %r612;
	st.shared.f32 	[%r378+12], %f342;
$L__BB17_223:
	bar.sync 	0;
	setp.ne.s32 	%p161, %r157, 0;
	@%p161 bra 	$L__BB17_238;
	ld.shared.u32 	%r614, [_ZZN3cub18CUB_300001_SM_10006detail6reduce18DeviceReduceKernelINS2_10policy_hubINS0_12KeyValuePairIifEEiNS0_6ArgMinEE10Policy1000ENS0_21ArgIndexInputIteratorIPfifEEiS7_S6_N4cuda3std3__410__identityEEEvT0_PT3_T1_NS0_13GridEvenShareISK_EET2_T4_E12temp_storage+16];
	ld.shared.f32 	%f344, [_ZZN3cub18CUB_300001_SM_10006detail6reduce18DeviceReduceKernelINS2_10policy_hubINS0_12KeyValuePairIifEEiNS0_6ArgMinEE10Policy1000ENS0_21ArgIndexInputIteratorIPfifEEiS7_S6_N4cuda3std3__410__identityEEEvT0_PT3_T1_NS0_13GridEvenShareISK_EET2_T4_E12temp_storage+20];
	setp.lt.f32 	%p162, %f344, %f350;
	@%p162 bra 	$L__BB17_226;
	setp.eq.f32 	%p163, %f350, %f344;
	setp.lt.s32 	%p164, %r614, %r620;
	and.pred  	%p165, %p163, %p164;
	selp.b32 	%r614, %r614, %r620, %p165;
	selp.f32 	%f344, %f344, %f350, %p165;
$L__BB17_226:
	ld.shared.u32 	%r615, [_ZZN3cub18CUB_300001_SM_10006detail6reduce18DeviceReduceKernelINS2_10policy_hubINS0_12KeyValuePairIifEEiNS0_6ArgMinEE10Policy1000ENS0_21ArgIndexInputIteratorIPfifEEiS7_S6_N4cuda3std3__410__identityEEEvT0_PT3_T1_NS0_13GridEvenShareISK_EET2_T4_E12temp_storage+24];
	ld.shared.f32 	%f345, [_ZZN3cub18CUB_300001_SM_10006detail6reduce18DeviceReduceKernelINS2_10policy_hubINS0_12KeyValuePairIifEEiNS0_6ArgMinEE10Policy1000ENS0_21ArgIndexInputIteratorIPfifEEiS7_S6_N4cuda3std3__410__identityEEEvT0_PT3_T1_NS0_13GridEvenShareISK_EET2_T4_E12temp_storage+28];
	setp.lt.f32 	%p166, %f345, %f344;
	@%p166 bra 	$L__BB17_228;
	setp.eq.f32 	%p167, %f344, %f345;
	setp.lt.s32 	%p168, %r615, %r614;
	and.pred  	%p169, %p167, %p168;
	selp.b32 	%r615, %r615, %r614, %p169;
	selp.f32 	%f345, %f345, %f344, %p169;
$L__BB17_228:
	ld.shared.u32 	%r616, [_ZZN3cub18CUB_300001_SM_10006detail6reduce18DeviceReduceKernelINS2_10policy_hubINS0_12KeyValuePairIifEEiNS0_6ArgMinEE10Policy1000ENS0_21ArgIndexInputIteratorIPfifEEiS7_S6_N4cuda3std3__410__identityEEEvT0_PT3_T1_NS0_13GridEvenShareISK_EET2_T4_E12temp_storage+32];
	ld.shared.f32 	%f346, [_ZZN3cub18CUB_300001_SM_10006detail6reduce18DeviceReduceKernelINS2_10policy_hubINS0_12KeyValuePairIifEEiNS0_6ArgMinEE10Policy1000ENS0_21ArgIndexInputIteratorIPfifEEiS7_S6_N4cuda3std3__410__identityEEEvT0_PT3_T1_NS0_13GridEvenShareISK_EET2_T4_E12temp_storage+36];
	setp.lt.f32 	%p170, %f346, %f345;
	@%p170 bra 	$L__BB17_230;
	setp.eq.f32 	%p171, %f345, %f346;
	setp.lt.s32 	%p172, %r616, %r615;
	and.pred  	%p173, %p171, %p172;
	selp.b32 	%r616, %r616, %r615, %p173;
	selp.f32 	%f346, %f346, %f345, %p173;
$L__BB17_230:
	ld.shared.u32 	%r617, [_ZZN3cub18CUB_300001_SM_10006detail6reduce18DeviceReduceKernelINS2_10policy_hubINS0_12KeyValuePairIifEEiNS0_6ArgMinEE10Policy1000ENS0_21ArgIndexInputIteratorIPfifEEiS7_S6_N4cuda3std3__410__identityEEEvT0_PT3_T1_NS0_13GridEvenShareISK_EET2_T4_E12temp_storage+40];
	ld.shared.f32 	%f347, [_ZZN3cub18CUB_300001_SM_10006detail6reduce18DeviceReduceKernelINS2_10policy_hubINS0_12KeyValuePairIifEEiNS0_6ArgMinEE10Policy1000ENS0_21ArgIndexInputIteratorIPfifEEiS7_S6_N4cuda3std3__410__identityEEEvT0_PT3_T1_NS0_13GridEvenShareISK_EET2_T4_E12temp_storage+44];
	setp.lt.f32 	%p174, %f347, %f346;
	@%p174 bra 	$L__BB17_232;
	setp.eq.f32 	%p175, %f346, %f347;
	setp.lt.s32 	%p176, %r617, %r616;
	and.pred  	%p177, %p175, %p176;
	selp.b32 	%r617, %r617, %r616, %p177;
	selp.f32 	%f347, %f347, %f346, %p177;
$L__BB17_232:
	ld.shared.u32 	%r618, [_ZZN3cub18CUB_300001_SM_10006detail6reduce18DeviceReduceKernelINS2_10policy_hubINS0_12KeyValuePairIifEEiNS0_6ArgMinEE10Policy1000ENS0_21ArgIndexInputIteratorIPfifEEiS7_S6_N4cuda3std3__410__identityEEEvT0_PT3_T1_NS0_13GridEvenShareISK_EET2_T4_E12temp_storage+48];
	ld.shared.f32 	%f348, [_ZZN3cub18CUB_300001_SM_10006detail6reduce18DeviceReduceKernelINS2_10policy_hubINS0_12KeyValuePairIifEEiNS0_6ArgMinEE10Policy1000ENS0_21ArgIndexInputIteratorIPfifEEiS7_S6_N4cuda3std3__410__identityEEEvT0_PT3_T1_NS0_13GridEvenShareISK_EET2_T4_E12temp_storage+52];
	setp.lt.f32 	%p178, %f348, %f347;
	@%p178 bra 	$L__BB17_234;
	setp.eq.f32 	%p179, %f347, %f348;
	setp.lt.s32 	%p180, %r618, %r617;
	and.pred  	%p181, %p179, %p180;
	selp.b32 	%r618, %r618, %r617, %p181;
	selp.f32 	%f348, %f348, %f347, %p181;
$L__BB17_234:
	ld.shared.u32 	%r619, [_ZZN3cub18CUB_300001_SM_10006detail6reduce18DeviceReduceKernelINS2_10policy_hubINS0_12KeyValuePairIifEEiNS0_6ArgMinEE10Policy1000ENS0_21ArgIndexInputIteratorIPfifEEiS7_S6_N4cuda3std3__410__identityEEEvT0_PT3_T1_NS0_13GridEvenShareISK_EET2_T4_E12temp_storage+56];
	ld.shared.f32 	%f349, [_ZZN3cub18CUB_300001_SM_10006detail6reduce18DeviceReduceKernelINS2_10policy_hubINS0_12KeyValuePairIifEEiNS0_6ArgMinEE10Policy1000ENS0_21ArgIndexInputIteratorIPfifEEiS7_S6_N4cuda3std3__410__identityEEEvT0_PT3_T1_NS0_13GridEvenShareISK_EET2_T4_E12temp_storage+60];
	setp.lt.f32 	%p182, %f349, %f348;
	@%p182 bra 	$L__BB17_236;
	setp.eq.f32 	%p183, %f348, %f349;
	setp.lt.s32 	%p184, %r619, %r618;
	and.pred  	%p185, %p183, %p184;
	selp.b32 	%r619, %r619, %r618, %p185;
	selp.f32 	%f349, %f349, %f348, %p185;
$L__BB17_236:
	ld.shared.u32 	%r620, [_ZZN3cub18CUB_300001_SM_10006detail6reduce18DeviceReduceKernelINS2_10policy_hubINS0_12KeyValuePairIifEEiNS0_6ArgMinEE10Policy1000ENS0_21ArgIndexInputIteratorIPfifEEiS7_S6_N4cuda3std3__410__identityEEEvT0_PT3_T1_NS0_13GridEvenShareISK_EET2_T4_E12temp_storage+64];
	ld.shared.f32 	%f350, [_ZZN3cub18CUB_300001_SM_10006detail6reduce18DeviceReduceKernelINS2_10policy_hubINS0_12KeyValuePairIifEEiNS0_6ArgMinEE10Policy1000ENS0_21ArgIndexInputIteratorIPfifEEiS7_S6_N4cuda3std3__410__identityEEEvT0_PT3_T1_NS0_13GridEvenShareISK_EET2_T4_E12temp_storage+68];
	setp.lt.f32 	%p186, %f350, %f349;
	@%p186 bra 	$L__BB17_238;
	setp.eq.f32 	%p187, %f349, %f350;
	setp.lt.s32 	%p188, %r620, %r619;
	and.pred  	%p189, %p187, %p188;
	selp.f32 	%f350, %f350, %f349, %p189;
	selp.b32 	%r620, %r620, %r619, %p189;
$L__BB17_238:
	mov.u32 	%r509, %tid.x;
	setp.ne.s32 	%p379, %r509, 0;
	@%p379 bra 	$L__BB17_240;
	ld.param.u64 	%rd30, [_ZN3cub18CUB_300001_SM_10006detail6reduce18DeviceReduceKernelINS2_10policy_hubINS0_12KeyValuePairIifEEiNS0_6ArgMinEE10Policy1000ENS0_21ArgIndexInputIteratorIPfifEEiS7_S6_N4cuda3std3__410__identityEEEvT0_PT3_T1_NS0_13GridEvenShareISK_EET2_T4__param_1];
	cvta.to.global.u64 	%rd27, %rd30;
	mul.wide.u32 	%rd28, %r4, 8;
	add.s64 	%rd29, %rd27, %rd28;
	st.global.u32 	[%rd29], %r620;
	st.global.f32 	[%rd29+4], %f350;
$L__BB17_240:
	ret;

}
	// .globl	_ZN3cub18CUB_300001_SM_10006detail6reduce28DeviceReduceSingleTileKernelINS2_10policy_hubINS0_12KeyValuePairIifEEiNS0_6ArgMinEE10Policy1000EPS6_N6thrust24THRUST_300001_SM_1000_NS24tabulate_output_iteratorINS2_32accumulating_transform_output_opINS5_IlfEENS2_18local_to_global_opIlEES7_NSD_INS2_31unzip_and_write_arg_extremum_opIPfPiEENSC_11use_defaultElEEEESM_lEEiS7_NS2_20empty_problem_init_tIS6_EES6_N4cuda3std3__410__identityEEEvT0_T1_T2_T3_T4_T6_
.visible .entry _ZN3cub18CUB_300001_SM_10006detail6reduce28DeviceReduceSingleTileKernelINS2_10policy_hubINS0_12KeyValuePairIifEEiNS0_6ArgMinEE10Policy1000EPS6_N6thrust24THRUST_300001_SM_1000_NS24tabulate_output_iteratorINS2_32accumulating_transform_output_opINS5_IlfEENS2_18local_to_global_opIlEES7_NSD_INS2_31unzip_and_write_arg_extremum_opIPfPiEENSC_11use_defaultElEEEESM_lEEiS7_NS2_20empty_problem_init_tIS6_EES6_N4cuda3std3__410__identityEEEvT0_T1_T2_T3_T4_T6_(
	.param .u64 .ptr .align 1 _ZN3cub18CUB_300001_SM_10006detail6reduce28DeviceReduceSingleTileKernelINS2_10policy_hubINS0_12KeyValuePairIifEEiNS0_6ArgMinEE10Policy1000EPS6_N6thrust24THRUST_300001_SM_1000_NS24tabulate_output_iteratorINS2_32accumulating_transform_output_opINS5_IlfEENS2_18local_to_global_opIlEES7_NSD_INS2_31unzip_and_write_arg_extremum_opIPfPiEENSC_11use_defaultElEEEESM_lEEiS7_NS2_20empty_problem_init_tIS6_EES6_N4cuda3std3__410__identityEEEvT0_T1_T2_T3_T4_T6__param_0,
	.param .align 8 .b8 _ZN3cub18CUB_300001_SM_10006detail6reduce28DeviceReduceSingleTileKernelINS2_10policy_hubINS0_12KeyValuePairIifEEiNS0_6ArgMinEE10Policy1000EPS6_N6thrust24THRUST_300001_SM_1000_NS24tabulate_output_iteratorINS2_32accumulating_transform_output_opINS5_IlfEENS2_18local_to_global_opIlEES7_NSD_INS2_31unzip_and_write_arg_extremum_opIPfPiEENSC_11use_defaultElEEEESM_lEEiS7_NS2_20empty_problem_init_tIS6_EES6_N4cuda3std3__410__identityEEEvT0_T1_T2_T3_T4_T6__param_1[72],
	.param .u32 _ZN3cub18CUB_300001_SM_10006detail6reduce28DeviceReduceSingleTileKernelINS2_10policy_hubINS0_12KeyValuePairIifEEiNS0_6ArgMinEE10Policy1000EPS6_N6thrust24THRUST_300001_SM_1000_NS24tabulate_output_iteratorINS2_32accumulating_transform_output_opINS5_IlfEENS2_18local_to_global_opIlEES7_NSD_INS2_31unzip_and_write_arg_extremum_opIPfPiEENSC_11use_defaultElEEEESM_lEEiS7_NS2_20empty_problem_init_tIS6_EES6_N4cuda3std3__410__identityEEEvT0_T1_T2_T3_T4_T6__param_2,
	.param .align 1 .b8 _ZN3cub18CUB_300001_SM_10006detail6reduce28DeviceReduceSingleTileKernelINS2_10policy_hubINS0_12KeyValuePairIifEEiNS0_6ArgMinEE10Policy1000EPS6_N6thrust24THRUST_300001_SM_1000_NS24tabulate_output_iteratorINS2_32accumulating_transform_output_opINS5_IlfEENS2_18local_to_global_opIlEES7_NSD_INS2_31unzip_and_write_arg_extremum_opIPfPiEENSC_11use_defaultElEEEESM_lEEiS7_NS2_20empty_problem_init_tIS6_EES6_N4cuda3std3__410__identityEEEvT0_T1_T2_T3_T4_T6__param_3[1],
	.param .align 4 .b8 _ZN3cub18CUB_300001_SM_10006detail6reduce28DeviceReduceSingleTileKernelINS2_10policy_hubINS0_12KeyValuePairIifEEiNS0_6ArgMinEE10Policy1000EPS6_N6thrust24THRUST_300001_SM_1000_NS24tabulate_output_iteratorINS2_32accumulating_transform_output_opINS5_IlfEENS2_18local_to_global_opIlEES7_NSD_INS2_31unzip_and_write_arg_extremum_opIPfPiEENSC_11use_defaultElEEEESM_lEEiS7_NS2_20empty_problem_init_tIS6_EES6_N4cuda3std3__410__identityEEEvT0_T1_T2_T3_T4_T6__param_4[8],
	.param .align 1 .b8 _ZN3cub18CUB_300001_SM_10006detail6reduce28DeviceReduceSingleTileKernelINS2_10policy_hubINS0_12KeyValuePairIifEEiNS0_6ArgMinEE10Policy1000EPS6_N6thrust24THRUST_300001_SM_1000_NS24tabulate_output_iteratorINS2_32accumulating_transform_output_opINS5_IlfEENS2_18local_to_global_opIlEES7_NSD_INS2_31unzip_and_write_arg_extremum_opIPfPiEENSC_11use_defaultElEEEESM_lEEiS7_NS2_20empty_problem_init_tIS6_EES6_N4cuda3std3__410__identityEEEvT0_T1_T2_T3_T4_T6__param_5[1]
)
.maxntid 256
.minnctapersm 1
{
	.reg .pred 	%p<307>;
	.reg .b16 	%rs<9>;
	.reg .b32 	%r<557>;
	.reg .b32 	%f<275>;
	.reg .b64 	%rd<118>;
	// demoted variable
	.shared .align 4 .b8 _ZZN3cub18CUB_300001_SM_10006detail6reduce28DeviceReduceSingleTileKernelINS2_10policy_hubINS0_12KeyValuePairIifEEiNS0_6ArgMinEE10Policy1000EPS6_N6thrust24THRUST_300001_SM_1000_NS24tabulate_output_iteratorINS2_32accumulating_transform_output_opINS5_IlfEENS2_18local_to_global_opIlEES7_NSD_INS2_31unzip_and_write_arg_extremum_opIPfPiEENSC_11use_defaultElEEEESM_lEEiS7_NS2_20empty_problem_init_tIS6_EES6_N4cuda3std3__410__identityEEEvT0_T1_T2_T3_T4_T6_E12temp_storage[80];
	ld.param.f32 	%f197, [_ZN3cub18CUB_300001_SM_10006detail6reduce28DeviceReduceSingleTileKernelINS2_10policy_hubINS0_12KeyValuePairIifEEiNS0_6ArgMinEE10Policy1000EPS6_N6thrust24THRUST_300001_SM_1000_NS24tabulate_output_iteratorINS2_32accumulating_transform_output_opINS5_IlfEENS2_18local_to_global_opIlEES7_NSD_INS2_31unzip_and_write_arg_extremum_opIPfPiEENSC_11use_defaultElEEEESM_lEEiS7_NS2_20empty_problem_init_tIS6_EES6_N4cuda3std3__410__identityEEEvT0_T1_T2_T3_T4_T6__param_4+4];
	ld.param.u32 	%r223, [_ZN3cub18CUB_300001_SM_10006detail6reduce28DeviceReduceSingleTileKernelINS2_10policy_hubINS0_12KeyValuePairIifEEiNS0_6ArgMinEE10Policy1000EPS6_N6thrust24THRUST_300001_SM_1000_NS24tabulate_output_iteratorINS2_32accumulating_transform_output_opINS5_IlfEENS2_18local_to_global_opIlEES7_NSD_INS2_31unzip_and_write_arg_extremum_opIPfPiEENSC_11use_defaultElEEEESM_lEEiS7_NS2_20empty_problem_init_tIS6_EES6_N4cuda3std3__410__identityEEEvT0_T1_T2_T3_T4_T6__param_4];
	ld.param.u64 	%rd33, [_ZN3cub18CUB_300001_SM_10006detail6reduce28DeviceReduceSingleTileKernelINS2_10policy_hubINS0_12KeyValuePairIifEEiNS0_6ArgMinEE10Policy1000EPS6_N6thrust24THRUST_300001_SM_1000_NS24tabulate_output_iteratorINS2_32accumulating_transform_output_opINS5_IlfEENS2_18local_to_global_opIlEES7_NSD_INS2_31unzip_and_write_arg_extremum_opIPfPiEENSC_11use_defaultElEEEESM_lEEiS7_NS2_20empty_problem_init_tIS6_EES6_N4cuda3std3__410__identityEEEvT0_T1_T2_T3_T4_T6__param_0];
	ld.param.u64 	%rd6, [_ZN3cub18CUB_300001_SM_10006detail6reduce28DeviceReduceSingleTileKernelINS2_10policy_hubINS0_12KeyValuePairIifEEiNS0_6ArgMinEE10Policy1000EPS6_N6thrust24THRUST_300001_SM_1000_NS24tabulate_output_iteratorINS2_32accumulating_transform_output_opINS5_IlfEENS2_18local_to_global_opIlEES7_NSD_INS2_31unzip_and_write_arg_extremum_opIPfPiEENSC_11use_defaultElEEEESM_lEEiS7_NS2_20empty_problem_init_tIS6_EES6_N4cuda3std3__410__identityEEEvT0_T1_T2_T3_T4_T6__param_1+56];
	ld.param.u64 	%rd7, [_ZN3cub18CUB_300001_SM_10006detail6reduce28DeviceReduceSingleTileKernelINS2_10policy_hubINS0_12KeyValuePairIifEEiNS0_6ArgMinEE10Policy1000EPS6_N6thrust24THRUST_300001_SM_1000_NS24tabulate_output_iteratorINS2_32accumulating_transform_output_opINS5_IlfEENS2_18local_to_global_opIlEES7_NSD_INS2_31unzip_and_write_arg_extremum_opIPfPiEENSC_11use_defaultElEEEESM_lEEiS7_NS2_20empty_problem_init_tIS6_EES6_N4cuda3std3__410__identityEEEvT0_T1_T2_T3_T4_T6__param_1+48];
	ld.param.u64 	%rd8, [_ZN3cub18CUB_300001_SM_10006detail6reduce28DeviceReduceSingleTileKernelINS2_10policy_hubINS0_12KeyValuePairIifEEiNS0_6ArgMinEE10Policy1000EPS6_N6thrust24THRUST_300001_SM_1000_NS24tabulate_output_iteratorINS2_32accumulating_transform_output_opINS5_IlfEENS2_18local_to_global_opIlEES7_NSD_INS2_31unzip_and_write_arg_extremum_opIPfPiEENSC_11use_defaultElEEEESM_lEEiS7_NS2_20empty_problem_init_tIS6_EES6_N4cuda3std3__410__identityEEEvT0_T1_T2_T3_T4_T6__param_1+40];
	ld.param.u64 	%rd9, [_ZN3cub18CUB_300001_SM_10006detail6reduce28DeviceReduceSingleTileKernelINS2_10policy_hubINS0_12KeyValuePairIifEEiNS0_6ArgMinEE10Policy1000EPS6_N6thrust24THRUST_300001_SM_1000_NS24tabulate_output_iteratorINS2_32accumulating_transform_output_opINS5_IlfEENS2_18local_to_global_opIlEES7_NSD_INS2_31unzip_and_write_arg_extremum_opIPfPiEENSC_11use_defaultElEEEESM_lEEiS7_NS2_20empty_problem_init_tIS6_EES6_N4cuda3std3__410__identityEEEvT0_T1_T2_T3_T4_T6__param_1+24];
	ld.param.u64 	%rd10, [_ZN3cub18CUB_300001_SM_10006detail6reduce28DeviceReduceSingleTileKernelINS2_10policy_hubINS0_12KeyValuePairIifEEiNS0_6ArgMinEE10Policy1000EPS6_N6thrust24THRUST_300001_SM_1000_NS24tabulate_output_iteratorINS2_32accumulating_transform_output_opINS5_IlfEENS2_18local_to_global_opIlEES7_NSD_INS2_31unzip_and_write_arg_extremum_opIPfPiEENSC_11use_defaultElEEEESM_lEEiS7_NS2_20empty_problem_init_tIS6_EES6_N4cuda3std3__410__identityEEEvT0_T1_T2_T3_T4_T6__param_1+16];
	ld.param.v2.u8 	{%rs4, %rs3}, [_ZN3cub18CUB_300001_SM_10006detail6reduce28DeviceReduceSingleTileKernelINS2_10policy_hubINS0_12KeyValuePairIifEEiNS0_6ArgMinEE10Policy1000EPS6_N6thrust24THRUST_300001_SM_1000_NS24tabulate_output_iteratorINS2_32accumulating_transform_output_opINS5_IlfEENS2_18local_to_global_opIlEES7_NSD_INS2_31unzip_and_write_arg_extremum_opIPfPiEENSC_11use_defaultElEEEESM_lEEiS7_NS2_20empty_problem_init_tIS6_EES6_N4cuda3std3__410__identityEEEvT0_T1_T2_T3_T4_T6__param_1+8];
	ld.param.u32 	%r222, [_ZN3cub18CUB_300001_SM_10006detail6reduce28DeviceReduceSingleTileKernelINS2_10policy_hubINS0_12KeyValuePairIifEEiNS0_6ArgMinEE10Policy1000EPS6_N6thrust24THRUST_300001_SM_1000_NS24tabulate_output_iteratorINS2_32accumulating_transform_output_opINS5_IlfEENS2_18local_to_global_opIlEES7_NSD_INS2_31unzip_and_write_arg_extremum_opIPfPiEENSC_11use_defaultElEEEESM_lEEiS7_NS2_20empty_problem_init_tIS6_EES6_N4cuda3std3__410__identityEEEvT0_T1_T2_T3_T4_T6__param_2];
	setp.ne.s32 	%p1, %r222, 0;
	@%p1 bra 	$L__BB18_9;
	mov.u32 	%r469, %tid.x;
	setp.ne.s32 	%p300, %r469, 0;
	@%p300 bra 	$L__BB18_206;
	cvta.to.global.u64 	%rd11, %rd10;
	cvta.to.global.u64 	%rd12, %rd9;
	and.b16  	%rs7, %rs4, 255;
	setp.eq.s16 	%p301, %rs7, 0;
	@%p301 bra 	$L__BB18_4;
	cvt.s64.s32 	%rd106, %r223;
	add.s64 	%rd113, %rd6, %rd106;
	st.global.u64 	[%rd12], %rd113;
	st.global.f32 	[%rd12+8], %f197;
	bra.uni 	$L__BB18_7;
$L__BB18_4:
	cvt.s64.s32 	%rd107, %r223;
	add.s64 	%rd113, %rd6, %rd107;
	ld.global.f32 	%f2, [%rd11+8];
	setp.lt.f32 	%p302, %f197, %f2;
	@%p302 bra 	$L__BB18_6;
	setp.eq.f32 	%p303, %f2, %f197;
	ld.global.u64 	%rd108, [%rd11];
	setp.lt.s64 	%p304, %rd113, %rd108;
	and.pred  	%p305, %p303, %p304;
	selp.f32 	%f197, %f197, %f2, %p305;
	selp.b64 	%rd113, %rd113, %rd108, %p305;
$L__BB18_6:
	st.global.u64 	[%rd12], %rd113;
	st.global.f32 	[%rd12+8], %f197;
$L__BB18_7:
	and.b16  	%rs8, %rs3, 255;
	setp.eq.s16 	%p306, %rs8, 0;
	@%p306 bra 	$L__BB18_206;
	cvta.to.global.u64 	%rd110, %rd8;
	st.global.f32 	[%rd110], %f197;
	cvta.to.global.u64 	%rd111, %rd7;
	st.global.u32 	[%rd111], %rd113;
	bra.uni 	$L__BB18_206;
$L__BB18_9:
	setp.gt.s32 	%p2, %r222, 2047;
	@%p2 bra 	$L__BB18_99;
	mov.u32 	%r2, %tid.x;
	setp.ge.s32 	%p147, %r2, %r222;
	mov.u32 	%r476, %r2;
	@%p147 bra 	$L__BB18_12;
	mul.wide.u32 	%rd87, %r2, 8;
	add.s64 	%rd85, %rd33, %rd87;
	// begin inline asm
	ld.global.nc.u32 %r480, [%rd85];
	// end inline asm
	add.s64 	%rd86, %rd85, 4;
	// begin inline asm
	ld.global.nc.u32 %r333, [%rd86];
	// end inline asm
	mov.b32 	%f204, %r333;
	add.s32 	%r476, %r2, 256;
$L__BB18_12:
	setp.ge.s32 	%p148, %r476, %r222;
	@%p148 bra 	$L__BB18_28;
	not.b32 	%r335, %r476;
	add.s32 	%r7, %r222, %r335;
	and.b32  	%r336, %r7, 768;
	setp.eq.s32 	%p149, %r336, 768;
	@%p149 bra 	$L__BB18_18;
	mul.wide.u32 	%rd88, %r476, 8;
	add.s64 	%rd114, %rd33, %rd88;
	shr.u32 	%r337, %r7, 8;
	add.s32 	%r338, %r337, 1;
	and.b32  	%r339, %r338, 3;
	neg.s32 	%r472, %r339;
	mov.u32 	%r474, %r480;
	mov.f32 	%f200, %f204;
$L__BB18_15:
	.pragma "nounroll";
	// begin inline asm
	ld.global.nc.u32 %r480, [%rd114];
	// end inline asm
	add.s64 	%rd90, %rd114, 4;
	// begin inline asm
	ld.global.nc.u32 %r341, [%rd90];
	// end inline asm
	mov.b32 	%f204, %r341;
	setp.gt.f32 	%p150, %f200, %f204;
	@%p150 bra 	$L__BB18_17;
	setp.eq.f32 	%p151, %f200, %f204;
	setp.lt.s32 	%p152, %r480, %r474;
	and.pred  	%p153, %p151, %p152;
	selp.f32 	%f204, %f204, %f200, %p153;
	selp.b32 	%r480, %r480, %r474, %p153;
$L__BB18_17:
	add.s32 	%r476, %r476, 256;
	add.s64 	%rd114, %rd114, 2048;
	add.s32 	%r472, %r472, 1;
	setp.ne.s32 	%p154, %r472, 0;
	mov.u32 	%r474, %r480;
	mov.f32 	%f200, %f204;
	@%p154 bra 	$L__BB18_15;
$L__BB18_18:
	setp.lt.u32 	%p155, %r7, 768;
	@%p155 bra 	$L__BB18_28;
$L__BB18_19:
	mul.wide.s32 	%rd93, %r476, 8;
	add.s64 	%rd91, %rd33, %rd93;
	// begin inline asm
	ld.global.nc.u32 %r481, [%rd91];
	// end inline asm
	add.s64 	%rd92, %rd91, 4;
	// begin inline asm
	ld.global.nc.u32 %r343, [%rd92];
	// end inline asm
	mov.b32 	%f205, %r343;
	setp.gt.f32 	%p156, %f204, %f205;
	@%p156 bra 	$L__BB18_21;
	setp.eq.f32 	%p157, %f204, %f205;
	setp.lt.s32 	%p158, %r481, %r480;
	and.pred  	%p159, %p157, %p158;
	selp.f32 	%f205, %f205, %f204, %p159;
	selp.b32 	%r481, %r481, %r480, %p159;
$L__BB18_21:
	add.s64 	%rd94, %rd91, 2048;
	// begin inline asm
	ld.global.nc.u32 %r482, [%rd94];
	// end inline asm
	add.s64 	%rd95, %rd91, 2052;
	// begin inline asm
	ld.global.nc.u32 %r345, [%rd95];
	// end inline asm
	mov.b32 	%f206, %r345;
	setp.gt.f32 	%p160, %f205, %f206;
	@%p160 bra 	$L__BB18_23;
	setp.eq.f32 	%p161, %f205, %f206;
	setp.lt.s32 	%p162, %r482, %r481;
	and.pred  	%p163, %p161, %p162;
	selp.f32 	%f206, %f206, %f205, %p163;
	selp.b32 	%r482, %r482, %r481, %p163;
$L__BB18_23:
	add.s64 	%rd96, %rd91, 4096;
	// begin inline asm
	ld.global.nc.u32 %r483, [%rd96];
	// end inline asm
	add.s64 	%rd97, %rd91, 4100;
	// begin inline asm
	ld.global.nc.u32 %r347, [%rd97];
	// end inline asm
	mov.b32 	%f207, %r347;
	setp.gt.f32 	%p164, %f206, %f207;
	@%p164 bra 	$L__BB18_25;
	setp.eq.f32 	%p165, %f206, %f207;
	setp.lt.s32 	%p166, %r483, %r482;
	and.pred  	%p167, %p165, %p166;
	selp.f32 	%f207, %f207, %f206, %p167;
	selp.b32 	%r483, %r483, %r482, %p167;
$L__BB18_25:
	add.s64 	%rd98, %rd91, 6144;
	// begin inline asm
	ld.global.nc.u32 %r480, [%rd98];
	// end inline asm
	add.s64 	%rd99, %rd91, 6148;
	// begin inline asm
	ld.global.nc.u32 %r349, [%rd99];
	// end inline asm
	mov.b32 	%f204, %r349;
	setp.gt.f32 	%p168, %f207, %f204;
	@%p168 bra 	$L__BB18_27;
	setp.eq.f32 	%p169, %f207, %f204;
	setp.lt.s32 	%p170, %r480, %r483;
	and.pred  	%p171, %p169, %p170;
	selp.f32 	%f204, %f204, %f207, %p171;
	selp.b32 	%r480, %r480, %r483, %p171;
$L__BB18_27:
	add.s32 	%r476, %r476, 1024;
	setp.lt.s32 	%p172, %r476, %r222;
	@%p172 bra 	$L__BB18_19;
$L__BB18_28:
	setp.lt.s32 	%p173, %r222, 256;
	@%p173 bra 	$L__BB18_61;
	// begin inline asm
	mov.u32 %r413, %laneid;
	// end inline asm
	mov.b32 	%r421, 1;
	mov.b32 	%r422, 31;
	mov.b32 	%r423, -1;
	// begin inline asm
	shfl.sync.down.b32 %r414, %r480, %r421, %r422, %r423;
	// end inline asm
	mov.b32 	%r420, %f204;
	// begin inline asm
	shfl.sync.down.b32 %r419, %r420, %r421, %r422, %r423;
	// end inline asm
	mov.b32 	%f28, %r419;
	setp.gt.s32 	%p238, %r413, 30;
	mov.f32 	%f210, %f204;
	mov.u32 	%r486, %r480;
	@%p238 bra 	$L__BB18_32;
	setp.gt.f32 	%p239, %f204, %f28;
	mov.f32 	%f210, %f28;
	mov.u32 	%r486, %r414;
	@%p239 bra 	$L__BB18_32;
	setp.eq.f32 	%p240, %f204, %f28;
	setp.lt.s32 	%p241, %r414, %r480;
	and.pred  	%p242, %p240, %p241;
	selp.f32 	%f210, %f28, %f204, %p242;
	selp.b32 	%r486, %r414, %r480, %p242;
$L__BB18_32:
	mov.b32 	%r431, 2;
	mov.b32 	%r432, 31;
	mov.b32 	%r433, -1;
	// begin inline asm
	shfl.sync.down.b32 %r424, %r486, %r431, %r432, %r433;
	// end inline asm
	mov.b32 	%r430, %f210;
	// begin inline asm
	shfl.sync.down.b32 %r429, %r430, %r431, %r432, %r433;
	// end inline asm
	mov.b32 	%f31, %r429;
	setp.gt.s32 	%p243, %r413, 29;
	mov.f32 	%f211, %f210;
	mov.u32 	%r487, %r486;
	@%p243 bra 	$L__BB18_35;
	setp.gt.f32 	%p244, %f210, %f31;
	mov.f32 	%f211, %f31;
	mov.u32 	%r487, %r424;
	@%p244 bra 	$L__BB18_35;
	setp.eq.f32 	%p245, %f210, %f31;
	setp.lt.s32 	%p246, %r424, %r486;
	and.pred  	%p247, %p245, %p246;
	selp.f32 	%f211, %f31, %f210, %p247;
	selp.b32 	%r487, %r424, %r486, %p247;
$L__BB18_35:
	mov.b32 	%r441, 4;
	mov.b32 	%r442, 31;
	mov.b32 	%r443, -1;
	// begin inline asm
	shfl.sync.down.b32 %r434, %r487, %r441, %r442, %r443;
	// end inline asm
	mov.b32 	%r440, %f211;
	// begin inline asm
	shfl.sync.down.b32 %r439, %r440, %r441, %r442, %r443;
	// end inline asm
	mov.b32 	%f34, %r439;
	setp.gt.s32 	%p248, %r413, 27;
	mov.f32 	%f212, %f211;
	mov.u32 	%r488, %r487;
	@%p248 bra 	$L__BB18_38;
	setp.gt.f32 	%p249, %f211, %f34;
	mov.f32 	%f212, %f34;
	mov.u32 	%r488, %r434;
	@%p249 bra 	$L__BB18_38;
	setp.eq.f32 	%p250, %f211, %f34;
	setp.lt.s32 	%p251, %r434, %r487;
	and.pred  	%p252, %p250, %p251;
	selp.f32 	%f212, %f34, %f211, %p252;
	selp.b32 	%r488, %r434, %r487, %p252;
$L__BB18_38:
	mov.b32 	%r451, 8;
	mov.b32 	%r452, 31;
	mov.b32 	%r453, -1;
	// begin inline asm
	shfl.sync.down.b32 %r444, %r488, %r451, %r452, %r453;
	// end inline asm
	mov.b32 	%r450, %f212;
	// begin inline asm
	shfl.sync.down.b32 %r449, %r450, %r451, %r452, %r453;
	// end inline asm
	mov.b32 	%f37, %r449;
	setp.gt.s32 	%p253, %r413, 23;
	mov.f32 	%f272, %f212;
	mov.u32 	%r556, %r488;
	@%p253 bra 	$L__BB18_41;
	setp.gt.f32 	%p254, %f212, %f37;
	mov.f32 	%f272, %f37;
	mov.u32 	%r556, %r444;
	@%p254 bra 	$L__BB18_41;
	setp.eq.f32 	%p255, %f212, %f37;
	setp.lt.s32 	%p256, %r444, %r488;
	and.pred  	%p257, %p255, %p256;
	selp.f32 	%f272, %f37, %f212, %p257;
	selp.b32 	%r556, %r444, %r488, %p257;
$L__BB18_41:
	mov.b32 	%r461, 16;
	mov.b32 	%r462, 31;
	mov.b32 	%r463, -1;
	// begin inline asm
	shfl.sync.down.b32 %r490, %r556, %r461, %r462, %r463;
	// end inline asm
	mov.b32 	%r460, %f272;
	// begin inline asm
	shfl.sync.down.b32 %r459, %r460, %r461, %r462, %r463;
	// end inline asm
	mov.b32 	%f214, %r459;
	setp.gt.s32 	%p258, %r413, 15;
	@%p258 bra 	$L__BB18_46;
	setp.gt.f32 	%p259, %f272, %f214;
	@%p259 bra 	$L__BB18_44;
	setp.eq.f32 	%p260, %f272, %f214;
	setp.lt.s32 	%p261, %r490, %r556;
	and.pred  	%p262, %p260, %p261;
	selp.b32 	%r490, %r490, %r556, %p262;
	selp.f32 	%f214, %f214, %f272, %p262;
$L__BB18_44:
	setp.ne.s32 	%p263, %r413, 0;
	mov.f32 	%f272, %f214;
	mov.u32 	%r556, %r490;
	@%p263 bra 	$L__BB18_46;
	shr.u32 	%r464, %r2, 2;
	and.b32  	%r465, %r464, 248;
	mov.u32 	%r466, _ZZN3cub18CUB_300001_SM_10006detail6reduce28DeviceReduceSingleTileKernelINS2_10policy_hubINS0_12KeyValuePairIifEEiNS0_6ArgMinEE10Policy1000EPS6_N6thrust24THRUST_300001_SM_1000_NS24tabulate_output_iteratorINS2_32accumulating_transform_output_opINS5_IlfEENS2_18local_to_global_opIlEES7_NSD_INS2_31unzip_and_write_arg_extremum_opIPfPiEENSC_11use_defaultElEEEESM_lEEiS7_NS2_20empty_problem_init_tIS6_EES6_N4cuda3std3__410__identityEEEvT0_T1_T2_T3_T4_T6_E12temp_storage;
	add.s32 	%r467, %r466, %r465;
	st.shared.u32 	[%r467+8], %r490;
	st.shared.f32 	[%r467+12], %f214;
$L__BB18_46:
	bar.sync 	0;
	setp.ne.s32 	%p264, %r2, 0;
	@%p264 bra 	$L__BB18_198;
	ld.shared.u32 	%r492, [_ZZN3cub18CUB_300001_SM_10006detail6reduce28DeviceReduceSingleTileKernelINS2_10policy_hubINS0_12KeyValuePairIifEEiNS0_6ArgMinEE10Policy1000EPS6_N6thrust24THRUST_300001_SM_1000_NS24tabulate_output_iteratorINS2_32accumulating_transform_output_opINS5_IlfEENS2_18local_to_global_opIlEES7_NSD_INS2_31unzip_and_write_arg_extremum_opIPfPiEENSC_11use_defaultElEEEESM_lEEiS7_NS2_20empty_problem_init_tIS6_EES6_N4cuda3std3__410__identityEEEvT0_T1_T2_T3_T4_T6_E12temp_storage+16];
	ld.shared.f32 	%f216, [_ZZN3cub18CUB_300001_SM_10006detail6reduce28DeviceReduceSingleTileKernelINS2_10policy_hubINS0_12KeyValuePairIifEEiNS0_6ArgMinEE10Policy1000EPS6_N6thrust24THRUST_300001_SM_1000_NS24tabulate_output_iteratorINS2_32accumulating_transform_output_opINS5_IlfEENS2_18local_to_global_opIlEES7_NSD_INS2_31unzip_and_write_arg_extremum_opIPfPiEENSC_11use_defaultElEEEESM_lEEiS7_NS2_20empty_problem_init_tIS6_EES6_N4cuda3std3__410__identityEEEvT0_T1_T2_T3_T4_T6_E12temp_storage+20];
	setp.lt.f32 	%p265, %f216, %f272;
	@%p265 bra 	$L__BB18_49;
	setp.eq.f32 	%p266, %f272, %f216;
	setp.lt.s32 	%p267, %r492, %r556;
	and.pred  	%p268, %p266, %p267;
	selp.b32 	%r492, %r492, %r556, %p268;
	selp.f32 	%f216, %f216, %f272, %p268;
$L__BB18_49:
	ld.shared.u32 	%r493, [_ZZN3cub18CUB_300001_SM_10006detail6reduce28DeviceReduceSingleTileKernelINS2_10policy_hubINS0_12KeyValuePairIifEEiNS0_6ArgMinEE10Policy1000EPS6_N6thrust24THRUST_300001_SM_1000_NS24tabulate_output_iteratorINS2_32accumulating_transform_output_opINS5_IlfEENS2_18local_to_global_opIlEES7_NSD_INS2_31unzip_and_write_arg_extremum_opIPfPiEENSC_11use_defaultElEEEESM_lEEiS7_NS2_20empty_problem_init_tIS6_EES6_N4cuda3std3__410__identityEEEvT0_T1_T2_T3_T4_T6_E12temp_storage+24];
	ld.shared.f32 	%f217, [_ZZN3cub18CUB_300001_SM_10006detail6reduce28DeviceReduceSingleTileKernelINS2_10policy_hubINS0_12KeyValuePairIifEEiNS0_6ArgMinEE10Policy1000EPS6_N6thrust24THRUST_300001_SM_1000_NS24tabulate_output_iteratorINS2_32accumulating_transform_output_opINS5_IlfEENS2_18local_to_global_opIlEES7_NSD_INS2_31unzip_and_write_arg_extremum_opIPfPiEENSC_11use_defaultElEEEESM_lEEiS7_NS2_20empty_problem_init_tIS6_EES6_N4cuda3std3__410__identityEEEvT0_T1_T2_T3_T4_T6_E12temp_storage+28];
	setp.lt.f32 	%p269, %f217, %f216;
	@%p269 bra 	$L__BB18_51;
	setp.eq.f32 	%p270, %f216, %f217;
	setp.lt.s32 	%p271, %r493, %r492;
	and.pred  	%p272, %p270, %p271;
	selp.b32 	%r493, %r493, %r492, %p272;
	selp.f32 	%f217, %f217, %f216, %p272;
$L__BB18_51:
	ld.shared.u32 	%r494, [_ZZN3cub18CUB_300001_SM_10006detail6reduce28DeviceReduceSingleTileKernelINS2_10policy_hubINS0_12KeyValuePairIifEEiNS0_6ArgMinEE10Policy1000EPS6_N6thrust24THRUST_300001_SM_1000_NS24tabulate_output_iteratorINS2_32accumulating_transform_output_opINS5_IlfEENS2_18local_to_global_opIlEES7_NSD_INS2_31unzip_and_write_arg_extremum_opIPfPiEENSC_11use_defaultElEEEESM_lEEiS7_NS2_20empty_problem_init_tIS6_EES6_N4cuda3std3__410__identityEEEvT0_T1_T2_T3_T4_T6_E12temp_storage+32];
	ld.shared.f32 	%f218, [_ZZN3cub18CUB_300001_SM_10006detail6reduce28DeviceReduceSingleTileKernelINS2_10policy_hubINS0_12KeyValuePairIifEEiNS0_6ArgMinEE10Policy1000EPS6_N6thrust24THRUST_300001_SM_1000_NS24tabulate_output_iteratorINS2_32accumulating_transform_output_opINS5_IlfEENS2_18local_to_global_opIlEES7_NSD_INS2_31unzip_and_write_arg_extremum_opIPfPiEENSC_11use_defaultElEEEESM_lEEiS7_NS2_20empty_problem_init_tIS6_EES6_N4cuda3std3__410__identityEEEvT0_T1_T2_T3_T4_T6_E12temp_storage+36];
	setp.lt.f32 	%p273, %f218, %f217;
	@%p273 bra 	$L__BB18_53;
	setp.eq.f32 	%p274, %f217, %f218;
	setp.lt.s32 	%p275, %r494, %r493;
	and.pred  	%p276, %p274, %p275;
	selp.b32 	%r494, %r494, %r493, %p276;
	selp.f32 	%f218, %f218, %f217, %p276;
$L__BB18_53:
	ld.shared.u32 	%r495, [_ZZN3cub18CUB_300001_SM_10006detail6reduce28DeviceReduceSingleTileKernelINS2_10policy_hubINS0_12KeyValuePairIifEEiNS0_6ArgMinEE10Policy1000EPS6_N6thrust24THRUST_300001_SM_1000_NS24tabulate_output_iteratorINS2_32accumulating_transform_output_opINS5_IlfEENS2_18local_to_global_opIlEES7_NSD_INS2_31unzip_and_write_arg_extremum_opIPfPiEENSC_11use_defaultElEEEESM_lEEiS7_NS2_20empty_problem_init_tIS6_EES6_N4cuda3std3__410__identityEEEvT0_T1_T2_T3_T4_T6_E12temp_storage+40];
	ld.shared.f32 	%f219, [_ZZN3cub18CUB_300001_SM_10006detail6reduce28DeviceReduceSingleTileKernelINS2_10policy_hubINS0_12KeyValuePairIifEEiNS0_6ArgMinEE10Policy1000EPS6_N6thrust24THRUST_300001_SM_1000_NS24tabulate_output_iteratorINS2_32accumulating_transform_output_opINS5_IlfEENS2_18local_to_global_opIlEES7_NSD_INS2_31unzip_and_write_arg_extremum_opIPfPiEENSC_11use_defaultElEEEESM_lEEiS7_NS2_20empty_problem_init_tIS6_EES6_N4cuda3std3__410__identityEEEvT0_T1_T2_T3_T4_T6_E12temp_storage+44];
	setp.lt.f32 	%p277, %f219, %f218;
	@%p277 bra 	$L__BB18_55;
	setp.eq.f32 	%p278, %f218, %f219;
	setp.lt.s32 	%p279, %r495, %r494;
	and.pred  	%p280, %p278, %p279;
	selp.b32 	%r495, %r495, %r494, %p280;
	selp.f32 	%f219, %f219, %f218, %p280;
$L__BB18_55:
	ld.shared.u32 	%r496, [_ZZN3cub18CUB_300001_SM_10006detail6reduce28DeviceReduceSingleTileKernelINS2_10policy_hubINS0_12KeyValuePairIifEEiNS0_6ArgMinEE10Policy1000EPS6_N6thrust24THRUST_300001_SM_1000_NS24tabulate_output_iteratorINS2_32accumulating_transform_output_opINS5_IlfEENS2_18local_to_global_opIlEES7_NSD_INS2_31unzip_and_write_arg_extremum_opIPfPiEENSC_11use_defaultElEEEESM_lEEiS7_NS2_20empty_problem_init_tIS6_EES6_N4cuda3std3__410__identityEEEvT0_T1_T2_T3_T4_T6_E12temp_storage+48];
	ld.shared.f32 	%f220, [_ZZN3cub18CUB_300001_SM_10006detail6reduce28DeviceReduceSingleTileKernelINS2_10policy_hubINS0_12KeyValuePairIifEEiNS0_6ArgMinEE10Policy1000EPS6_N6thrust24THRUST_300001_SM_1000_NS24tabulate_output_iteratorINS2_32accumulating_transform_output_opINS5_IlfEENS2_18local_to_global_opIlEES7_NSD_INS2_31unzip_and_write_arg_extremum_opIPfPiEENSC_11use_defaultElEEEESM_lEEiS7_NS2_20empty_problem_init_tIS6_EES6_N4cuda3std3__410__identityEEEvT0_T1_T2_T3_T4_T6_E12temp_storage+52];
	setp.lt.f32 	%p281, %f220, %f219;
	@%p281 bra 	$L__BB18_57;
	setp.eq.f32 	%p282, %f219, %f220;
	setp.lt.s32 	%p283, %r496, %r495;
	and.pred  	%p284, %p282, %p283;
	selp.b32 	%r496, %r496, %r495, %p284;
	selp.f32 	%f220, %f220, %f219, %p284;
$L__BB18_57:
	ld.shared.u32 	%r497, [_ZZN3cub18CUB_300001_SM_10006detail6reduce28DeviceReduceSingleTileKernelINS2_10policy_hubINS0_12KeyValuePairIifEEiNS0_6ArgMinEE10Policy1000EPS6_N6thrust24THRUST_300001_SM_1000_NS24tabulate_output_iteratorINS2_32accumulating_transform_output_opINS5_IlfEENS2_18local_to_global_opIlEES7_NSD_INS2_31unzip_and_write_arg_extremum_opIPfPiEENSC_11use_defaultElEEEESM_lEEiS7_NS2_20empty_problem_init_tIS6_EES6_N4cuda3std3__410__identityEEEvT0_T1_T2_T3_T4_T6_E12temp_storage+56];
	ld.shared.f32 	%f221, [_ZZN3cub18CUB_300001_SM_10006detail6reduce28DeviceReduceSingleTileKernelINS2_10policy_hubINS0_12KeyValuePairIifEEiNS0_6ArgMinEE10Policy1000EPS6_N6thrust24THRUST_300001_SM_1000_NS24tabulate_output_iteratorINS2_32accumulating_transform_output_opINS5_IlfEENS2_18local_to_global_opIlEES7_NSD_INS2_31unzip_and_write_arg_extremum_opIPfPiEENSC_11use_defaultElEEEESM_lEEiS7_NS2_20empty_problem_init_tIS6_EES6_N4cuda3std3__410__identityEEEvT0_T1_T2_T3_T4_T6_E12temp_storage+60];
	setp.lt.f32 	%p285, %f221, %f220;
	@%p285 bra 	$L__BB18_59;
	setp.eq.f32 	%p286, %f220, %f221;
	setp.lt.s32 	%p287, %r497, %r496;
	and.pred  	%p288, %p286, %p287;
	selp.b32 	%r497, %r497, %r496, %p288;
	selp.f32 	%f221, %f221, %f220, %p288;
$L__BB18_59:
	ld.shared.u32 	%r556, [_ZZN3cub18CUB_300001_SM_10006detail6reduce28DeviceReduceSingleTileKernelINS2_10policy_hubINS0_12KeyValuePairIifEEiNS0_6ArgMinEE10Policy1000EPS6_N6thrust24THRUST_300001_SM_1000_NS24tabulate_output_iteratorINS2_32accumulating_transform_output_opINS5_IlfEENS2_18local_to_global_opIlEES7_NSD_INS2_31unzip_and_write_arg_extremum_opIPfPiEENSC_11use_defaultElEEEESM_lEEiS7_NS2_20empty_problem_init_tIS6_EES6_N4cuda3std3__410__identityEEEvT0_T1_T2_T3_T4_T6_E12temp_storage+64];
	ld.shared.f32 	%f272, [_ZZN3cub18CUB_300001_SM_10006detail6reduce28DeviceReduceSingleTileKernelINS2_10policy_hubINS0_12KeyValuePairIifEEiNS0_6ArgMinEE10Policy1000EPS6_N6thrust24THRUST_300001_SM_1000_NS24tabulate_output_iteratorINS2_32accumulating_transform_output_opINS5_IlfEENS2_18local_to_global_opIlEES7_NSD_INS2_31unzip_and_write_arg_extremum_opIPfPiEENSC_11use_defaultElEEEESM_lEEiS7_NS2_20empty_problem_init_tIS6_EES6_N4cuda3std3__410__identityEEEvT0_T1_T2_T3_T4_T6_E12temp_storage+68];
	setp.lt.f32 	%p289, %f272, %f221;
	@%p289 bra 	$L__BB18_198;
	setp.eq.f32 	%p290, %f221, %f272;
	setp.lt.s32 	%p291, %r556, %r497;
	and.pred  	%p292, %p290, %p291;
	selp.f32 	%f272, %f272, %f221, %p292;
	selp.b32 	%r556, %r556, %r497, %p292;
	bra.uni 	$L__BB18_198;
$L__BB18_61:
	// begin inline asm
	mov.u32 %r350, %laneid;
	// end inline asm
	and.b32  	%r361, %r2, 992;
	add.s32 	%r362, %r361, 32;
	setp.gt.s32 	%p174, %r362, %r222;
	not.b32 	%r363, %r361;
	add.s32 	%r364, %r222, %r363;
	selp.b32 	%r359, %r364, 31, %p174;
	mov.b32 	%r358, 1;
	mov.b32 	%r360, -1;
	// begin inline asm
	shfl.sync.down.b32 %r351, %r480, %r358, %r359, %r360;
	// end inline asm
	mov.b32 	%r357, %f204;
	// begin inline asm
	shfl.sync.down.b32 %r356, %r357, %r358, %r359, %r360;
	// end inline asm
	mov.b32 	%f64, %r356;
	setp.ge.s32 	%p175, %r350, %r359;
	mov.u32 	%r498, %r480;
	mov.f32 	%f222, %f204;
	@%p175 bra 	$L__BB18_64;
	setp.gt.f32 	%p176, %f204, %f64;
	mov.u32 	%r498, %r351;
	mov.f32 	%f222, %f64;
	@%p176 bra 	$L__BB18_64;
	setp.eq.f32 	%p177, %f204, %f64;
	setp.lt.s32 	%p178, %r351, %r480;
	and.pred  	%p179, %p177, %p178;
	selp.b32 	%r498, %r351, %r480, %p179;
	selp.f32 	%f222, %f64, %f204, %p179;
$L__BB18_64:
	mov.b32 	%r372, 2;
	mov.b32 	%r374, -1;
	// begin inline asm
	shfl.sync.down.b32 %r365, %r498, %r372, %r359, %r374;
	// end inline asm
	mov.b32 	%r371, %f222;
	// begin inline asm
	shfl.sync.down.b32 %r370, %r371, %r372, %r359, %r374;
	// end inline asm
	mov.b32 	%f67, %r370;
	add.s32 	%r375, %r350, 2;
	setp.gt.s32 	%p180, %r375, %r359;
	mov.u32 	%r499, %r498;
	mov.f32 	%f223, %f222;
	@%p180 bra 	$L__BB18_67;
	setp.gt.f32 	%p181, %f222, %f67;
	mov.u32 	%r499, %r365;
	mov.f32 	%f223, %f67;
	@%p181 bra 	$L__BB18_67;
	setp.eq.f32 	%p182, %f222, %f67;
	setp.lt.s32 	%p183, %r365, %r498;
	and.pred  	%p184, %p182, %p183;
	selp.b32 	%r499, %r365, %r498, %p184;
	selp.f32 	%f223, %f67, %f222, %p184;
$L__BB18_67:
	mov.b32 	%r383, 4;
	mov.b32 	%r385, -1;
	// begin inline asm
	shfl.sync.down.b32 %r376, %r499, %r383, %r359, %r385;
	// end inline asm
	mov.b32 	%r382, %f223;
	// begin inline asm
	shfl.sync.down.b32 %r381, %r382, %r383, %r359, %r385;
	// end inline asm
	mov.b32 	%f70, %r381;
	add.s32 	%r386, %r350, 4;
	setp.gt.s32 	%p185, %r386, %r359;
	mov.u32 	%r500, %r499;
	mov.f32 	%f224, %f223;
	@%p185 bra 	$L__BB18_70;
	setp.gt.f32 	%p186, %f223, %f70;
	mov.u32 	%r500, %r376;
	mov.f32 	%f224, %f70;
	@%p186 bra 	$L__BB18_70;
	setp.eq.f32 	%p187, %f223, %f70;
	setp.lt.s32 	%p188, %r376, %r499;
	and.pred  	%p189, %p187, %p188;
	selp.b32 	%r500, %r376, %r499, %p189;
	selp.f32 	%f224, %f70, %f223, %p189;
$L__BB18_70:
	mov.b32 	%r394, 8;
	mov.b32 	%r396, -1;
	// begin inline asm
	shfl.sync.down.b32 %r387, %r500, %r394, %r359, %r396;
	// end inline asm
	mov.b32 	%r393, %f224;
	// begin inline asm
	shfl.sync.down.b32 %r392, %r393, %r394, %r359, %r396;
	// end inline asm
	mov.b32 	%f73, %r392;
	add.s32 	%r397, %r350, 8;
	setp.gt.s32 	%p190, %r397, %r359;
	mov.u32 	%r501, %r500;
	mov.f32 	%f225, %f224;
	@%p190 bra 	$L__BB18_73;
	setp.gt.f32 	%p191, %f224, %f73;
	mov.u32 	%r501, %r387;
	mov.f32 	%f225, %f73;
	@%p191 bra 	$L__BB18_73;
	setp.eq.f32 	%p192, %f224, %f73;
	setp.lt.s32 	%p193, %r387, %r500;
	and.pred  	%p194, %p192, %p193;
	selp.b32 	%r501, %r387, %r500, %p194;
	selp.f32 	%f225, %f73, %f224, %p194;
$L__BB18_73:
	mov.b32 	%r405, 16;
	mov.b32 	%r407, -1;
	// begin inline asm
	shfl.sync.down.b32 %r398, %r501, %r405, %r359, %r407;
	// end inline asm
	mov.b32 	%r404, %f225;
	// begin inline asm
	shfl.sync.down.b32 %r403, %r404, %r405, %r359, %r407;
	// end inline asm
	mov.b32 	%f76, %r403;
	add.s32 	%r408, %r350, 16;
	setp.gt.s32 	%p195, %r408, %r359;
	mov.u32 	%r556, %r501;
	mov.f32 	%f272, %f225;
	@%p195 bra 	$L__BB18_76;
	setp.gt.f32 	%p196, %f225, %f76;
	mov.u32 	%r556, %r398;
	mov.f32 	%f272, %f76;
	@%p196 bra 	$L__BB18_76;
	setp.eq.f32 	%p197, %f225, %f76;
	setp.lt.s32 	%p198, %r398, %r501;
	and.pred  	%p199, %p197, %p198;
	selp.b32 	%r556, %r398, %r501, %p199;
	selp.f32 	%f272, %f76, %f225, %p199;
$L__BB18_76:
	setp.ne.s32 	%p200, %r350, 0;
	@%p200 bra 	$L__BB18_78;
	shr.u32 	%r409, %r2, 2;
	and.b32  	%r410, %r409, 248;
	mov.u32 	%r411, _ZZN3cub18CUB_300001_SM_10006detail6reduce28DeviceReduceSingleTileKernelINS2_10policy_hubINS0_12KeyValuePairIifEEiNS0_6ArgMinEE10Policy1000EPS6_N6thrust24THRUST_300001_SM_1000_NS24tabulate_output_iteratorINS2_32accumulating_transform_output_opINS5_IlfEENS2_18local_to_global_opIlEES7_NSD_INS2_31unzip_and_write_arg_extremum_opIPfPiEENSC_11use_defaultElEEEESM_lEEiS7_NS2_20empty_problem_init_tIS6_EES6_N4cuda3std3__410__identityEEEvT0_T1_T2_T3_T4_T6_E12temp_storage;
	add.s32 	%r412, %r411, %r410;
	st.shared.u32 	[%r412+8], %r556;
	st.shared.f32 	[%r412+12], %f272;
$L__BB18_78:
	bar.sync 	0;
	setp.ne.s32 	%p201, %r2, 0;
	setp.lt.s32 	%p202, %r222, 33;
	or.pred  	%p203, %p201, %p202;
	@%p203 bra 	$L__BB18_198;
	ld.shared.u32 	%r503, [_ZZN3cub18CUB_300001_SM_10006detail6reduce28DeviceReduceSingleTileKernelINS2_10policy_hubINS0_12KeyValuePairIifEEiNS0_6ArgMinEE10Policy1000EPS6_N6thrust24THRUST_300001_SM_1000_NS24tabulate_output_iteratorINS2_32accumulating_transform_output_opINS5_IlfEENS2_18local_to_global_opIlEES7_NSD_INS2_31unzip_and_write_arg_extremum_opIPfPiEENSC_11use_defaultElEEEESM_lEEiS7_NS2_20empty_problem_init_tIS6_EES6_N4cuda3std3__410__identityEEEvT0_T1_T2_T3_T4_T6_E12temp_storage+16];
	ld.shared.f32 	%f227, [_ZZN3cub18CUB_300001_SM_10006detail6reduce28DeviceReduceSingleTileKernelINS2_10policy_hubINS0_12KeyValuePairIifEEiNS0_6ArgMinEE10Policy1000EPS6_N6thrust24THRUST_300001_SM_1000_NS24tabulate_output_iteratorINS2_32accumulating_transform_output_opINS5_IlfEENS2_18local_to_global_opIlEES7_NSD_INS2_31unzip_and_write_arg_extremum_opIPfPiEENSC_11use_defaultElEEEESM_lEEiS7_NS2_20empty_problem_init_tIS6_EES6_N4cuda3std3__410__identityEEEvT0_T1_T2_T3_T4_T6_E12temp_storage+20];
	setp.lt.f32 	%p204, %f227, %f272;
	@%p204 bra 	$L__BB18_81;
	setp.eq.f32 	%p205, %f272, %f227;
	setp.lt.s32 	%p206, %r503, %r556;
	and.pred  	%p207, %p205, %p206;
	selp.b32 	%r503, %r503, %r556, %p207;
	selp.f32 	%f227, %f227, %f272, %p207;
$L__BB18_81:
	setp.lt.u32 	%p208, %r222, 65;
	mov.f32 	%f272, %f227;
	mov.u32 	%r556, %r503;
	@%p208 bra 	$L__BB18_198;
	ld.shared.u32 	%r556, [_ZZN3cub18CUB_300001_SM_10006detail6reduce28DeviceReduceSingleTileKernelINS2_10policy_hubINS0_12KeyValuePairIifEEiNS0_6ArgMinEE10Policy1000EPS6_N6thrust24THRUST_300001_SM_1000_NS24tabulate_output_iteratorINS2_32accumulating_transform_output_opINS5_IlfEENS2_18local_to_global_opIlEES7_NSD_INS2_31unzip_and_write_arg_extremum_opIPfPiEENSC_11use_defaultElEEEESM_lEEiS7_NS2_20empty_problem_init_tIS6_EES6_N4cuda3std3__410__identityEEEvT0_T1_T2_T3_T4_T6_E12temp_storage+24];
	ld.shared.f32 	%f272, [_ZZN3cub18CUB_300001_SM_10006detail6reduce28DeviceReduceSingleTileKernelINS2_10policy_hubINS0_12KeyValuePairIifEEiNS0_6ArgMinEE10Policy1000EPS6_N6thrust24THRUST_300001_SM_1000_NS24tabulate_output_iteratorINS2_32accumulating_transform_output_opINS5_IlfEENS2_18local_to_global_opIlEES7_NSD_INS2_31unzip_and_write_arg_extremum_opIPfPiEENSC_11use_defaultElEEEESM_lEEiS7_NS2_20empty_problem_init_tIS6_EES6_N4cuda3std3__410__identityEEEvT0_T1_T2_T3_T4_T6_E12temp_storage+28];
	setp.lt.f32 	%p209, %f272, %f227;
	@%p209 bra 	$L__BB18_84;
	setp.eq.f32 	%p210, %f227, %f272;
	setp.lt.s32 	%p211, %r556, %r503;
	and.pred  	%p212, %p210, %p211;
	selp.b32 	%r556, %r556, %r503, %p212;
	selp.f32 	%f272, %f272, %f227, %p212;
$L__BB18_84:
	setp.lt.u32 	%p213, %r222, 97;
	@%p213 bra 	$L__BB18_198;
	ld.shared.u32 	%r505, [_ZZN3cub18CUB_300001_SM_10006detail6reduce28DeviceReduceSingleTileKernelINS2_10policy_hubINS0_12KeyValuePairIifEEiNS0_6ArgMinEE10Policy1000EPS6_N6thrust24THRUST_300001_SM_1000_NS24tabulate_output_iteratorINS2_32accumulating_transform_output_opINS5_IlfEENS2_18local_to_global_opIlEES7_NSD_INS2_31unzip_and_write_arg_extremum_opIPfPiEENSC_11use_defaultElEEEESM_lEEiS7_NS2_20empty_problem_init_tIS6_EES6_N4cuda3std3__410__identityEEEvT0_T1_T2_T3_T4_T6_E12temp_storage+32];
	ld.shared.f32 	%f229, [_ZZN3cub18CUB_300001_SM_10006detail6reduce28DeviceReduceSingleTileKernelINS2_10policy_hubINS0_12KeyValuePairIifEEiNS0_6ArgMinEE10Policy1000EPS6_N6thrust24THRUST_300001_SM_1000_NS24tabulate_output_iteratorINS2_32accumulating_transform_output_opINS5_IlfEENS2_18local_to_global_opIlEES7_NSD_INS2_31unzip_and_write_arg_extremum_opIPfPiEENSC_11use_defaultElEEEESM_lEEiS7_NS2_20empty_problem_init_tIS6_EES6_N4cuda3std3__410__identityEEEvT0_T1_T2_T3_T4_T6_E12temp_storage+36];
	setp.lt.f32 	%p214, %f229, %f272;
	@%p214 bra 	$L__BB18_87;
	setp.eq.f32 	%p215, %f272, %f229;
	setp.lt.s32 	%p216, %r505, %r556;
	and.pred  	%p217, %p215, %p216;
	selp.b32 	%r505, %r505, %r556, %p217;
	selp.f32 	%f229, %f229, %f272, %p217;
$L__BB18_87:
	setp.lt.u32 	%p218, %r222, 129;
	mov.f32 	%f272, %f229;
	mov.u32 	%r556, %r505;
	@%p218 bra 	$L__BB18_198;
	ld.shared.u32 	%r556, [_ZZN3cub18CUB_300001_SM_10006detail6reduce28DeviceReduceSingleTileKernelINS2_10policy_hubINS0_12KeyValuePairIifEEiNS0_6ArgMinEE10Policy1000EPS6_N6thrust24THRUST_300001_SM_1000_NS24tabulate_output_iteratorINS2_32accumulating_transform_output_opINS5_IlfEENS2_18local_to_global_opIlEES7_NSD_INS2_31unzip_and_write_arg_extremum_opIPfPiEENSC_11use_defaultElEEEESM_lEEiS7_NS2_20empty_problem_init_tIS6_EES6_N4cuda3std3__410__identityEEEvT0_T1_T2_T3_T4_T6_E12temp_storage+40];
	ld.shared.f32 	%f272, [_ZZN3cub18CUB_300001_SM_10006detail6reduce28DeviceReduceSingleTileKernelINS2_10policy_hubINS0_12KeyValuePairIifEEiNS0_6ArgMinEE10Policy1000EPS6_N6thrust24THRUST_300001_SM_1000_NS24tabulate_output_iteratorINS2_32accumulating_transform_output_opINS5_IlfEENS2_18local_to_global_opIlEES7_NSD_INS2_31unzip_and_write_arg_extremum_opIPfPiEENSC_11use_defaultElEEEESM_lEEiS7_NS2_20empty_problem_init_tIS6_EES6_N4cuda3std3__410__identityEEEvT0_T1_T2_T3_T4_T6_E12temp_storage+44];
	setp.lt.f32 	%p219, %f272, %f229;
	@%p219 bra 	$L__BB18_90;
	setp.eq.f32 	%p220, %f229, %f272;
	setp.lt.s32 	%p221, %r556, %r505;
	and.pred  	%p222, %p220, %p221;
	selp.b32 	%r556, %r556, %r505, %p222;
	selp.f32 	%f272, %f272, %f229, %p222;
$L__BB18_90:
	setp.lt.u32 	%p223, %r222, 161;
	@%p223 bra 	$L__BB18_198;
	ld.shared.u32 	%r507, [_ZZN3cub18CUB_300001_SM_10006detail6reduce28DeviceReduceSingleTileKernelINS2_10policy_hubINS0_12KeyValuePairIifEEiNS0_6ArgMinEE10Policy1000EPS6_N6thrust24THRUST_300001_SM_1000_NS24tabulate_output_iteratorINS2_32accumulating_transform_output_opINS5_IlfEENS2_18local_to_global_opIlEES7_NSD_INS2_31unzip_and_write_arg_extremum_opIPfPiEENSC_11use_defaultElEEEESM_lEEiS7_NS2_20empty_problem_init_tIS6_EES6_N4cuda3std3__410__identityEEEvT0_T1_T2_T3_T4_T6_E12temp_storage+48];
	ld.shared.f32 	%f231, [_ZZN3cub18CUB_300001_SM_10006detail6reduce28DeviceReduceSingleTileKernelINS2_10policy_hubINS0_12KeyValuePairIifEEiNS0_6ArgMinEE10Policy1000EPS6_N6thrust24THRUST_300001_SM_1000_NS24tabulate_output_iteratorINS2_32accumulating_transform_output_opINS5_IlfEENS2_18local_to_global_opIlEES7_NSD_INS2_31unzip_and_write_arg_extremum_opIPfPiEENSC_11use_defaultElEEEESM_lEEiS7_NS2_20empty_problem_init_tIS6_EES6_N4cuda3std3__410__identityEEEvT0_T1_T2_T3_T4_T6_E12temp_storage+52];
	setp.lt.f32 	%p224, %f231, %f272;
	@%p224 bra 	$L__BB18_93;
	setp.eq.f32 	%p225, %f272, %f231;
	setp.lt.s32 	%p226, %r507, %r556;
	and.pred  	%p227, %p225, %p226;
	selp.b32 	%r507, %r507, %r556, %p227;
	selp.f32 	%f231, %f231, %f272, %p227;
$L__BB18_93:
	setp.lt.u32 	%p228, %r222, 193;
	mov.f32 	%f272, %f231;
	mov.u32 	%r556, %r507;
	@%p228 bra 	$L__BB18_198;
	ld.shared.u32 	%r508, [_ZZN3cub18CUB_300001_SM_10006detail6reduce28DeviceReduceSingleTileKernelINS2_10policy_hubINS0_12KeyValuePairIifEEiNS0_6ArgMinEE10Policy1000EPS6_N6thrust24THRUST_300001_SM_1000_NS24tabulate_output_iteratorINS2_32accumulating_transform_output_opINS5_IlfEENS2_18local_to_global_opIlEES7_NSD_INS2_31unzip_and_write_arg_extremum_opIPfPiEENSC_11use_defaultElEEEESM_lEEiS7_NS2_20empty_problem_init_tIS6_EES6_N4cuda3std3__410__identityEEEvT0_T1_T2_T3_T4_T6_E12temp_storage+56];
	ld.shared.f32 	%f232, [_ZZN3cub18CUB_300001_SM_10006detail6reduce28DeviceReduceSingleTileKernelINS2_10policy_hubINS0_12KeyValuePairIifEEiNS0_6ArgMinEE10Policy1000EPS6_N6thrust24THRUST_300001_SM_1000_NS24tabulate_output_iteratorINS2_32accumulating_transform_output_opINS5_IlfEENS2_18local_to_global_opIlEES7_NSD_INS2_31unzip_and_write_arg_extremum_opIPfPiEENSC_11use_defaultElEEEESM_lEEiS7_NS2_20empty_problem_init_tIS6_EES6_N4cuda3std3__410__identityEEEvT0_T1_T2_T3_T4_T6_E12temp_storage+60];
	setp.lt.f32 	%p229, %f232, %f231;
	@%p229 bra 	$L__BB18_96;
	setp.eq.f32 	%p230, %f231, %f232;
	setp.lt.s32 	%p231, %r508, %r507;
	and.pred  	%p232, %p230, %p231;
	selp.b32 	%r508, %r508, %r507, %p232;
	selp.f32 	%f232, %f232, %f231, %p232;
$L__BB18_96:
	setp.lt.u32 	%p233, %r222, 225;
	mov.f32 	%f272, %f232;
	mov.u32 	%r556, %r508;
	@%p233 bra 	$L__BB18_198;
	ld.shared.u32 	%r556, [_ZZN3cub18CUB_300001_SM_10006detail6reduce28DeviceReduceSingleTileKernelINS2_10policy_hubINS0_12KeyValuePairIifEEiNS0_6ArgMinEE10Policy1000EPS6_N6thrust24THRUST_300001_SM_1000_NS24tabulate_output_iteratorINS2_32accumulating_transform_output_opINS5_IlfEENS2_18local_to_global_opIlEES7_NSD_INS2_31unzip_and_write_arg_extremum_opIPfPiEENSC_11use_defaultElEEEESM_lEEiS7_NS2_20empty_problem_init_tIS6_EES6_N4cuda3std3__410__identityEEEvT0_T1_T2_T3_T4_T6_E12temp_storage+64];
	ld.shared.f32 	%f272, [_ZZN3cub18CUB_300001_SM_10006detail6reduce28DeviceReduceSingleTileKernelINS2_10policy_hubINS0_12KeyValuePairIifEEiNS0_6ArgMinEE10Policy1000EPS6_N6thrust24THRUST_300001_SM_1000_NS24tabulate_output_iteratorINS2_32accumulating_transform_output_opINS5_IlfEENS2_18local_to_global_opIlEES7_NSD_INS2_31unzip_and_write_arg_extremum_opIPfPiEENSC_11use_defaultElEEEESM_lEEiS7_NS2_20empty_problem_init_tIS6_EES6_N4cuda3std3__410__identityEEEvT0_T1_T2_T3_T4_T6_E12temp_storage+68];
	setp.lt.f32 	%p234, %f272, %f232;
	@%p234 bra 	$L__BB18_198;
	setp.eq.f32 	%p235, %f232, %f272;
	setp.lt.s32 	%p236, %r556, %r508;
	and.pred  	%p237, %p235, %p236;
	selp.f32 	%f272, %f272, %f232, %p237;
	selp.b32 	%r556, %r556, %r508, %p237;
	bra.uni 	$L__BB18_198;
$L__BB18_99:
	mov.u32 	%r110, %tid.x;
	mul.wide.u32 	%rd50, %r110, 8;
	add.s64 	%rd34, %rd33, %rd50;
	// begin inline asm
	ld.global.nc.u32 %r518, [%rd34];
	// end inline asm
	add.s64 	%rd35, %rd34, 4;
	// begin inline asm
	ld.global.nc.u32 %r225, [%rd35];
	// end inline asm
	mov.b32 	%f241, %r225;
	add.s64 	%rd36, %rd34, 2048;
	// begin inline asm
	ld.global.nc.u32 %r226, [%rd36];
	// end inline asm
	add.s64 	%rd37, %rd34, 2052;
	// begin inline asm
	ld.global.nc.u32 %r227, [%rd37];
	// end inline asm
	mov.b32 	%f100, %r227;
	add.s64 	%rd38, %rd34, 4096;
	// begin inline asm
	ld.global.nc.u32 %r228, [%rd38];
	// end inline asm
	add.s64 	%rd39, %rd34, 4100;
	// begin inline asm
	ld.global.nc.u32 %r229, [%rd39];
	// end inline asm
	mov.b32 	%f101, %r229;
	add.s64 	%rd40, %rd34, 6144;
	// begin inline asm
	ld.global.nc.u32 %r230, [%rd40];
	// end inline asm
	add.s64 	%rd41, %rd34, 6148;
	// begin inline asm
	ld.global.nc.u32 %r231, [%rd41];
	// end inline asm
	mov.b32 	%f102, %r231;
	add.s64 	%rd42, %rd34, 8192;
	// begin inline asm
	ld.global.nc.u32 %r232, [%rd42];
	// end inline asm
	add.s64 	%rd43, %rd34, 8196;
	// begin inline asm
	ld.global.nc.u32 %r233, [%rd43];
	// end inline asm
	mov.b32 	%f103, %r233;
	add.s64 	%rd44, %rd34, 10240;
	// begin inline asm
	ld.global.nc.u32 %r234, [%rd44];
	// end inline asm
	add.s64 	%rd45, %rd34, 10244;
	// begin inline asm
	ld.global.nc.u32 %r235, [%rd45];
	// end inline asm
	mov.b32 	%f104, %r235;
	add.s64 	%rd46, %rd34, 12288;
	// begin inline asm
	ld.global.nc.u32 %r236, [%rd46];
	// end inline asm
	add.s64 	%rd47, %rd34, 12292;
	// begin inline asm
	ld.global.nc.u32 %r237, [%rd47];
	// end inline asm
	mov.b32 	%f105, %r237;
	add.s64 	%rd48, %rd34, 14336;
	// begin inline asm
	ld.global.nc.u32 %r238, [%rd48];
	// end inline asm
	add.s64 	%rd49, %rd34, 14340;
	// begin inline asm
	ld.global.nc.u32 %r239, [%rd49];
	// end inline asm
	mov.b32 	%f106, %r239;
	setp.lt.f32 	%p3, %f100, %f241;
	@%p3 bra 	$L__BB18_101;
	setp.neu.f32 	%p4, %f241, %f100;
	setp.ge.s32 	%p5, %r226, %r518;
	or.pred  	%p6, %p4, %p5;
	@%p6 bra 	$L__BB18_102;
$L__BB18_101:
	mov.u32 	%r518, %r226;
	mov.f32 	%f241, %f100;
$L__BB18_102:
	setp.gt.f32 	%p7, %f241, %f101;
	@%p7 bra 	$L__BB18_104;
	setp.neu.f32 	%p8, %f241, %f101;
	setp.ge.s32 	%p9, %r228, %r518;
	or.pred  	%p10, %p8, %p9;
	@%p10 bra 	$L__BB18_105;
$L__BB18_104:
	mov.u32 	%r518, %r228;
	mov.f32 	%f241, %f101;
$L__BB18_105:
	setp.gt.f32 	%p11, %f241, %f102;
	@%p11 bra 	$L__BB18_107;
	setp.neu.f32 	%p12, %f241, %f102;
	setp.ge.s32 	%p13, %r230, %r518;
	or.pred  	%p14, %p12, %p13;
	@%p14 bra 	$L__BB18_108;
$L__BB18_107:
	mov.u32 	%r518, %r230;
	mov.f32 	%f241, %f102;
$L__BB18_108:
	setp.gt.f32 	%p15, %f241, %f103;
	@%p15 bra 	$L__BB18_110;
	setp.neu.f32 	%p16, %f241, %f103;
	setp.ge.s32 	%p17, %r232, %r518;
	or.pred  	%p18, %p16, %p17;
	@%p18 bra 	$L__BB18_111;
$L__BB18_110:
	mov.u32 	%r518, %r232;
	mov.f32 	%f241, %f103;
$L__BB18_111:
	setp.gt.f32 	%p19, %f241, %f104;
	@%p19 bra 	$L__BB18_113;
	setp.neu.f32 	%p20, %f241, %f104;
	setp.ge.s32 	%p21, %r234, %r518;
	or.pred  	%p22, %p20, %p21;
	@%p22 bra 	$L__BB18_114;
$L__BB18_113:
	mov.u32 	%r518, %r234;
	mov.f32 	%f241, %f104;
$L__BB18_114:
	setp.gt.f32 	%p23, %f241, %f105;
	@%p23 bra 	$L__BB18_116;
	setp.neu.f32 	%p24, %f241, %f105;
	setp.ge.s32 	%p25, %r236, %r518;
	or.pred  	%p26, %p24, %p25;
	@%p26 bra 	$L__BB18_117;
$L__BB18_116:
	mov.u32 	%r518, %r236;
	mov.f32 	%f241, %f105;
$L__BB18_117:
	setp.gt.f32 	%p27, %f241, %f106;
	@%p27 bra 	$L__BB18_119;
	setp.neu.f32 	%p28, %f241, %f106;
	setp.ge.s32 	%p29, %r238, %r518;
	or.pred  	%p30, %p28, %p29;
	@%p30 bra 	$L__BB18_120;
$L__BB18_119:
	mov.u32 	%r518, %r238;
	mov.f32 	%f241, %f106;
$L__BB18_120:
	setp.lt.u32 	%p31, %r222, 4096;
	mov.b32 	%r527, 2048;
	@%p31 bra 	$L__BB18_148;
	add.s32 	%r126, %r222, -2048;
	mov.b32 	%r527, 2048;
$L__BB18_122:
	mul.wide.s32 	%rd67, %r527, 8;
	add.s64 	%rd51, %rd34, %rd67;
	// begin inline asm
	ld.global.nc.u32 %r242, [%rd51];
	// end inline asm
	add.s64 	%rd52, %rd51, 4;
	// begin inline asm
	ld.global.nc.u32 %r243, [%rd52];
	// end inline asm
	mov.b32 	%f115, %r243;
	add.s64 	%rd53, %rd51, 2048;
	// begin inline asm
	ld.global.nc.u32 %r244, [%rd53];
	// end inline asm
	add.s64 	%rd54, %rd51, 2052;
	// begin inline asm
	ld.global.nc.u32 %r245, [%rd54];
	// end inline asm
	mov.b32 	%f116, %r245;
	add.s64 	%rd55, %rd51, 4096;
	// begin inline asm
	ld.global.nc.u32 %r246, [%rd55];
	// end inline asm
	add.s64 	%rd56, %rd51, 4100;
	// begin inline asm
	ld.global.nc.u32 %r247, [%rd56];
	// end inline asm
	mov.b32 	%f117, %r247;
	add.s64 	%rd57, %rd51, 6144;
	// begin inline asm
	ld.global.nc.u32 %r248, [%rd57];
	// end inline asm
	add.s64 	%rd58, %rd51, 6148;
	// begin inline asm
	ld.global.nc.u32 %r249, [%rd58];
	// end inline asm
	mov.b32 	%f118, %r249;
	add.s64 	%rd59, %rd51, 8192;
	// begin inline asm
	ld.global.nc.u32 %r250, [%rd59];
	// end inline asm
	add.s64 	%rd60, %rd51, 8196;
	// begin inline asm
	ld.global.nc.u32 %r251, [%rd60];
	// end inline asm
	mov.b32 	%f119, %r251;
	add.s64 	%rd61, %rd51, 10240;
	// begin inline asm
	ld.global.nc.u32 %r252, [%rd61];
	// end inline asm
	add.s64 	%rd62, %rd51, 10244;
	// begin inline asm
	ld.global.nc.u32 %r253, [%rd62];
	// end inline asm
	mov.b32 	%f120, %r253;
	add.s64 	%rd63, %rd51, 12288;
	// begin inline asm
	ld.global.nc.u32 %r254, [%rd63];
	// end inline asm
	add.s64 	%rd64, %rd51, 12292;
	// begin inline asm
	ld.global.nc.u32 %r255, [%rd64];
	// end inline asm
	mov.b32 	%f121, %r255;
	add.s64 	%rd65, %rd51, 14336;
	// begin inline asm
	ld.global.nc.u32 %r256, [%rd65];
	// end inline asm
	add.s64 	%rd66, %rd51, 14340;
	// begin inline asm
	ld.global.nc.u32 %r257, [%rd66];
	// end inline asm
	mov.b32 	%f122, %r257;
	setp.gt.f32 	%p32, %f241, %f115;
	@%p32 bra 	$L__BB18_124;
	setp.neu.f32 	%p33, %f241, %f115;
	setp.ge.s32 	%p34, %r242, %r518;
	or.pred  	%p35, %p33, %p34;
	@%p35 bra 	$L__BB18_125;
$L__BB18_124:
	mov.u32 	%r518, %r242;
	mov.f32 	%f241, %f115;
$L__BB18_125:
	setp.gt.f32 	%p36, %f241, %f116;
	@%p36 bra 	$L__BB18_127;
	setp.neu.f32 	%p37, %f241, %f116;
	setp.ge.s32 	%p38, %r244, %r518;
	or.pred  	%p39, %p37, %p38;
	@%p39 bra 	$L__BB18_128;
$L__BB18_127:
	mov.u32 	%r518, %r244;
	mov.f32 	%f241, %f116;
$L__BB18_128:
	setp.gt.f32 	%p40, %f241, %f117;
	@%p40 bra 	$L__BB18_130;
	setp.neu.f32 	%p41, %f241, %f117;
	setp.ge.s32 	%p42, %r246, %r518;
	or.pred  	%p43, %p41, %p42;
	@%p43 bra 	$L__BB18_131;
$L__BB18_130:
	mov.u32 	%r518, %r246;
	mov.f32 	%f241, %f117;
$L__BB18_131:
	setp.gt.f32 	%p44, %f241, %f118;
	@%p44 bra 	$L__BB18_133;
	setp.neu.f32 	%p45, %f241, %f118;
	setp.ge.s32 	%p46, %r248, %r518;
	or.pred  	%p47, %p45, %p46;
	@%p47 bra 	$L__BB18_134;
$L__BB18_133:
	mov.u32 	%r518, %r248;
	mov.f32 	%f241, %f118;
$L__BB18_134:
	setp.gt.f32 	%p48, %f241, %f119;
	@%p48 bra 	$L__BB18_136;
	setp.neu.f32 	%p49, %f241, %f119;
	setp.ge.s32 	%p50, %r250, %r518;
	or.pred  	%p51, %p49, %p50;
	@%p51 bra 	$L__BB18_137;
$L__BB18_136:
	mov.u32 	%r518, %r250;
	mov.f32 	%f241, %f119;
$L__BB18_137:
	setp.gt.f32 	%p52, %f241, %f120;
	@%p52 bra 	$L__BB18_139;
	setp.neu.f32 	%p53, %f241, %f120;
	setp.ge.s32 	%p54, %r252, %r518;
	or.pred  	%p55, %p53, %p54;
	@%p55 bra 	$L__BB18_140;
$L__BB18_139:
	mov.u32 	%r518, %r252;
	mov.f32 	%f241, %f120;
$L__BB18_140:
	setp.gt.f32 	%p56, %f241, %f121;
	@%p56 bra 	$L__BB18_142;
	setp.neu.f32 	%p57, %f241, %f121;
	setp.ge.s32 	%p58, %r254, %r518;
	or.pred  	%p59, %p57, %p58;
	@%p59 bra 	$L__BB18_143;
$L__BB18_142:
	mov.u32 	%r518, %r254;
	mov.f32 	%f241, %f121;
$L__BB18_143:
	setp.gt.f32 	%p60, %f241, %f122;
	@%p60 bra 	$L__BB18_145;
	setp.neu.f32 	%p61, %f241, %f122;
	setp.ge.s32 	%p62, %r256, %r518;
	or.pred  	%p63, %p61, %p62;
	@%p63 bra 	$L__BB18_146;
$L__BB18_145:
	mov.u32 	%r518, %r256;
	mov.f32 	%f241, %f122;
$L__BB18_146:
	sub.s32 	%r258, %r222, %r527;
	setp.lt.s32 	%p64, %r258, 2048;
	@%p64 bra 	$L__BB18_166;
	add.s32 	%r527, %r527, 2048;
	setp.le.s32 	%p65, %r527, %r126;
	@%p65 bra 	$L__BB18_122;
$L__BB18_148:
	setp.le.s32 	%p66, %r222, %r527;
	@%p66 bra 	$L__BB18_166;
	sub.s32 	%r148, %r222, %r527;
	setp.ge.s32 	%p67, %r110, %r148;
	@%p67 bra 	$L__BB18_166;
	not.b32 	%r260, %r110;
	add.s32 	%r261, %r222, %r260;
	sub.s32 	%r149, %r261, %r527;
	and.b32  	%r262, %r149, 768;
	setp.eq.s32 	%p68, %r262, 768;
	mov.u32 	%r533, %r110;
	@%p68 bra 	$L__BB18_155;
	add.s32 	%r529, %r110, %r527;
	shr.u32 	%r263, %r149, 8;
	add.s32 	%r264, %r263, 1;
	and.b32  	%r265, %r264, 3;
	neg.s32 	%r528, %r265;
	mov.u32 	%r533, %r110;
	mov.u32 	%r531, %r518;
	mov.f32 	%f250, %f241;
$L__BB18_152:
	.pragma "nounroll";
	mul.wide.u32 	%rd70, %r529, 8;
	add.s64 	%rd68, %rd33, %rd70;
	// begin inline asm
	ld.global.nc.u32 %r518, [%rd68];
	// end inline asm
	add.s64 	%rd69, %rd68, 4;
	// begin inline asm
	ld.global.nc.u32 %r267, [%rd69];
	// end inline asm
	mov.b32 	%f241, %r267;
	setp.gt.f32 	%p69, %f250, %f241;
	@%p69 bra 	$L__BB18_154;
	setp.eq.f32 	%p70, %f250, %f241;
	setp.lt.s32 	%p71, %r518, %r531;
	and.pred  	%p72, %p70, %p71;
	selp.b32 	%r518, %r518, %r531, %p72;
	selp.f32 	%f241, %f241, %f250, %p72;
$L__BB18_154:
	add.s32 	%r533, %r533, 256;
	add.s32 	%r529, %r529, 256;
	add.s32 	%r528, %r528, 1;
	setp.ne.s32 	%p73, %r528, 0;
	mov.u32 	%r531, %r518;
	mov.f32 	%f250, %f241;
	@%p73 bra 	$L__BB18_152;
$L__BB18_155:
	setp.lt.u32 	%p74, %r149, 768;
	@%p74 bra 	$L__BB18_166;
	cvt.u64.u32 	%rd71, %r533;
	cvt.u64.u32 	%rd72, %r527;
	add.s64 	%rd73, %rd71, %rd72;
	shl.b64 	%rd74, %rd73, 3;
	add.s64 	%rd75, %rd74, %rd33;
	add.s64 	%rd115, %rd75, 6148;
	add.s32 	%r536, %r533, %r527;
$L__BB18_157:
	mul.wide.u32 	%rd78, %r536, 8;
	add.s64 	%rd76, %rd33, %rd78;
	// begin inline asm
	ld.global.nc.u32 %r539, [%rd76];
	// end inline asm
	add.s64 	%rd77, %rd76, 4;
	// begin inline asm
	ld.global.nc.u32 %r269, [%rd77];
	// end inline asm
	mov.b32 	%f255, %r269;
	setp.gt.f32 	%p75, %f241, %f255;
	@%p75 bra 	$L__BB18_159;
	setp.eq.f32 	%p76, %f241, %f255;
	setp.lt.s32 	%p77, %r539, %r518;
	and.pred  	%p78, %p76, %p77;
	selp.b32 	%r539, %r539, %r518, %p78;
	selp.f32 	%f255, %f255, %f241, %p78;
$L__BB18_159:
	add.s64 	%rd79, %rd115, -4100;
	// begin inline asm
	ld.global.nc.u32 %r540, [%rd79];
	// end inline asm
	add.s64 	%rd80, %rd115, -4096;
	// begin inline asm
	ld.global.nc.u32 %r271, [%rd80];
	// end inline asm
	mov.b32 	%f256, %r271;
	setp.gt.f32 	%p79, %f255, %f256;
	@%p79 bra 	$L__BB18_161;
	setp.eq.f32 	%p80, %f255, %f256;
	setp.lt.s32 	%p81, %r540, %r539;
	and.pred  	%p82, %p80, %p81;
	selp.b32 	%r540, %r540, %r539, %p82;
	selp.f32 	%f256, %f256, %f255, %p82;
$L__BB18_161:
	add.s64 	%rd81, %rd115, -2052;
	// begin inline asm
	ld.global.nc.u32 %r541, [%rd81];
	// end inline asm
	add.s64 	%rd82, %rd115, -2048;
	// begin inline asm
	ld.global.nc.u32 %r273, [%rd82];
	// end inline asm
	mov.b32 	%f257, %r273;
	setp.gt.f32 	%p83, %f256, %f257;
	@%p83 bra 	$L__BB18_163;
	setp.eq.f32 	%p84, %f256, %f257;
	setp.lt.s32 	%p85, %r541, %r540;
	and.pred  	%p86, %p84, %p85;
	selp.b32 	%r541, %r541, %r540, %p86;
	selp.f32 	%f257, %f257, %f256, %p86;
$L__BB18_163:
	add.s64 	%rd83, %rd115, -4;
	// begin inline asm
	ld.global.nc.u32 %r518, [%rd83];
	// end inline asm
	// begin inline asm
	ld.global.nc.u32 %r275, [%rd115];
	// end inline asm
	mov.b32 	%f241, %r275;
	setp.gt.f32 	%p87, %f257, %f241;
	@%p87 bra 	$L__BB18_165;
	setp.eq.f32 	%p88, %f257, %f241;
	setp.lt.s32 	%p89, %r518, %r541;
	and.pred  	%p90, %p88, %p89;
	selp.b32 	%r518, %r518, %r541, %p90;
	selp.f32 	%f241, %f241, %f257, %p90;
$L__BB18_165:
	add.s32 	%r533, %r533, 1024;
	add.s64 	%rd115, %rd115, 8192;
	add.s32 	%r536, %r536, 1024;
	setp.lt.s32 	%p91, %r533, %r148;
	@%p91 bra 	$L__BB18_157;
$L__BB18_166:
	// begin inline asm
	mov.u32 %r276, %laneid;
	// end inline asm
	mov.b32 	%r284, 1;
	mov.b32 	%r285, 31;
	mov.b32 	%r286, -1;
	// begin inline asm
	shfl.sync.down.b32 %r277, %r518, %r284, %r285, %r286;
	// end inline asm
	mov.b32 	%r283, %f241;
	// begin inline asm
	shfl.sync.down.b32 %r282, %r283, %r284, %r285, %r286;
	// end inline asm
	mov.b32 	%f152, %r282;
	setp.gt.s32 	%p92, %r276, 30;
	mov.u32 	%r544, %r518;
	mov.f32 	%f260, %f241;
	@%p92 bra 	$L__BB18_169;
	setp.gt.f32 	%p93, %f241, %f152;
	mov.u32 	%r544, %r277;
	mov.f32 	%f260, %f152;
	@%p93 bra 	$L__BB18_169;
	setp.eq.f32 	%p94, %f241, %f152;
	setp.lt.s32 	%p95, %r277, %r518;
	and.pred  	%p96, %p94, %p95;
	selp.b32 	%r544, %r277, %r518, %p96;
	selp.f32 	%f260, %f152, %f241, %p96;
$L__BB18_169:
	mov.b32 	%r294, 2;
	mov.b32 	%r295, 31;
	mov.b32 	%r296, -1;
	// begin inline asm
	shfl.sync.down.b32 %r287, %r544, %r294, %r295, %r296;
	// end inline asm
	mov.b32 	%r293, %f260;
	// begin inline asm
	shfl.sync.down.b32 %r292, %r293, %r294, %r295, %r296;
	// end inline asm
	mov.b32 	%f155, %r292;
	setp.gt.s32 	%p97, %r276, 29;
	mov.u32 	%r545, %r544;
	mov.f32 	%f261, %f260;
	@%p97 bra 	$L__BB18_172;
	setp.gt.f32 	%p98, %f260, %f155;
	mov.u32 	%r545, %r287;
	mov.f32 	%f261, %f155;
	@%p98 bra 	$L__BB18_172;
	setp.eq.f32 	%p99, %f260, %f155;
	setp.lt.s32 	%p100, %r287, %r544;
	and.pred  	%p101, %p99, %p100;
	selp.b32 	%r545, %r287, %r544, %p101;
	selp.f32 	%f261, %f155, %f260, %p101;
$L__BB18_172:
	mov.b32 	%r304, 4;
	mov.b32 	%r305, 31;
	mov.b32 	%r306, -1;
	// begin inline asm
	shfl.sync.down.b32 %r297, %r545, %r304, %r305, %r306;
	// end inline asm
	mov.b32 	%r303, %f261;
	// begin inline asm
	shfl.sync.down.b32 %r302, %r303, %r304, %r305, %r306;
	// end inline asm
	mov.b32 	%f158, %r302;
	setp.gt.s32 	%p102, %r276, 27;
	mov.u32 	%r546, %r545;
	mov.f32 	%f262, %f261;
	@%p102 bra 	$L__BB18_175;
	setp.gt.f32 	%p103, %f261, %f158;
	mov.u32 	%r546, %r297;
	mov.f32 	%f262, %f158;
	@%p103 bra 	$L__BB18_175;
	setp.eq.f32 	%p104, %f261, %f158;
	setp.lt.s32 	%p105, %r297, %r545;
	and.pred  	%p106, %p104, %p105;
	selp.b32 	%r546, %r297, %r545, %p106;
	selp.f32 	%f262, %f158, %f261, %p106;
$L__BB18_175:
	mov.b32 	%r314, 8;
	mov.b32 	%r315, 31;
	mov.b32 	%r316, -1;
	// begin inline asm
	shfl.sync.down.b32 %r307, %r546, %r314, %r315, %r316;
	// end inline asm
	mov.b32 	%r313, %f262;
	// begin inline asm
	shfl.sync.down.b32 %r312, %r313, %r314, %r315, %r316;
	// end inline asm
	mov.b32 	%f161, %r312;
	setp.gt.s32 	%p107, %r276, 23;
	mov.u32 	%r556, %r546;
	mov.f32 	%f272, %f262;
	@%p107 bra 	$L__BB18_178;
	setp.gt.f32 	%p108, %f262, %f161;
	mov.u32 	%r556, %r307;
	mov.f32 	%f272, %f161;
	@%p108 bra 	$L__BB18_178;
	setp.eq.f32 	%p109, %f262, %f161;
	setp.lt.s32 	%p110, %r307, %r546;
	and.pred  	%p111, %p109, %p110;
	selp.b32 	%r556, %r307, %r546, %p111;
	selp.f32 	%f272, %f161, %f262, %p111;
$L__BB18_178:
	mov.b32 	%r324, 16;
	mov.b32 	%r325, 31;
	mov.b32 	%r326, -1;
	// begin inline asm
	shfl.sync.down.b32 %r548, %r556, %r324, %r325, %r326;
	// end inline asm
	mov.b32 	%r323, %f272;
	// begin inline asm
	shfl.sync.down.b32 %r322, %r323, %r324, %r325, %r326;
	// end inline asm
	mov.b32 	%f264, %r322;
	setp.gt.s32 	%p112, %r276, 15;
	@%p112 bra 	$L__BB18_183;
	setp.gt.f32 	%p113, %f272, %f264;
	@%p113 bra 	$L__BB18_181;
	setp.eq.f32 	%p114, %f272, %f264;
	setp.lt.s32 	%p115, %r548, %r556;
	and.pred  	%p116, %p114, %p115;
	selp.b32 	%r548, %r548, %r556, %p116;
	selp.f32 	%f264, %f264, %f272, %p116;
$L__BB18_181:
	setp.ne.s32 	%p117, %r276, 0;
	mov.f32 	%f272, %f264;
	mov.u32 	%r556, %r548;
	@%p117 bra 	$L__BB18_183;
	shr.u32 	%r327, %r110, 2;
	and.b32  	%r328, %r327, 248;
	mov.u32 	%r329, _ZZN3cub18CUB_300001_SM_10006detail6reduce28DeviceReduceSingleTileKernelINS2_10policy_hubINS0_12KeyValuePairIifEEiNS0_6ArgMinEE10Policy1000EPS6_N6thrust24THRUST_300001_SM_1000_NS24tabulate_output_iteratorINS2_32accumulating_transform_output_opINS5_IlfEENS2_18local_to_global_opIlEES7_NSD_INS2_31unzip_and_write_arg_extremum_opIPfPiEENSC_11use_defaultElEEEESM_lEEiS7_NS2_20empty_problem_init_tIS6_EES6_N4cuda3std3__410__identityEEEvT0_T1_T2_T3_T4_T6_E12temp_storage;
	add.s32 	%r330, %r329, %r328;
	st.shared.u32 	[%r330+8], %r548;
	st.shared.f32 	[%r330+12], %f264;
$L__BB18_183:
	bar.sync 	0;
	setp.ne.s32 	%p118, %r110, 0;
	@%p118 bra 	$L__BB18_198;
	ld.shared.u32 	%r550, [_ZZN3cub18CUB_300001_SM_10006detail6reduce28DeviceReduceSingleTileKernelINS2_10policy_hubINS0_12KeyValuePairIifEEiNS0_6ArgMinEE10Policy1000EPS6_N6thrust24THRUST_300001_SM_1000_NS24tabulate_output_iteratorINS2_32accumulating_transform_output_opINS5_IlfEENS2_18local_to_global_opIlEES7_NSD_INS2_31unzip_and_write_arg_extremum_opIPfPiEENSC_11use_defaultElEEEESM_lEEiS7_NS2_20empty_problem_init_tIS6_EES6_N4cuda3std3__410__identityEEEvT0_T1_T2_T3_T4_T6_E12temp_storage+16];
	ld.shared.f32 	%f266, [_ZZN3cub18CUB_300001_SM_10006detail6reduce28DeviceReduceSingleTileKernelINS2_10policy_hubINS0_12KeyValuePairIifEEiNS0_6ArgMinEE10Policy1000EPS6_N6thrust24THRUST_300001_SM_1000_NS24tabulate_output_iteratorINS2_32accumulating_transform_output_opINS5_IlfEENS2_18local_to_global_opIlEES7_NSD_INS2_31unzip_and_write_arg_extremum_opIPfPiEENSC_11use_defaultElEEEESM_lEEiS7_NS2_20empty_problem_init_tIS6_EES6_N4cuda3std3__410__identityEEEvT0_T1_T2_T3_T4_T6_E12temp_storage+20];
	setp.lt.f32 	%p119, %f266, %f272;
	@%p119 bra 	$L__BB18_186;
	setp.eq.f32 	%p120, %f272, %f266;
	setp.lt.s32 	%p121, %r550, %r556;
	and.pred  	%p122, %p120, %p121;
	selp.b32 	%r550, %r550, %r556, %p122;
	selp.f32 	%f266, %f266, %f272, %p122;
$L__BB18_186:
	ld.shared.u32 	%r551, [_ZZN3cub18CUB_300001_SM_10006detail6reduce28DeviceReduceSingleTileKernelINS2_10policy_hubINS0_12KeyValuePairIifEEiNS0_6ArgMinEE10Policy1000EPS6_N6thrust24THRUST_300001_SM_1000_NS24tabulate_output_iteratorINS2_32accumulating_transform_output_opINS5_IlfEENS2_18local_to_global_opIlEES7_NSD_INS2_31unzip_and_write_arg_extremum_opIPfPiEENSC_11use_defaultElEEEESM_lEEiS7_NS2_20empty_problem_init_tIS6_EES6_N4cuda3std3__410__identityEEEvT0_T1_T2_T3_T4_T6_E12temp_storage+24];
	ld.shared.f32 	%f267, [_ZZN3cub18CUB_300001_SM_10006detail6reduce28DeviceReduceSingleTileKernelINS2_10policy_hubINS0_12KeyValuePairIifEEiNS0_6ArgMinEE10Policy1000EPS6_N6thrust24THRUST_300001_SM_1000_NS24tabulate_output_iteratorINS2_32accumulating_transform_output_opINS5_IlfEENS2_18local_to_global_opIlEES7_NSD_INS2_31unzip_and_write_arg_extremum_opIPfPiEENSC_11use_defaultElEEEESM_lEEiS7_NS2_20empty_problem_init_tIS6_EES6_N4cuda3std3__410__identityEEEvT0_T1_T2_T3_T4_T6_E12temp_storage+28];
	setp.lt.f32 	%p123, %f267, %f266;
	@%p123 bra 	$L__BB18_188;
	setp.eq.f32 	%p124, %f266, %f267;
	setp.lt.s32 	%p125, %r551, %r550;
	and.pred  	%p126, %p124, %p125;
	selp.b32 	%r551, %r551, %r550, %p126;
	selp.f32 	%f267, %f267, %f266, %p126;
$L__BB18_188:
	ld.shared.u32 	%r552, [_ZZN3cub18CUB_300001_SM_10006detail6reduce28DeviceReduceSingleTileKernelINS2_10policy_hubINS0_12KeyValuePairIifEEiNS0_6ArgMinEE10Policy1000EPS6_N6thrust24THRUST_300001_SM_1000_NS24tabulate_output_iteratorINS2_32accumulating_transform_output_opINS5_IlfEENS2_18local_to_global_opIlEES7_NSD_INS2_31unzip_and_write_arg_extremum_opIPfPiEENSC_11use_defaultElEEEESM_lEEiS7_NS2_20empty_problem_init_tIS6_EES6_N4cuda3std3__410__identityEEEvT0_T1_T2_T3_T4_T6_E12temp_storage+32];
	ld.shared.f32 	%f268, [_ZZN3cub18CUB_300001_SM_10006detail6reduce28DeviceReduceSingleTileKernelINS2_10policy_hubINS0_12KeyValuePairIifEEiNS0_6ArgMinEE10Policy1000EPS6_N6thrust24THRUST_300001_SM_1000_NS24tabulate_output_iteratorINS2_32accumulating_transform_output_opINS5_IlfEENS2_18local_to_global_opIlEES7_NSD_INS2_31unzip_and_write_arg_extremum_opIPfPiEENSC_11use_defaultElEEEESM_lEEiS7_NS2_20empty_problem_init_tIS6_EES6_N4cuda3std3__410__identityEEEvT0_T1_T2_T3_T4_T6_E12temp_storage+36];
	setp.lt.f32 	%p127, %f268, %f267;
	@%p127 bra 	$L__BB18_190;
	setp.eq.f32 	%p128, %f267, %f268;
	setp.lt.s32 	%p129, %r552, %r551;
	and.pred  	%p130, %p128, %p129;
	selp.b32 	%r552, %r552, %r551, %p130;
	selp.f32 	%f268, %f268, %f267, %p130;
$L__BB18_190:
	ld.shared.u32 	%r553, [_ZZN3cub18CUB_300001_SM_10006detail6reduce28DeviceReduceSingleTileKernelINS2_10policy_hubINS0_12KeyValuePairIifEEiNS0_6ArgMinEE10Policy1000EPS6_N6thrust24THRUST_300001_SM_1000_NS24tabulate_output_iteratorINS2_32accumulating_transform_output_opINS5_IlfEENS2_18local_to_global_opIlEES7_NSD_INS2_31unzip_and_write_arg_extremum_opIPfPiEENSC_11use_defaultElEEEESM_lEEiS7_NS2_20empty_problem_init_tIS6_EES6_N4cuda3std3__410__identityEEEvT0_T1_T2_T3_T4_T6_E12temp_storage+40];
	ld.shared.f32 	%f269, [_ZZN3cub18CUB_300001_SM_10006detail6reduce28DeviceReduceSingleTileKernelINS2_10policy_hubINS0_12KeyValuePairIifEEiNS0_6ArgMinEE10Policy1000EPS6_N6thrust24THRUST_300001_SM_1000_NS24tabulate_output_iteratorINS2_32accumulating_transform_output_opINS5_IlfEENS2_18local_to_global_opIlEES7_NSD_INS2_31unzip_and_write_arg_extremum_opIPfPiEENSC_11use_defaultElEEEESM_lEEiS7_NS2_20empty_problem_init_tIS6_EES6_N4cuda3std3__410__identityEEEvT0_T1_T2_T3_T4_T6_E12temp_storage+44];
	setp.lt.f32 	%p131, %f269, %f268;
	@%p131 bra 	$L__BB18_192;
	setp.eq.f32 	%p132, %f268, %f269;
	setp.lt.s32 	%p133, %r553, %r552;
	and.pred  	%p134, %p132, %p133;
	selp.b32 	%r553, %r553, %r552, %p134;
	selp.f32 	%f269, %f269, %f268, %p134;
$L__BB18_192:
	ld.shared.u32 	%r554, [_ZZN3cub18CUB_300001_SM_10006detail6reduce28DeviceReduceSingleTileKernelINS2_10policy_hubINS0_12KeyValuePairIifEEiNS0_6ArgMinEE10Policy1000EPS6_N6thrust24THRUST_300001_SM_1000_NS24tabulate_output_iteratorINS2_32accumulating_transform_output_opINS5_IlfEENS2_18local_to_global_opIlEES7_NSD_INS2_31unzip_and_write_arg_extremum_opIPfPiEENSC_11use_defaultElEEEESM_lEEiS7_NS2_20empty_problem_init_tIS6_EES6_N4cuda3std3__410__identityEEEvT0_T1_T2_T3_T4_T6_E12temp_storage+48];
	ld.shared.f32 	%f270, [_ZZN3cub18CUB_300001_SM_10006detail6reduce28DeviceReduceSingleTileKernelINS2_10policy_hubINS0_12KeyValuePairIifEEiNS0_6ArgMinEE10Policy1000EPS6_N6thrust24THRUST_300001_SM_1000_NS24tabulate_output_iteratorINS2_32accumulating_transform_output_opINS5_IlfEENS2_18local_to_global_opIlEES7_NSD_INS2_31unzip_and_write_arg_extremum_opIPfPiEENSC_11use_defaultElEEEESM_lEEiS7_NS2_20empty_problem_init_tIS6_EES6_N4cuda3std3__410__identityEEEvT0_T1_T2_T3_T4_T6_E12temp_storage+52];
	setp.lt.f32 	%p135, %f270, %f269;
	@%p135 bra 	$L__BB18_194;
	setp.eq.f32 	%p136, %f269, %f270;
	setp.lt.s32 	%p137, %r554, %r553;
	and.pred  	%p138, %p136, %p137;
	selp.b32 	%r554, %r554, %r553, %p138;
	selp.f32 	%f270, %f270, %f269, %p138;
$L__BB18_194:
	ld.shared.u32 	%r555, [_ZZN3cub18CUB_300001_SM_10006detail6reduce28DeviceReduceSingleTileKernelINS2_10policy_hubINS0_12KeyValuePairIifEEiNS0_6ArgMinEE10Policy1000EPS6_N6thrust24THRUST_300001_SM_1000_NS24tabulate_output_iteratorINS2_32accumulating_transform_output_opINS5_IlfEENS2_18local_to_global_opIlEES7_NSD_INS2_31unzip_and_write_arg_extremum_opIPfPiEENSC_11use_defaultElEEEESM_lEEiS7_NS2_20empty_problem_init_tIS6_EES6_N4cuda3std3__410__identityEEEvT0_T1_T2_T3_T4_T6_E12temp_storage+56];
	ld.shared.f32 	%f271, [_ZZN3cub18CUB_300001_SM_10006detail6reduce28DeviceReduceSingleTileKernelINS2_10policy_hubINS0_12KeyValuePairIifEEiNS0_6ArgMinEE10Policy1000EPS6_N6thrust24THRUST_300001_SM_1000_NS24tabulate_output_iteratorINS2_32accumulating_transform_output_opINS5_IlfEENS2_18local_to_global_opIlEES7_NSD_INS2_31unzip_and_write_arg_extremum_opIPfPiEENSC_11use_defaultElEEEESM_lEEiS7_NS2_20empty_problem_init_tIS6_EES6_N4cuda3std3__410__identityEEEvT0_T1_T2_T3_T4_T6_E12temp_storage+60];
	setp.lt.f32 	%p139, %f271, %f270;
	@%p139 bra 	$L__BB18_196;
	setp.eq.f32 	%p140, %f270, %f271;
	setp.lt.s32 	%p141, %r555, %r554;
	and.pred  	%p142, %p140, %p141;
	selp.b32 	%r555, %r555, %r554, %p142;
	selp.f32 	%f271, %f271, %f270, %p142;
$L__BB18_196:
	ld.shared.u32 	%r556, [_ZZN3cub18CUB_300001_SM_10006detail6reduce28DeviceReduceSingleTileKernelINS2_10policy_hubINS0_12KeyValuePairIifEEiNS0_6ArgMinEE10Policy1000EPS6_N6thrust24THRUST_300001_SM_1000_NS24tabulate_output_iteratorINS2_32accumulating_transform_output_opINS5_IlfEENS2_18local_to_global_opIlEES7_NSD_INS2_31unzip_and_write_arg_extremum_opIPfPiEENSC_11use_defaultElEEEESM_lEEiS7_NS2_20empty_problem_init_tIS6_EES6_N4cuda3std3__410__identityEEEvT0_T1_T2_T3_T4_T6_E12temp_storage+64];
	ld.shared.f32 	%f272, [_ZZN3cub18CUB_300001_SM_10006detail6reduce28DeviceReduceSingleTileKernelINS2_10policy_hubINS0_12KeyValuePairIifEEiNS0_6ArgMinEE10Policy1000EPS6_N6thrust24THRUST_300001_SM_1000_NS24tabulate_output_iteratorINS2_32accumulating_transform_output_opINS5_IlfEENS2_18local_to_global_opIlEES7_NSD_INS2_31unzip_and_write_arg_extremum_opIPfPiEENSC_11use_defaultElEEEESM_lEEiS7_NS2_20empty_problem_init_tIS6_EES6_N4cuda3std3__410__identityEEEvT0_T1_T2_T3_T4_T6_E12temp_storage+68];
	setp.lt.f32 	%p143, %f272, %f271;
	@%p143 bra 	$L__BB18_198;
	setp.eq.f32 	%p144, %f271, %f272;
	setp.lt.s32 	%p145, %r556, %r555;
	and.pred  	%p146, %p144, %p145;
	selp.f32 	%f272, %f272, %f271, %p146;
	selp.b32 	%r556, %r556, %r555, %p146;
$L__BB18_198:
	mov.u32 	%r468, %tid.x;
	setp.ne.s32 	%p293, %r468, 0;
	@%p293 bra 	$L__BB18_206;
	cvta.to.global.u64 	%rd26, %rd10;
	cvta.to.global.u64 	%rd27, %rd9;
	and.b16  	%rs5, %rs4, 255;
	setp.eq.s16 	%p294, %rs5, 0;
	@%p294 bra 	$L__BB18_201;
	cvt.s64.s32 	%rd100, %r556;
	add.s64 	%rd117, %rd6, %rd100;
	st.global.u64 	[%rd27], %rd117;
	st.global.f32 	[%rd27+8], %f272;
	bra.uni 	$L__BB18_204;
$L__BB18_201:
	cvt.s64.s32 	%rd101, %r556;
	add.s64 	%rd117, %rd6, %rd101;
	ld.global.f32 	%f189, [%rd26+8];
	setp.lt.f32 	%p295, %f272, %f189;
	@%p295 bra 	$L__BB18_203;
	setp.eq.f32 	%p296, %f189, %f272;
	ld.global.u64 	%rd102, [%rd26];
	setp.lt.s64 	%p297, %rd117, %rd102;
	and.pred  	%p298, %p296, %p297;
	selp.b64 	%rd117, %rd117, %rd102, %p298;
	selp.f32 	%f272, %f272, %f189, %p298;
$L__BB18_203:
	st.global.u64 	[%rd27], %rd117;
	st.global.f32 	[%rd27+8], %f272;
$L__BB18_204:
	and.b16  	%rs6, %rs3, 255;
	setp.eq.s16 	%p299, %rs6, 0;
	@%p299 bra 	$L__BB18_206;
	cvta.to.global.u64 	%rd104, %rd8;
	st.global.f32 	[%rd104], %f272;
	cvta.to.global.u64 	%rd105, %rd7;
	st.global.u32 	[%rd105], %rd117;
$L__BB18_206:
	ret;

}


// ===== COMPILED SASS (sm_100) =====

	.target	sm_100

	.elftype	@"ET_EXEC"


//--------------------- .note.nv.tkinfo           --------------------------
	.section	.note.nv.tkinfo,"",@"SHT_NOTE"
	.sectionflags	@"SHF_NOTE_NV_TKINFO"
	.tkinfo
        /*0018*/ 	.word	0x00000002
        /*0030*/ 	.string	""
        /*0030*/ 	.string	"ptxas"
        /*0030*/ 	.string	"Cuda compilation tools, release 13.0, V13.0.88"
        /*0030*/ 	.string	"Build cuda_13.0.r13.0/compiler.36424714_0"
        /*0030*/ 	.string	"-arch sm_100 -m 64 "



//--------------------- .note.nv.cuinfo           --------------------------
	.section	.note.nv.cuinfo,"",@"SHT_NOTE"
	.sectionflags	@"SHF_NOTE_NV_CUINFO"
        /*0018*/ 	.short	0x0002
        /*001a*/ 	.short	0x0064
        /*001c*/ 	.short	0x0082
	.zero		2


//--------------------- .nv.info                  --------------------------
	.section	.nv.info,"",@"SHT_CUDA_INFO"
	.align	4


	//----- nvinfo : EIATTR_REGCOUNT
	.align		4
        /*0000*/ 	.byte	0x04, 0x2f
        /*0002*/ 	.short	(.L_46 - .L_45)
	.align		4
.L_45:
        /*0004*/ 	.word	index@(_Z9compute_BPKfS0_S0_Pfi)
        /*0008*/ 	.word	0x0000000e


	//----- nvinfo : EIATTR_FRAME_SIZE
	.align		4
.L_46:
        /*000c*/ 	.byte	0x04, 0x11
        /*000e*/ 	.short	(.L_48 - .L_47)
	.align		4
.L_47:
        /*0010*/ 	.word	index@(_Z9compute_BPKfS0_S0_Pfi)
        /*0014*/ 	.word	0x00000000


	//----- nvinfo : EIATTR_REGCOUNT
	.align		4
.L_48:
        /*0018*/ 	.byte	0x04, 0x2f
        /*001a*/ 	.short	(.L_50 - .L_49)
	.align		4
.L_49:
        /*001c*/ 	.word	index@(_Z11find_argminPKfPiPfi)
        /*0020*/ 	.word	0x0000000e


	//----- nvinfo : EIATTR_FRAME_SIZE
	.align		4
.L_50:
        /*0024*/ 	.byte	0x04, 0x11
        /*0026*/ 	.short	(.L_52 - .L_51)
	.align		4
.L_51:
        /*0028*/ 	.word	index@(_Z11find_argminPKfPiPfi)
        /*002c*/ 	.word	0x00000000


	//----- nvinfo : EIATTR_REGCOUNT
	.align		4
.L_52:
        /*0030*/ 	.byte	0x04, 0x2f
        /*0032*/ 	.short	(.L_54 - .L_53)
	.align		4
.L_53:
        /*0034*/ 	.word	index@(_Z18compute_col_to_rowiPKiPi)
        /*0038*/ 	.word	0x0000000a


	//----- nvinfo : EIATTR_FRAME_SIZE
	.align		4
.L_54:
        /*003c*/ 	.byte	0x04, 0x11
        /*003e*/ 	.short	(.L_56 - .L_55)
	.align		4
.L_55:
        /*0040*/ 	.word	index@(_Z18compute_col_to_rowiPKiPi)
        /*0044*/ 	.word	0x00000000


	//----- nvinfo : EIATTR_REGCOUNT
	.align		4
.L_56:
        /*0048*/ 	.byte	0x04, 0x2f
        /*004a*/ 	.short	(.L_58 - .L_57)
	.align		4
.L_57:
        /*004c*/ 	.word	index@(_Z16solve_1bc_kerneliPKiiPKfPiS3_Pb)
        /*0050*/ 	.word	0x0000000c


	//----- nvinfo : EIATTR_FRAME_SIZE
	.align		4
.L_58:
        /*0054*/ 	.byte	0x04, 0x11
        /*0056*/ 	.short	(.L_60 - .L_59)
	.align		4
.L_59:
        /*0058*/ 	.word	index@(_Z16solve_1bc_kerneliPKiiPKfPiS3_Pb)
        /*005c*/ 	.word	0x00000000


	//----- nvinfo : EIATTR_REGCOUNT
	.align		4
.L_60:
        /*0060*/ 	.byte	0x04, 0x2f
        /*0062*/ 	.short	(.L_62 - .L_61)
	.align		4
.L_61:
        /*0064*/ 	.word	index@(_Z13reset_globalsv)
        /*0068*/ 	.word	0x00000010


	//----- nvinfo : EIATTR_FRAME_SIZE
	.align		4
.L_62:
        /*006c*/ 	.byte	0x04, 0x11
        /*006e*/ 	.short	(.L_64 - .L_63)
	.align		4
.L_63:
        /*0070*/ 	.word	index@(_Z13reset_globalsv)
        /*0074*/ 	.word	0x00000000


	//----- nvinfo : EIATTR_REGCOUNT
	.align		4
.L_64:
        /*0078*/ 	.byte	0x04, 0x2f
        /*007a*/ 	.short	(.L_66 - .L_65)
	.align		4
.L_65:
        /*007c*/ 	.word	index@(_Z10reset_doneiiPKf)
        /*0080*/ 	.word	0x00000008


	//----- nvinfo : EIATTR_FRAME_SIZE
	.align		4
.L_66:
        /*0084*/ 	.byte	0x04, 0x11
        /*0086*/ 	.short	(.L_68 - .L_67)
	.align		4
.L_67:
        /*0088*/ 	.word	index@(_Z10reset_doneiiPKf)
        /*008c*/ 	.word	0x00000000


	//----- nvinfo : EIATTR_REGCOUNT
	.align		4
.L_68:
        /*0090*/ 	.byte	0x04, 0x2f
        /*0092*/ 	.short	(.L_70 - .L_69)
	.align		4
.L_69:
        /*0094*/ 	.word	index@(_Z21solve_1bc_kernel_fulliPKiiPKfPiS3_)
        /*0098*/ 	.word	0x0000001b


	//----- nvinfo : EIATTR_FRAME_SIZE
	.align		4
.L_70:
        /*009c*/ 	.byte	0x04, 0x11
        /*009e*/ 	.short	(.L_72 - .L_71)
	.align		4
.L_71:
        /*00a0*/ 	.word	index@(_Z21solve_1bc_kernel_fulliPKiiPKfPiS3_)
        /*00a4*/ 	.word	0x00000000


	//----- nvinfo : EIATTR_REGCOUNT
	.align		4
.L_72:
        /*00a8*/ 	.byte	0x04, 0x2f
        /*00aa*/ 	.short	(.L_74 - .L_73)
	.align		4
.L_73:
        /*00ac*/ 	.word	index@(_Z15set_array_valuePiii)
        /*00b0*/ 	.word	0x0000000a


	//----- nvinfo : EIATTR_FRAME_SIZE
	.align		4
.L_74:
        /*00b4*/ 	.byte	0x04, 0x11
        /*00b6*/ 	.short	(.L_76 - .L_75)
	.align		4
.L_75:
        /*00b8*/ 	.word	index@(_Z15set_array_valuePiii)
        /*00bc*/ 	.word	0x00000000


	//----- nvinfo : EIATTR_REGCOUNT
	.align		4
.L_76:
        /*00c0*/ 	.byte	0x04, 0x2f
        /*00c2*/ 	.short	(.L_78 - .L_77)
	.align		4
.L_77:
        /*00c4*/ 	.word	index@(_Z12update_dualsPiS_PfS0_fi)
        /*00c8*/ 	.word	0x0000000e


	//----- nvinfo : EIATTR_FRAME_SIZE
	.align		4
.L_78:
        /*00cc*/ 	.byte	0x04, 0x11
        /*00ce*/ 	.short	(.L_80 - .L_79)
	.align		4
.L_79:
        /*00d0*/ 	.word	index@(_Z12update_dualsPiS_PfS0_fi)
        /*00d4*/ 	.word	0x00000000


	//----- nvinfo : EIATTR_REGCOUNT
	.align		4
.L_80:
        /*00d8*/ 	.byte	0x04, 0x2f
        /*00da*/ 	.short	(.L_82 - .L_81)
	.align		4
.L_81:
        /*00dc*/ 	.word	index@(_Z10updateValsPfS_iii)
        /*00e0*/ 	.word	0x0000000c


	//----- nvinfo : EIATTR_FRAME_SIZE
	.align		4
.L_82:
        /*00e4*/ 	.byte	0x04, 0x11
        /*00e6*/ 	.short	(.L_84 - .L_83)
	.align		4
.L_83:
        /*00e8*/ 	.word	index@(_Z10updateValsPfS_iii)
        /*00ec*/ 	.word	0x00000000


	//----- nvinfo : EIATTR_REGCOUNT
	.align		4
.L_84:
        /*00f0*/ 	.byte	0x04, 0x2f
        /*00f2*/ 	.short	(.L_86 - .L_85)
	.align		4
.L_85:
        /*00f4*/ 	.word	index@(_Z13find_negativePKfiPiS1_S1_)
        /*00f8*/ 	.word	0x0000000a


	//----- nvinfo : EIATTR_FRAME_SIZE
	.align		4
.L_86:
        /*00fc*/ 	.byte	0x04, 0x11
        /*00fe*/ 	.short	(.L_88 - .L_87)
	.align		4
.L_87:
        /*0100*/ 	.word	index@(_Z13find_negativePKfiPiS1_S1_)
        /*0104*/ 	.word	0x00000000


	//----- nvinfo : EIATTR_REGCOUNT
	.align		4
.L_88:
        /*0108*/ 	.byte	0x04, 0x2f
        /*010a*/ 	.short	(.L_90 - .L_89)
	.align		4
.L_89:
        /*010c*/ 	.word	index@(_Z23find_min_valid_atomic2dPKfPKiS2_iPf)
        /*0110*/ 	.word	0x00000008


	//----- nvinfo : EIATTR_FRAME_SIZE
	.align		4
.L_90:
        /*0114*/ 	.byte	0x04, 0x11
        /*0116*/ 	.short	(.L_92 - .L_91)
	.align		4
.L_91:
        /*0118*/ 	.word	index@(_Z23find_min_valid_atomic2dPKfPKiS2_iPf)
        /*011c*/ 	.word	0x00000000


	//----- nvinfo : EIATTR_REGCOUNT
	.align		4
.L_92:
        /*0120*/ 	.byte	0x04, 0x2f
        /*0122*/ 	.short	(.L_94 - .L_93)
	.align		4
.L_93:
        /*0124*/ 	.word	index@(_Z8initVarsPiS_i)
        /*0128*/ 	.word	0x0000000a


	//----- nvinfo : EIATTR_FRAME_SIZE
	.align		4
.L_94:
        /*012c*/ 	.byte	0x04, 0x11
        /*012e*/ 	.short	(.L_96 - .L_95)
	.align		4
.L_95:
        /*0130*/ 	.word	index@(_Z8initVarsPiS_i)
        /*0134*/ 	.word	0x00000000


	//----- nvinfo : EIATTR_REGCOUNT
	.align		4
.L_96:
        /*0138*/ 	.byte	0x04, 0x2f
        /*013a*/ 	.short	(.L_98 - .L_97)
	.align		4
.L_97:
        /*013c*/ 	.word	index@(_Z24check_feasible_conditionPKfPKiS0_S0_Pii)
        /*0140*/ 	.word	0x0000000e


	//----- nvinfo : EIATTR_FRAME_SIZE
	.align		4
.L_98:
        /*0144*/ 	.byte	0x04, 0x11
        /*0146*/ 	.short	(.L_100 - .L_99)
	.align		4
.L_99:
        /*0148*/ 	.word	index@(_Z24check_feasible_conditionPKfPKiS0_S0_Pii)
        /*014c*/ 	.word	0x00000000


	//----- nvinfo : EIATTR_REGCOUNT
	.align		4
.L_100:
        /*0150*/ 	.byte	0x04, 0x2f
        /*0152*/ 	.short	(.L_102 - .L_101)
	.align		4
.L_101:
        /*0154*/ 	.word	index@(_Z21check_slack_conditionPKfS0_S0_Pii)
        /*0158*/ 	.word	0x0000000e


	//----- nvinfo : EIATTR_FRAME_SIZE
	.align		4
.L_102:
        /*015c*/ 	.byte	0x04, 0x11
        /*015e*/ 	.short	(.L_104 - .L_103)
	.align		4
.L_103:
        /*0160*/ 	.word	index@(_Z21check_slack_conditionPKfS0_S0_Pii)
        /*0164*/ 	.word	0x00000000


	//----- nvinfo : EIATTR_REGCOUNT
	.align		4
.L_104:
        /*0168*/ 	.byte	0x04, 0x2f
        /*016a*/ 	.short	(.L_106 - .L_105)
	.align		4
.L_105:
        /*016c*/ 	.word	index@(_ZN3cub18CUB_300001_SM_10006detail11EmptyKernelIvEEvv)
        /*0170*/ 	.word	0x00000004


	//----- nvinfo : EIATTR_FRAME_SIZE
	.align		4
.L_106:
        /*0174*/ 	.byte	0x04, 0x11
        /*0176*/ 	.short	(.L_108 - .L_107)
	.align		4
.L_107:
        /*0178*/ 	.word	index@(_ZN3cub18CUB_300001_SM_10006detail11EmptyKernelIvEEvv)
        /*017c*/ 	.word	0x00000000


	//----- nvinfo : EIATTR_REGCOUNT
	.align		4
.L_108:
        /*0180*/ 	.byte	0x04, 0x2f
        /*0182*/ 	.short	(.L_110 - .L_109)
	.align		4
.L_109:
        /*0184*/ 	.word	index@(_ZN3cub18CUB_300001_SM_10006detail6reduce28DeviceReduceSingleTileKernelINS2_10policy_hubINS0_12KeyValuePairIifEEiNS0_6ArgMinEE10Policy1000ENS0_21ArgIndexInputIteratorIPfifEEN6thrust24THRUST_300001_SM_1000_NS24tabulate_output_iteratorINS2_32accumulating_transform_output_opINS5_IlfEENS2_18local_to_global_opIlEES7_NSF_INS2_31unzip_and_write_arg_extremum_opISB_PiEENSE_11use_defaultElEEEESN_lEEiS7_NS2_20empty_problem_init_tIS6_EES6_N4cuda3std3__410__identityEEEvT0_T1_T2_T3_T4_T6_)
        /*0188*/ 	.word	0x0000001b


	//----- nvinfo : EIATTR_FRAME_SIZE
	.align		4
.L_110:
        /*018c*/ 	.byte	0x04, 0x11
        /*018e*/ 	.short	(.L_112 - .L_111)
	.align		4
.L_111:
        /*0190*/ 	.word	index@(_ZN3cub18CUB_300001_SM_10006detail6reduce28DeviceReduceSingleTileKernelINS2_10policy_hubINS0_12KeyValuePairIifEEiNS0_6ArgMinEE10Policy1000ENS0_21ArgIndexInputIteratorIPfifEEN6thrust24THRUST_300001_SM_1000_NS24tabulate_output_iteratorINS2_32accumulating_transform_output_opINS5_IlfEENS2_18local_to_global_opIlEES7_NSF_INS2_31unzip_and_write_arg_extremum_opISB_PiEENSE_11use_defaultElEEEESN_lEEiS7_NS2_20empty_problem_init_tIS6_EES6_N4cuda3std3__410__identityEEEvT0_T1_T2_T3_T4_T6_)
        /*0194*/ 	.word	0x00000000


	//----- nvinfo : EIATTR_REGCOUNT
	.align		4
.L_112:
        /*0198*/ 	.byte	0x04, 0x2f
        /*019a*/ 	.short	(.L_114 - .L_113)
	.align		4
.L_113:
        /*019c*/ 	.word	index@(_ZN3cub18CUB_300001_SM_10006detail6reduce18DeviceReduceKernelINS2_10policy_hubINS0_12KeyValuePairIifEEiNS0_6ArgMinEE10Policy1000ENS0_21ArgIndexInputIteratorIPfifEEiS7_S6_N4cuda3std3__410__identityEEEvT0_PT3_T1_NS0_13GridEvenShareISK_EET2_T4_)
        /*01a0*/ 	.word	0x00000020


	//----- nvinfo : EIATTR_FRAME_SIZE
	.align		4
.L_114:
        /*01a4*/ 	.byte	0x04, 0x11
        /*01a6*/ 	.short	(.L_116 - .L_115)
	.align		4
.L_115:
        /*01a8*/ 	.word	index@(_ZN3cub18CUB_300001_SM_10006detail6reduce18DeviceReduceKernelINS2_10policy_hubINS0_12KeyValuePairIifEEiNS0_6ArgMinEE10Policy1000ENS0_21ArgIndexInputIteratorIPfifEEiS7_S6_N4cuda3std3__410__identityEEEvT0_PT3_T1_NS0_13GridEvenShareISK_EET2_T4_)
        /*01ac*/ 	.word	0x00000000


	//----- nvinfo : EIATTR_REGCOUNT
	.align		4
.L_116:
        /*01b0*/ 	.byte	0x04, 0x2f
        /*01b2*/ 	.short	(.L_118 - .L_117)
	.align		4
.L_117:
        /*01b4*/ 	.word	index@(_ZN3cub18CUB_300001_SM_10006detail6reduce28DeviceReduceSingleTileKernelINS2_10policy_hubINS0_12KeyValuePairIifEEiNS0_6ArgMinEE10Policy1000EPS6_N6thrust24THRUST_300001_SM_1000_NS24tabulate_output_iteratorINS2_32accumulating_transform_output_opINS5_IlfEENS2_18local_to_global_opIlEES7_NSD_INS2_31unzip_and_write_arg_extremum_opIPfPiEENSC_11use_defaultElEEEESM_lEEiS7_NS2_20empty_problem_init_tIS6_EES6_N4cuda3std3__410__identityEEEvT0_T1_T2_T3_T4_T6_)
        /*01b8*/ 	.word	0x0000002c


	//----- nvinfo : EIATTR_FRAME_SIZE
	.align		4
.L_118:
        /*01bc*/ 	.byte	0x04, 0x11
        /*01be*/ 	.short	(.L_120 - .L_119)
	.align		4
.L_119:
        /*01c0*/ 	.word	index@(_ZN3cub18CUB_300001_SM_10006detail6reduce28DeviceReduceSingleTileKernelINS2_10policy_hubINS0_12KeyValuePairIifEEiNS0_6ArgMinEE10Policy1000EPS6_N6thrust24THRUST_300001_SM_1000_NS24tabulate_output_iteratorINS2_32accumulating_transform_output_opINS5_IlfEENS2_18local_to_global_opIlEES7_NSD_INS2_31unzip_and_write_arg_extremum_opIPfPiEENSC_11use_defaultElEEEESM_lEEiS7_NS2_20empty_problem_init_tIS6_EES6_N4cuda3std3__410__identityEEEvT0_T1_T2_T3_T4_T6_)
        /*01c4*/ 	.word	0x00000000


	//----- nvinfo : EIATTR_MIN_STACK_SIZE
	.align		4
.L_120:
        /*01c8*/ 	.byte	0x04, 0x12
        /*01ca*/ 	.short	(.L_122 - .L_121)
	.align		4
.L_121:
        /*01cc*/ 	.word	index@(_ZN3cub18CUB_300001_SM_10006detail6reduce28DeviceReduceSingleTileKernelINS2_10policy_hubINS0_12KeyValuePairIifEEiNS0_6ArgMinEE10Policy1000EPS6_N6thrust24THRUST_300001_SM_1000_NS24tabulate_output_iteratorINS2_32accumulating_transform_output_opINS5_IlfEENS2_18local_to_global_opIlEES7_NSD_INS2_31unzip_and_write_arg_extremum_opIPfPiEENSC_11use_defaultElEEEESM_lEEiS7_NS2_20empty_problem_init_tIS6_EES6_N4cuda3std3__410__identityEEEvT0_T1_T2_T3_T4_T6_)
        /*01d0*/ 	.word	0x00000000


	//----- nvinfo : EIATTR_MIN_STACK_SIZE
	.align		4
.L_122:
        /*01d4*/ 	.byte	0x04, 0x12
        /*01d6*/ 	.short	(.L_124 - .L_123)
	.align		4
.L_123:
        /*01d8*/ 	.word	index@(_ZN3cub18CUB_300001_SM_10006detail6reduce18DeviceReduceKernelINS2_10policy_hubINS0_12KeyValuePairIifEEiNS0_6ArgMinEE10Policy1000ENS0_21ArgIndexInputIteratorIPfifEEiS7_S6_N4cuda3std3__410__identityEEEvT0_PT3_T1_NS0_13GridEvenShareISK_EET2_T4_)
        /*01dc*/ 	.word	0x00000000


	//----- nvinfo : EIATTR_MIN_STACK_SIZE
	.align		4
.L_124:
        /*01e0*/ 	.byte	0x04, 0x12
        /*01e2*/ 	.short	(.L_126 - .L_125)
	.align		4
.L_125:
        /*01e4*/ 	.word	index@(_ZN3cub18CUB_300001_SM_10006detail6reduce28DeviceReduceSingleTileKernelINS2_10policy_hubINS0_12KeyValuePairIifEEiNS0_6ArgMinEE10Policy1000ENS0_21ArgIndexInputIteratorIPfifEEN6thrust24THRUST_300001_SM_1000_NS24tabulate_output_iteratorINS2_32accumulating_transform_output_opINS5_IlfEENS2_18local_to_global_opIlEES7_NSF_INS2_31unzip_and_write_arg_extremum_opISB_PiEENSE_11use_defaultElEEEESN_lEEiS7_NS2_20empty_problem_init_tIS6_EES6_N4cuda3std3__410__identityEEEvT0_T1_T2_T3_T4_T6_)
        /*01e8*/ 	.word	0x00000000


	//----- nvinfo : EIATTR_MIN_STACK_SIZE
	.align		4
.L_126:
        /*01ec*/ 	.byte	0x04, 0x12
        /*01ee*/ 	.short	(.L_128 - .L_127)
	.align		4
.L_127:
        /*01f0*/ 	.word	index@(_ZN3cub18CUB_300001_SM_10006detail11EmptyKernelIvEEvv)
        /*01f4*/ 	.word	0x00000000


	//----- nvinfo : EIATTR_MIN_STACK_SIZE
	.align		4
.L_128:
        /*01f8*/ 	.byte	0x04, 0x12
        /*01fa*/ 	.short	(.L_130 - .L_129)
	.align		4
.L_129:
        /*01fc*/ 	.word	index@(_Z21check_slack_conditionPKfS0_S0_Pii)
        /*0200*/ 	.word	0x00000000


	//----- nvinfo : EIATTR_MIN_STACK_SIZE
	.align		4
.L_130:
        /*0204*/ 	.byte	0x04, 0x12
        /*0206*/ 	.short	(.L_132 - .L_131)
	.align		4
.L_131:
        /*0208*/ 	.word	index@(_Z24check_feasible_conditionPKfPKiS0_S0_Pii)
        /*020c*/ 	.word	0x00000000


	//----- nvinfo : EIATTR_MIN_STACK_SIZE
	.align		4
.L_132:
        /*0210*/ 	.byte	0x04, 0x12
        /*0212*/ 	.short	(.L_134 - .L_133)
	.align		4
.L_133:
        /*0214*/ 	.word	index@(_Z8initVarsPiS_i)
        /*0218*/ 	.word	0x00000000


	//----- nvinfo : EIATTR_MIN_STACK_SIZE
	.align		4
.L_134:
        /*021c*/ 	.byte	0x04, 0x12
        /*021e*/ 	.short	(.L_136 - .L_135)
	.align		4
.L_135:
        /*0220*/ 	.word	index@(_Z23find_min_valid_atomic2dPKfPKiS2_iPf)
        /*0224*/ 	.word	0x00000000


	//----- nvinfo : EIATTR_MIN_STACK_SIZE
	.align		4
.L_136:
        /*0228*/ 	.byte	0x04, 0x12
        /*022a*/ 	.short	(.L_138 - .L_137)
	.align		4
.L_137:
        /*022c*/ 	.word	index@(_Z13find_negativePKfiPiS1_S1_)
        /*0230*/ 	.word	0x00000000


	//----- nvinfo : EIATTR_MIN_STACK_SIZE
	.align		4
.L_138:
        /*0234*/ 	.byte	0x04, 0x12
        /*0236*/ 	.short	(.L_140 - .L_139)
	.align		4
.L_139:
        /*0238*/ 	.word	index@(_Z10updateValsPfS_iii)
        /*023c*/ 	.word	0x00000000


	//----- nvinfo : EIATTR_MIN_STACK_SIZE
	.align		4
.L_140:
        /*0240*/ 	.byte	0x04, 0x12
        /*0242*/ 	.short	(.L_142 - .L_141)
	.align		4
.L_141:
        /*0244*/ 	.word	index@(_Z12update_dualsPiS_PfS0_fi)
        /*0248*/ 	.word	0x00000000


	//----- nvinfo : EIATTR_MIN_STACK_SIZE
	.align		4
.L_142:
        /*024c*/ 	.byte	0x04, 0x12
        /*024e*/ 	.short	(.L_144 - .L_143)
	.align		4
.L_143:
        /*0250*/ 	.word	index@(_Z15set_array_valuePiii)
        /*0254*/ 	.word	0x00000000


	//----- nvinfo : EIATTR_MIN_STACK_SIZE
	.align		4
.L_144:
        /*0258*/ 	.byte	0x04, 0x12
        /*025a*/ 	.short	(.L_146 - .L_145)
	.align		4
.L_145:
        /*025c*/ 	.word	index@(_Z21solve_1bc_kernel_fulliPKiiPKfPiS3_)
        /*0260*/ 	.word	0x00000000


	//----- nvinfo : EIATTR_MIN_STACK_SIZE
	.align		4
.L_146:
        /*0264*/ 	.byte	0x04, 0x12
        /*0266*/ 	.short	(.L_148 - .L_147)
	.align		4
.L_147:
        /*0268*/ 	.word	index@(_Z10reset_doneiiPKf)
        /*026c*/ 	.word	0x00000000


	//----- nvinfo : EIATTR_MIN_STACK_SIZE
	.align		4
.L_148:
        /*0270*/ 	.byte	0x04, 0x12
        /*0272*/ 	.short	(.L_150 - .L_149)
	.align		4
.L_149:
        /*0274*/ 	.word	index@(_Z13reset_globalsv)
        /*0278*/ 	.word	0x00000000


	//----- nvinfo : EIATTR_MIN_STACK_SIZE
	.align		4
.L_150:
        /*027c*/ 	.byte	0x04, 0x12
        /*027e*/ 	.short	(.L_152 - .L_151)
	.align		4
.L_151:
        /*0280*/ 	.word	index@(_Z16solve_1bc_kerneliPKiiPKfPiS3_Pb)
        /*0284*/ 	.word	0x00000000


	//----- nvinfo : EIATTR_MIN_STACK_SIZE
	.align		4
.L_152:
        /*0288*/ 	.byte	0x04, 0x12
        /*028a*/ 	.short	(.L_154 - .L_153)
	.align		4
.L_153:
        /*028c*/ 	.word	index@(_Z18compute_col_to_rowiPKiPi)
        /*0290*/ 	.word	0x00000000


	//----- nvinfo : EIATTR_MIN_STACK_SIZE
	.align		4
.L_154:
        /*0294*/ 	.byte	0x04, 0x12
        /*0296*/ 	.short	(.L_156 - .L_155)
	.align		4
.L_155:
        /*0298*/ 	.word	index@(_Z11find_argminPKfPiPfi)
        /*029c*/ 	.word	0x00000000


	//----- nvinfo : EIATTR_MIN_STACK_SIZE
	.align		4
.L_156:
        /*02a0*/ 	.byte	0x04, 0x12
        /*02a2*/ 	.short	(.L_158 - .L_157)
	.align		4
.L_157:
        /*02a4*/ 	.word	index@(_Z9compute_BPKfS0_S0_Pfi)
        /*02a8*/ 	.word	0x00000000
.L_158:


//--------------------- .nv.compat                --------------------------
	.section	.nv.compat,"",@"SHT_CUDA_COMPAT_INFO"
	.align	4
        /*0000*/ 	.byte	0x02, 0x09, 0x00, 0x00, 0x02, 0x02, 0x01, 0x00, 0x02, 0x05, 0x05, 0x00, 0x03, 0x07, 0x01, 0x01
        /*0010*/ 	.byte	0x02, 0x03, 0x00, 0x00, 0x02, 0x06, 0x01, 0x00, 0x04, 0x0b, 0x08, 0x00, 0x01, 0x00, 0x00, 0x00
        /*0020*/ 	.byte	0x00, 0x00, 0x00, 0x00


//--------------------- .nv.info._ZN3cub18CUB_300001_SM_10006detail6reduce28DeviceReduceSingleTileKernelINS2_10policy_hubINS0_12KeyValuePairIifEEiNS0_6ArgMinEE10Policy1000EPS6_N6thrust24THRUST_300001_SM_1000_NS24tabulate_output_iteratorINS2_32accumulating_transform_output_opINS5_IlfEENS2_18local_to_global_opIlEES7_NSD_INS2_31unzip_and_write_arg_extremum_opIPfPiEENSC_11use_defaultElEEEESM_lEEiS7_NS2_20empty_problem_init_tIS6_EES6_N4cuda3std3__410__identityEEEvT0_T1_T2_T3_T4_T6_ --------------------------
	.section	.nv.info._ZN3cub18CUB_300001_SM_10006detail6reduce28DeviceReduceSingleTileKernelINS2_10policy_hubINS0_12KeyValuePairIifEEiNS0_6ArgMinEE10Policy1000EPS6_N6thrust24THRUST_300001_SM_1000_NS24tabulate_output_iteratorINS2_32accumulating_transform_output_opINS5_IlfEENS2_18local_to_global_opIlEES7_NSD_INS2_31unzip_and_write_arg_extremum_opIPfPiEENSC_11use_defaultElEEEESM_lEEiS7_NS2_20empty_problem_init_tIS6_EES6_N4cuda3std3__410__identityEEEvT0_T1_T2_T3_T4_T6_,"",@"SHT_CUDA_INFO"
	.sectionflags	@""
	.align	4


	//----- nvinfo : EIATTR_CUDA_API_VERSION
	.align		4
        /*0000*/ 	.byte	0x04, 0x37
        /*0002*/ 	.short	(.L_160 - .L_159)
.L_159:
        /*0004*/ 	.word	0x00000082


	//----- nvinfo : EIATTR_KPARAM_INFO
	.align		4
.L_160:
        /*0008*/ 	.byte	0x04, 0x17
        /*000a*/ 	.short	(.L_162 - .L_161)
.L_161:
        /*000c*/ 	.word	0x00000000
        /*0010*/ 	.short	0x0005
        /*0012*/ 	.short	0x0060
        /*0014*/ 	.byte	0x00, 0xf0, 0x05, 0x00


	//----- nvinfo : EIATTR_KPARAM_INFO
	.align		4
.L_162:
        /*0018*/ 	.byte	0x04, 0x17
        /*001a*/ 	.short	(.L_164 - .L_163)
.L_163:
        /*001c*/ 	.word	0x00000000
        /*0020*/ 	.short	0x0004
        /*0022*/ 	.short	0x0058
        /*0024*/ 	.byte	0x00, 0xf0, 0x21, 0x00


	//----- nvinfo : EIATTR_KPARAM_INFO
	.align		4
.L_164:
        /*0028*/ 	.byte	0x04, 0x17
        /*002a*/ 	.short	(.L_166 - .L_165)
.L_165:
        /*002c*/ 	.word	0x00000000
        /*0030*/ 	.short	0x0003
        /*0032*/ 	.short	0x0054
        /*0034*/ 	.byte	0x00, 0xf0, 0x05, 0x00


	//----- nvinfo : EIATTR_KPARAM_INFO
	.align		4
.L_166:
        /*0038*/ 	.byte	0x04, 0x17
        /*003a*/ 	.short	(.L_168 - .L_167)
.L_167:
        /*003c*/ 	.word	0x00000000
        /*0040*/ 	.short	0x0002
        /*0042*/ 	.short	0x0050
        /*0044*/ 	.byte	0x00, 0xf0, 0x11, 0x00


	//----- nvinfo : EIATTR_KPARAM_INFO
	.align		4
.L_168:
        /*0048*/ 	.byte	0x04, 0x17
        /*004a*/ 	.short	(.L_170 - .L_169)
.L_169:
        /*004c*/ 	.word	0x00000000
        /*0050*/ 	.short	0x0001
        /*0052*/ 	.short	0x0008
        /*0054*/ 	.byte	0x00, 0xf0, 0x21, 0x01


	//----- nvinfo : EIATTR_KPARAM_INFO
	.align		4
.L_170:
        /*0058*/ 	.byte	0x04, 0x17
        /*005a*/ 	.short	(.L_172 - .L_171)
.L_171:
        /*005c*/ 	.word	0x00000000
        /*0060*/ 	.short	0x0000
        /*0062*/ 	.short	0x0000
        /*0064*/ 	.byte	0x00, 0xf5, 0x21, 0x00


	//----- nvinfo : EIATTR_SPARSE_MMA_MASK
	.align		4
.L_172:
        /*0068*/ 	.byte	0x03, 0x50
        /*006a*/ 	.short	0x0000


	//----- nvinfo : EIATTR_MAXREG_COUNT
	.align		4
        /*006c*/ 	.byte	0x03, 0x1b
        /*006e*/ 	.short	0x00ff


	//----- nvinfo : EIATTR_NUM_BARRIERS
	.align		4
        /*0070*/ 	.byte	0x02, 0x4c
        /*0072*/ 	.byte	0x01
	.zero		1


	//----- nvinfo : EIATTR_MERCURY_ISA_VERSION
	.align		4
        /*0074*/ 	.byte	0x03, 0x5f
        /*0076*/ 	.short	0x0101


	//----- nvinfo : EIATTR_COOP_GROUP_MASK_REGIDS
	.align		4
        /*0078*/ 	.byte	0x04, 0x29
        /*007a*/ 	.short	(.L_174 - .L_173)


	//   ....[0]....
.L_173:
        /*007c*/ 	.word	0xffffffff


	//   ....[1]....
        /*0080*/ 	.word	0xffffffff


	//   ....[2]....
        /*0084*/ 	.word	0xffffffff


	//   ....[3]....
        /*0088*/ 	.word	0xffffffff


	//   ....[4]....
        /*008c*/ 	.word	0xffffffff


	//   ....[5]....
        /*0090*/ 	.word	0xffffffff


	//   ....[6]....
        /*0094*/ 	.word	0xffffffff


	//   ....[7]....
        /*0098*/ 	.word	0xffffffff


	//   ....[8]....
        /*009c*/ 	.word	0xffffffff


	//   ....[9]....
        /*00a0*/ 	.word	0xffffffff


	//   ....[10]....
        /*00a4*/ 	.word	0xffffffff


	//   ....[11]....
        /*00a8*/ 	.word	0xffffffff


	//   ....[12]....
        /*00ac*/ 	.word	0xffffffff


	//   ....[13]....
        /*00b0*/ 	.word	0xffffffff


	//   ....[14]....
        /*00b4*/ 	.word	0xffffffff


	//   ....[15]....
        /*00b8*/ 	.word	0xffffffff


	//   ....[16]....
        /*00bc*/ 	.word	0xffffffff


	//   ....[17]....
        /*00c0*/ 	.word	0xffffffff


	//   ....[18]....
        /*00c4*/ 	.word	0xffffffff


	//   ....[19]....
        /*00c8*/ 	.word	0xffffffff


	//   ....[20]....
        /*00cc*/ 	.word	0xffffffff


	//   ....[21]....
        /*00d0*/ 	.word	0xffffffff


	//   ....[22]....
        /*00d4*/ 	.word	0xffffffff


	//   ....[23]....
        /*00d8*/ 	.word	0xffffffff


	//   ....[24]....
        /*00dc*/ 	.word	0xffffffff


	//   ....[25]....
        /*00e0*/ 	.word	0xffffffff


	//   ....[26]....
        /*00e4*/ 	.word	0xffffffff


	//   ....[27]....
        /*00e8*/ 	.word	0xffffffff


	//   ....[28]....
        /*00ec*/ 	.word	0xffffffff


	//   ....[29]....
        /*00f0*/ 	.word	0xffffffff


	//----- nvinfo : EIATTR_COOP_GROUP_INSTR_OFFSETS
	.align		4
.L_174:
        /*00f4*/ 	.byte	0x04, 0x28
        /*00f6*/ 	.short	(.L_176 - .L_175)


	//   ....[0]....
.L_175:
        /*00f8*/ 	.word	0x00001500


	//   ....[1]....
        /*00fc*/ 	.word	0x00001520


	//   ....[2]....
        /*0100*/ 	.word	0x00001610


	//   ....[3]....
        /*0104*/ 	.word	0x00001640


	//   ....[4]....
        /*0108*/ 	.word	0x000016f0


	//   ....[5]....
        /*010c*/ 	.word	0x00001720


	//   ....[6]....
        /*0110*/ 	.word	0x000017d0


	//   ....[7]....
        /*0114*/ 	.word	0x00001800


	//   ....[8]....
        /*0118*/ 	.word	0x000018b0


	//   ....[9]....
        /*011c*/ 	.word	0x000018d0


	//   ....[10]....
        /*0120*/ 	.word	0x00001e50


	//   ....[11]....
        /*0124*/ 	.word	0x00001e90


	//   ....[12]....
        /*0128*/ 	.word	0x00001f30


	//   ....[13]....
        /*012c*/ 	.word	0x00001f60


	//   ....[14]....
        /*0130*/ 	.word	0x00002010


	//   ....[15]....
        /*0134*/ 	.word	0x00002040


	//   ....[16]....
        /*0138*/ 	.word	0x000020f0


	//   ....[17]....
        /*013c*/ 	.word	0x00002120


	//   ....[18]....
        /*0140*/ 	.word	0x000021d0


	//   ....[19]....
        /*0144*/ 	.word	0x00002200


	//   ....[20]....
        /*0148*/ 	.word	0x00004130


	//   ....[21]....
        /*014c*/ 	.word	0x00004150


	//   ....[22]....
        /*0150*/ 	.word	0x00004240


	//   ....[23]....
        /*0154*/ 	.word	0x00004270


	//   ....[24]....
        /*0158*/ 	.word	0x00004320


	//   ....[25]....
        /*015c*/ 	.word	0x00004350


	//   ....[26]....
        /*0160*/ 	.word	0x00004400


	//   ....[27]....
        /*0164*/ 	.word	0x00004430


	//   ....[28]....
        /*0168*/ 	.word	0x000044e0


	//   ....[29]....
        /*016c*/ 	.word	0x00004500


	//----- nvinfo : EIATTR_VRC_CTA_INIT_COUNT
	.align		4
.L_176:
        /*0170*/ 	.byte	0x02, 0x4a
	.zero		1
	.zero		1


	//----- nvinfo : EIATTR_EXIT_INSTR_OFFSETS
	.align		4
        /*0174*/ 	.byte	0x04, 0x1c
        /*0176*/ 	.short	(.L_178 - .L_177)


	//   ....[0]....
.L_177:
        /*0178*/ 	.word	0x000000b0


	//   ....[1]....
        /*017c*/ 	.word	0x000002b0


	//   ....[2]....
        /*0180*/ 	.word	0x00000300


	//   ....[3]....
        /*0184*/ 	.word	0x00004920


	//   ....[4]....
        /*0188*/ 	.word	0x00004b00


	//   ....[5]....
        /*018c*/ 	.word	0x00004b50


	//----- nvinfo : EIATTR_MAX_THREADS
	.align		4
.L_178:
        /*0190*/ 	.byte	0x04, 0x05
        /*0192*/ 	.short	(.L_180 - .L_179)
.L_179:
        /*0194*/ 	.word	0x00000100
        /*0198*/ 	.word	0x00000001
        /*019c*/ 	.word	0x00000001


	//----- nvinfo : EIATTR_CRS_STACK_SIZE
	.align		4
.L_180:
        /*01a0*/ 	.byte	0x04, 0x1e
        /*01a2*/ 	.short	(.L_182 - .L_181)
.L_181:
        /*01a4*/ 	.word	0x00000000


	//----- nvinfo : EIATTR_CBANK_PARAM_SIZE
	.align		4
.L_182:
        /*01a8*/ 	.byte	0x03, 0x19
        /*01aa*/ 	.short	0x0061


	//----- nvinfo : EIATTR_PARAM_CBANK
	.align		4
        /*01ac*/ 	.byte	0x04, 0x0a
        /*01ae*/ 	.short	(.L_184 - .L_183)
	.align		4
.L_183:
        /*01b0*/ 	.word	index@(.nv.constant0._ZN3cub18CUB_300001_SM_10006detail6reduce28DeviceReduceSingleTileKernelINS2_10policy_hubINS0_12KeyValuePairIifEEiNS0_6ArgMinEE10Policy1000EPS6_N6thrust24THRUST_300001_SM_1000_NS24tabulate_output_iteratorINS2_32accumulating_transform_output_opINS5_IlfEENS2_18local_to_global_opIlEES7_NSD_INS2_31unzip_and_write_arg_extremum_opIPfPiEENSC_11use_defaultElEEEESM_lEEiS7_NS2_20empty_problem_init_tIS6_EES6_N4cuda3std3__410__identityEEEvT0_T1_T2_T3_T4_T6_)
        /*01b4*/ 	.short	0x0380
        /*01b6*/ 	.short	0x0061


	//----- nvinfo : EIATTR_SW_WAR
	.align		4
.L_184:
        /*01b8*/ 	.byte	0x04, 0x36
        /*01ba*/ 	.short	(.L_186 - .L_185)
.L_185:
        /*01bc*/ 	.word	0x00000008
.L_186:


//--------------------- .nv.info._ZN3cub18CUB_300001_SM_10006detail6reduce18DeviceReduceKernelINS2_10policy_hubINS0_12KeyValuePairIifEEiNS0_6ArgMinEE10Policy1000ENS0_21ArgIndexInputIteratorIPfifEEiS7_S6_N4cuda3std3__410__identityEEEvT0_PT3_T1_NS0_13GridEvenShareISK_EET2_T4_ --------------------------
	.section	.nv.info._ZN3cub18CUB_300001_SM_10006detail6reduce18DeviceReduceKernelINS2_10policy_hubINS0_12KeyValuePairIifEEiNS0_6ArgMinEE10Policy1000ENS0_21ArgIndexInputIteratorIPfifEEiS7_S6_N4cuda3std3__410__identityEEEvT0_PT3_T1_NS0_13GridEvenShareISK_EET2_T4_,"",@"SHT_CUDA_INFO"
	.sectionflags	@""
	.align	4


	//----- nvinfo : EIATTR_CUDA_API_VERSION
	.align		4
        /*0000*/ 	.byte	0x04, 0x37
        /*0002*/ 	.short	(.L_188 - .L_187)
.L_187:
        /*0004*/ 	.word	0x00000082


	//----- nvinfo : EIATTR_KPARAM_INFO
	.align		4
.L_188:
        /*0008*/ 	.byte	0x04, 0x17
        /*000a*/ 	.short	(.L_190 - .L_189)
.L_189:
        /*000c*/ 	.word	0x00000000
        /*0010*/ 	.short	0x0005
        /*0012*/ 	.short	0x0045
        /*0014*/ 	.byte	0x00, 0xf0, 0x05, 0x00


	//----- nvinfo : EIATTR_KPARAM_INFO
	.align		4
.L_190:
        /*0018*/ 	.byte	0x04, 0x17
        /*001a*/ 	.short	(.L_192 - .L_191)
.L_191:
        /*001c*/ 	.word	0x00000000
        /*0020*/ 	.short	0x0004
        /*0022*/ 	.short	0x0044
        /*0024*/ 	.byte	0x00, 0xf0, 0x05, 0x00


	//----- nvinfo : EIATTR_KPARAM_INFO
	.align		4
.L_192:
        /*0028*/ 	.byte	0x04, 0x17
        /*002a*/ 	.short	(.L_194 - .L_193)
.L_193:
        /*002c*/ 	.word	0x00000000
        /*0030*/ 	.short	0x0003
        /*0032*/ 	.short	0x001c
        /*0034*/ 	.byte	0x00, 0xf0, 0xa1, 0x00


	//----- nvinfo : EIATTR_KPARAM_INFO
	.align		4
.L_194:
        /*0038*/ 	.byte	0x04, 0x17
        /*003a*/ 	.short	(.L_196 - .L_195)
.L_195:
        /*003c*/ 	.word	0x00000000
        /*0040*/ 	.short	0x0002
        /*0042*/ 	.short	0x0018
        /*0044*/ 	.byte	0x00, 0xf0, 0x11, 0x00


	//----- nvinfo : EIATTR_KPARAM_INFO
	.align		4
.L_196:
        /*0048*/ 	.byte	0x04, 0x17
        /*004a*/ 	.short	(.L_198 - .L_197)
.L_197:
        /*004c*/ 	.word	0x00000000
        /*0050*/ 	.short	0x0001
        /*0052*/ 	.short	0x0010
        /*0054*/ 	.byte	0x00, 0xf5, 0x21, 0x00


	//----- nvinfo : EIATTR_KPARAM_INFO
	.align		4
.L_198:
        /*0058*/ 	.byte	0x04, 0x17
        /*005a*/ 	.short	(.L_200 - .L_199)
.L_199:
        /*005c*/ 	.word	0x00000000
        /*0060*/ 	.short	0x0000
        /*0062*/ 	.short	0x0000
        /*0064*/ 	.byte	0x00, 0xf0, 0x41, 0x00


	//----- nvinfo : EIATTR_SPARSE_MMA_MASK
	.align		4
.L_200:
        /*0068*/ 	.byte	0x03, 0x50
        /*006a*/ 	.short	0x0000


	//----- nvinfo : EIATTR_MAXREG_COUNT
	.align		4
        /*006c*/ 	.byte	0x03, 0x1b
        /*006e*/ 	.short	0x00ff


	//----- nvinfo : EIATTR_NUM_BARRIERS
	.align		4
        /*0070*/ 	.byte	0x02, 0x4c
        /*0072*/ 	.byte	0x01
	.zero		1


	//----- nvinfo : EIATTR_MERCURY_ISA_VERSION
	.align		4
        /*0074*/ 	.byte	0x03, 0x5f
        /*0076*/ 	.short	0x0101


	//----- nvinfo : EIATTR_COOP_GROUP_MASK_REGIDS
	.align		4
        /*0078*/ 	.byte	0x04, 0x29
        /*007a*/ 	.short	(.L_202 - .L_201)


	//   ....[0]....
.L_201:
        /*007c*/ 	.word	0xffffffff


	//   ....[1]....
        /*0080*/ 	.word	0xffffffff


	//   ....[2]....
        /*0084*/ 	.word	0xffffffff


	//   ....[3]....
        /*0088*/ 	.word	0xffffffff


	//   ....[4]....
        /*008c*/ 	.word	0xffffffff


	//   ....[5]....
        /*0090*/ 	.word	0xffffffff


	//   ....[6]....
        /*0094*/ 	.word	0xffffffff


	//   ....[7]....
        /*0098*/ 	.word	0xffffffff


	//   ....[8]....
        /*009c*/ 	.word	0xffffffff


	//   ....[9]....
        /*00a0*/ 	.word	0xffffffff


	//   ....[10]....
        /*00a4*/ 	.word	0xffffffff


	//   ....[11]....
        /*00a8*/ 	.word	0xffffffff


	//   ....[12]....
        /*00ac*/ 	.word	0xffffffff


	//   ....[13]....
        /*00b0*/ 	.word	0xffffffff


	//   ....[14]....
        /*00b4*/ 	.word	0xffffffff


	//   ....[15]....
        /*00b8*/ 	.word	0xffffffff


	//   ....[16]....
        /*00bc*/ 	.word	0xffffffff


	//   ....[17]....
        /*00c0*/ 	.word	0xffffffff


	//   ....[18]....
        /*00c4*/ 	.word	0xffffffff


	//   ....[19]....
        /*00c8*/ 	.word	0xffffffff


	//   ....[20]....
        /*00cc*/ 	.word	0xffffffff


	//   ....[21]....
        /*00d0*/ 	.word	0xffffffff


	//   ....[22]....
        /*00d4*/ 	.word	0xffffffff


	//   ....[23]....
        /*00d8*/ 	.word	0xffffffff


	//   ....[24]....
        /*00dc*/ 	.word	0xffffffff


	//   ....[25]....
        /*00e0*/ 	.word	0xffffffff


	//   ....[26]....
        /*00e4*/ 	.word	0xffffffff


	//   ....[27]....
        /*00e8*/ 	.word	0xffffffff


	//   ....[28]....
        /*00ec*/ 	.word	0xffffffff


	//   ....[29]....
        /*00f0*/ 	.word	0xffffffff


	//----- nvinfo : EIATTR_COOP_GROUP_INSTR_OFFSETS
	.align		4
.L_202:
        /*00f4*/ 	.byte	0x04, 0x28
        /*00f6*/ 	.short	(.L_204 - .L_203)


	//   ....[0]....
.L_203:
        /*00f8*/ 	.word	0x00000bf0


	//   ....[1]....
        /*00fc*/ 	.word	0x00000c10


	//   ....[2]....
        /*0100*/ 	.word	0x00000d00


	//   ....[3]....
        /*0104*/ 	.word	0x00000d30


	//   ....[4]....
        /*0108*/ 	.word	0x00000de0


	//   ....[5]....
        /*010c*/ 	.word	0x00000e10


	//   ....[6]....
        /*0110*/ 	.word	0x00000ec0


	//   ....[7]....
        /*0114*/ 	.word	0x00000ef0


	//   ....[8]....
        /*0118*/ 	.word	0x00000fa0


	//   ....[9]....
        /*011c*/ 	.word	0x00000fc0


	//   ....[10]....
        /*0120*/ 	.word	0x00001530


	//   ....[11]....
        /*0124*/ 	.word	0x00001580


	//   ....[12]....
        /*0128*/ 	.word	0x00001620


	//   ....[13]....
        /*012c*/ 	.word	0x00001650


	//   ....[14]....
        /*0130*/ 	.word	0x00001700


	//   ....[15]....
        /*0134*/ 	.word	0x00001730


	//   ....[16]....
        /*0138*/ 	.word	0x000017e0


	//   ....[17]....
        /*013c*/ 	.word	0x00001810


	//   ....[18]....
        /*0140*/ 	.word	0x000018c0


	//   ....[19]....
        /*0144*/ 	.word	0x000018f0


	//   ....[20]....
        /*0148*/ 	.word	0x00003120


	//   ....[21]....
        /*014c*/ 	.word	0x00003140


	//   ....[22]....
        /*0150*/ 	.word	0x00003230


	//   ....[23]....
        /*0154*/ 	.word	0x00003260


	//   ....[24]....
        /*0158*/ 	.word	0x00003310


	//   ....[25]....
        /*015c*/ 	.word	0x00003340


	//   ....[26]....
        /*0160*/ 	.word	0x000033f0


	//   ....[27]....
        /*0164*/ 	.word	0x00003420


	//   ....[28]....
        /*0168*/ 	.word	0x000034d0


	//   ....[29]....
        /*016c*/ 	.word	0x000034f0


	//----- nvinfo : EIATTR_VRC_CTA_INIT_COUNT
	.align		4
.L_204:
        /*0170*/ 	.byte	0x02, 0x4a
	.zero		1
	.zero		1


	//----- nvinfo : EIATTR_EXIT_INSTR_OFFSETS
	.align		4
        /*0174*/ 	.byte	0x04, 0x1c
        /*0176*/ 	.short	(.L_206 - .L_205)


	//   ....[0]....
.L_205:
        /*0178*/ 	.word	0x00003910


	//   ....[1]....
        /*017c*/ 	.word	0x00003960


	//----- nvinfo : EIATTR_MAX_THREADS
	.align		4
.L_206:
        /*0180*/ 	.byte	0x04, 0x05
        /*0182*/ 	.short	(.L_208 - .L_207)
.L_207:
        /*0184*/ 	.word	0x00000100
        /*0188*/ 	.word	0x00000001
        /*018c*/ 	.word	0x00000001


	//----- nvinfo : EIATTR_CRS_STACK_SIZE
	.align		4
.L_208:
        /*0190*/ 	.byte	0x04, 0x1e
        /*0192*/ 	.short	(.L_210 - .L_209)
.L_209:
        /*0194*/ 	.word	0x00000000


	//----- nvinfo : EIATTR_CBANK_PARAM_SIZE
	.align		4
.L_210:
        /*0198*/ 	.byte	0x03, 0x19
        /*019a*/ 	.short	0x0046


	//----- nvinfo : EIATTR_PARAM_CBANK
	.align		4
        /*019c*/ 	.byte	0x04, 0x0a
        /*019e*/ 	.short	(.L_212 - .L_211)
	.align		4
.L_211:
        /*01a0*/ 	.word	index@(.nv.constant0._ZN3cub18CUB_300001_SM_10006detail6reduce18DeviceReduceKernelINS2_10policy_hubINS0_12KeyValuePairIifEEiNS0_6ArgMinEE10Policy1000ENS0_21ArgIndexInputIteratorIPfifEEiS7_S6_N4cuda3std3__410__identityEEEvT0_PT3_T1_NS0_13GridEvenShareISK_EET2_T4_)
        /*01a4*/ 	.short	0x0380
        /*01a6*/ 	.short	0x0046


	//----- nvinfo : EIATTR_SW_WAR
	.align		4
.L_212:
        /*01a8*/ 	.byte	0x04, 0x36
        /*01aa*/ 	.short	(.L_214 - .L_213)
.L_213:
        /*01ac*/ 	.word	0x00000008
.L_214:


//--------------------- .nv.info._ZN3cub18CUB_300001_SM_10006detail6reduce28DeviceReduceSingleTileKernelINS2_10policy_hubINS0_12KeyValuePairIifEEiNS0_6ArgMinEE10Policy1000ENS0_21ArgIndexInputIteratorIPfifEEN6thrust24THRUST_300001_SM_1000_NS24tabulate_output_iteratorINS2_32accumulating_transform_output_opINS5_IlfEENS2_18local_to_global_opIlEES7_NSF_INS2_31unzip_and_write_arg_extremum_opISB_PiEENSE_11use_defaultElEEEESN_lEEiS7_NS2_20empty_problem_init_tIS6_EES6_N4cuda3std3__410__identityEEEvT0_T1_T2_T3_T4_T6_ --------------------------
	.section	.nv.info._ZN3cub18CUB_300001_SM_10006detail6reduce28DeviceReduceSingleTileKernelINS2_10policy_hubINS0_12KeyValuePairIifEEiNS0_6ArgMinEE10Policy1000ENS0_21ArgIndexInputIteratorIPfifEEN6thrust24THRUST_300001_SM_1000_NS24tabulate_output_iteratorINS2_32accumulating_transform_output_opINS5_IlfEENS2_18local_to_global_opIlEES7_NSF_INS2_31unzip_and_write_arg_extremum_opISB_PiEENSE_11use_defaultElEEEESN_lEEiS7_NS2_20empty_problem_init_tIS6_EES6_N4cuda3std3__410__identityEEEvT0_T1_T2_T3_T4_T6_,"",@"SHT_CUDA_INFO"
	.sectionflags	@""
	.align	4


	//----- nvinfo : EIATTR_CUDA_API_VERSION
	.align		4
        /*0000*/ 	.byte	0x04, 0x37
        /*0002*/ 	.short	(.L_216 - .L_215)
.L_215:
        /*0004*/ 	.word	0x00000082


	//----- nvinfo : EIATTR_KPARAM_INFO
	.align		4
.L_216:
        /*0008*/ 	.byte	0x04, 0x17
        /*000a*/ 	.short	(.L_218 - .L_217)
.L_217:
        /*000c*/ 	.word	0x00000000
        /*0010*/ 	.short	0x0005
        /*0012*/ 	.short	0x0068
        /*0014*/ 	.byte	0x00, 0xf0, 0x05, 0x00


	//----- nvinfo : EIATTR_KPARAM_INFO
	.align		4
.L_218:
        /*0018*/ 	.byte	0x04, 0x17
        /*001a*/ 	.short	(.L_220 - .L_219)
.L_219:
        /*001c*/ 	.word	0x00000000
        /*0020*/ 	.short	0x0004
        /*0022*/ 	.short	0x0060
        /*0024*/ 	.byte	0x00, 0xf0, 0x21, 0x00


	//----- nvinfo : EIATTR_KPARAM_INFO
	.align		4
.L_220:
        /*0028*/ 	.byte	0x04, 0x17
        /*002a*/ 	.short	(.L_222 - .L_221)
.L_221:
        /*002c*/ 	.word	0x00000000
        /*0030*/ 	.short	0x0003
        /*0032*/ 	.short	0x005c
        /*0034*/ 	.byte	0x00, 0xf0, 0x05, 0x00


	//----- nvinfo : EIATTR_KPARAM_INFO
	.align		4
.L_222:
        /*0038*/ 	.byte	0x04, 0x17
        /*003a*/ 	.short	(.L_224 - .L_223)
.L_223:
        /*003c*/ 	.word	0x00000000
        /*0040*/ 	.short	0x0002
        /*0042*/ 	.short	0x0058
        /*0044*/ 	.byte	0x00, 0xf0, 0x11, 0x00


	//----- nvinfo : EIATTR_KPARAM_INFO
	.align		4
.L_224:
        /*0048*/ 	.byte	0x04, 0x17
        /*004a*/ 	.short	(.L_226 - .L_225)
.L_225:
        /*004c*/ 	.word	0x00000000
        /*0050*/ 	.short	0x0001
        /*0052*/ 	.short	0x0010
        /*0054*/ 	.byte	0x00, 0xf0, 0x21, 0x01


	//----- nvinfo : EIATTR_KPARAM_INFO
	.align		4
.L_226:
        /*0058*/ 	.byte	0x04, 0x17
        /*005a*/ 	.short	(.L_228 - .L_227)
.L_227:
        /*005c*/ 	.word	0x00000000
        /*0060*/ 	.short	0x0000
        /*0062*/ 	.short	0x0000
        /*0064*/ 	.byte	0x00, 0xf0, 0x41, 0x00


	//----- nvinfo : EIATTR_SPARSE_MMA_MASK
	.align		4
.L_228:
        /*0068*/ 	.byte	0x03, 0x50
        /*006a*/ 	.short	0x0000


	//----- nvinfo : EIATTR_MAXREG_COUNT
	.align		4
        /*006c*/ 	.byte	0x03, 0x1b
        /*006e*/ 	.short	0x00ff


	//----- nvinfo : EIATTR_NUM_BARRIERS
	.align		4
        /*0070*/ 	.byte	0x02, 0x4c
        /*0072*/ 	.byte	0x01
	.zero		1


	//----- nvinfo : EIATTR_MERCURY_ISA_VERSION
	.align		4
        /*0074*/ 	.byte	0x03, 0x5f
        /*0076*/ 	.short	0x0101


	//----- nvinfo : EIATTR_COOP_GROUP_MASK_REGIDS
	.align		4
        /*0078*/ 	.byte	0x04, 0x29
        /*007a*/ 	.short	(.L_230 - .L_229)


	//   ....[0]....
.L_229:
        /*007c*/ 	.word	0xffffffff


	//   ....[1]....
        /*0080*/ 	.word	0xffffffff


	//   ....[2]....
        /*0084*/ 	.word	0xffffffff


	//   ....[3]....
        /*0088*/ 	.word	0xffffffff


	//   ....[4]....
        /*008c*/ 	.word	0xffffffff


	//   ....[5]....
        /*0090*/ 	.word	0xffffffff


	//   ....[6]....
        /*0094*/ 	.word	0xffffffff


	//   ....[7]....
        /*0098*/ 	.word	0xffffffff


	//   ....[8]....
        /*009c*/ 	.word	0xffffffff


	//   ....[9]....
        /*00a0*/ 	.word	0xffffffff


	//   ....[10]....
        /*00a4*/ 	.word	0xffffffff


	//   ....[11]....
        /*00a8*/ 	.word	0xffffffff


	//   ....[12]....
        /*00ac*/ 	.word	0xffffffff


	//   ....[13]....
        /*00b0*/ 	.word	0xffffffff


	//   ....[14]....
        /*00b4*/ 	.word	0xffffffff


	//   ....[15]....
        /*00b8*/ 	.word	0xffffffff


	//   ....[16]....
        /*00bc*/ 	.word	0xffffffff


	//   ....[17]....
        /*00c0*/ 	.word	0xffffffff


	//   ....[18]....
        /*00c4*/ 	.word	0xffffffff


	//   ....[19]....
        /*00c8*/ 	.word	0xffffffff


	//   ....[20]....
        /*00cc*/ 	.word	0xffffffff


	//   ....[21]....
        /*00d0*/ 	.word	0xffffffff


	//   ....[22]....
        /*00d4*/ 	.word	0xffffffff


	//   ....[23]....
        /*00d8*/ 	.word	0xffffffff


	//   ....[24]....
        /*00dc*/ 	.word	0xffffffff


	//   ....[25]....
        /*00e0*/ 	.word	0xffffffff


	//   ....[26]....
        /*00e4*/ 	.word	0xffffffff


	//   ....[27]....
        /*00e8*/ 	.word	0xffffffff


	//   ....[28]....
        /*00ec*/ 	.word	0xffffffff


	//   ....[29]....
        /*00f0*/ 	.word	0xffffffff


	//----- nvinfo : EIATTR_COOP_GROUP_INSTR_OFFSETS
	.align		4
.L_230:
        /*00f4*/ 	.byte	0x04, 0x28
        /*00f6*/ 	.short	(.L_232 - .L_231)


	//   ....[0]....
.L_231:
        /*00f8*/ 	.word	0x00000eb0


	//   ....[1]....
        /*00fc*/ 	.word	0x00000ed0


	//   ....[2]....
        /*0100*/ 	.word	0x00000fc0


	//   ....[3]....
        /*0104*/ 	.word	0x00000ff0


	//   ....[4]....
        /*0108*/ 	.word	0x000010a0


	//   ....[5]....
        /*010c*/ 	.word	0x000010d0


	//   ....[6]....
        /*0110*/ 	.word	0x00001180


	//   ....[7]....
        /*0114*/ 	.word	0x000011b0


	//   ....[8]....
        /*0118*/ 	.word	0x00001260


	//   ....[9]....
        /*011c*/ 	.word	0x00001280


	//   ....[10]....
        /*0120*/ 	.word	0x00001800


	//   ....[11]....
        /*0124*/ 	.word	0x00001840


	//   ....[12]....
        /*0128*/ 	.word	0x000018e0


	//   ....[13]....
        /*012c*/ 	.word	0x00001910


	//   ....[14]....
        /*0130*/ 	.word	0x000019c0


	//   ....[15]....
        /*0134*/ 	.word	0x000019f0


	//   ....[16]....
        /*0138*/ 	.word	0x00001aa0


	//   ....[17]....
        /*013c*/ 	.word	0x00001ad0


	//   ....[18]....
        /*0140*/ 	.word	0x00001b80


	//   ....[19]....
        /*0144*/ 	.word	0x00001bb0


	//   ....[20]....
        /*0148*/ 	.word	0x000033a0


	//   ....[21]....
        /*014c*/ 	.word	0x000033c0


	//   ....[22]....
        /*0150*/ 	.word	0x000034b0


	//   ....[23]....
        /*0154*/ 	.word	0x000034e0


	//   ....[24]....
        /*0158*/ 	.word	0x00003590


	//   ....[25]....
        /*015c*/ 	.word	0x000035c0


	//   ....[26]....
        /*0160*/ 	.word	0x00003670


	//   ....[27]....
        /*0164*/ 	.word	0x000036a0


	//   ....[28]....
        /*0168*/ 	.word	0x00003750


	//   ....[29]....
        /*016c*/ 	.word	0x00003770


	//----- nvinfo : EIATTR_VRC_CTA_INIT_COUNT
	.align		4
.L_232:
        /*0170*/ 	.byte	0x02, 0x4a
	.zero		1
	.zero		1


	//----- nvinfo : EIATTR_EXIT_INSTR_OFFSETS
	.align		4
        /*0174*/ 	.byte	0x04, 0x1c
        /*0176*/ 	.short	(.L_234 - .L_233)


	//   ....[0]....
.L_233:
        /*0178*/ 	.word	0x000000b0


	//   ....[1]....
        /*017c*/ 	.word	0x000002b0


	//   ....[2]....
        /*0180*/ 	.word	0x00000300


	//   ....[3]....
        /*0184*/ 	.word	0x00003b90


	//   ....[4]....
        /*0188*/ 	.word	0x00003d70


	//   ....[5]....
        /*018c*/ 	.word	0x00003dc0


	//----- nvinfo : EIATTR_MAX_THREADS
	.align		4
.L_234:
        /*0190*/ 	.byte	0x04, 0x05
        /*0192*/ 	.short	(.L_236 - .L_235)
.L_235:
        /*0194*/ 	.word	0x00000100
        /*0198*/ 	.word	0x00000001
        /*019c*/ 	.word	0x00000001


	//----- nvinfo : EIATTR_CRS_STACK_SIZE
	.align		4
.L_236:
        /*01a0*/ 	.byte	0x04, 0x1e
        /*01a2*/ 	.short	(.L_238 - .L_237)
.L_237:
        /*01a4*/ 	.word	0x00000000


	//----- nvinfo : EIATTR_CBANK_PARAM_SIZE
	.align		4
.L_238:
        /*01a8*/ 	.byte	0x03, 0x19
        /*01aa*/ 	.short	0x0069


	//----- nvinfo : EIATTR_PARAM_CBANK
	.align		4
        /*01ac*/ 	.byte	0x04, 0x0a
        /*01ae*/ 	.short	(.L_240 - .L_239)
	.align		4
.L_239:
        /*01b0*/ 	.word	index@(.nv.constant0._ZN3cub18CUB_300001_SM_10006detail6reduce28DeviceReduceSingleTileKernelINS2_10policy_hubINS0_12KeyValuePairIifEEiNS0_6ArgMinEE10Policy1000ENS0_21ArgIndexInputIteratorIPfifEEN6thrust24THRUST_300001_SM_1000_NS24tabulate_output_iteratorINS2_32accumulating_transform_output_opINS5_IlfEENS2_18local_to_global_opIlEES7_NSF_INS2_31unzip_and_write_arg_extremum_opISB_PiEENSE_11use_defaultElEEEESN_lEEiS7_NS2_20empty_problem_init_tIS6_EES6_N4cuda3std3__410__identityEEEvT0_T1_T2_T3_T4_T6_)
        /*01b4*/ 	.short	0x0380
        /*01b6*/ 	.short	0x0069


	//----- nvinfo : EIATTR_SW_WAR
	.align		4
.L_240:
        /*01b8*/ 	.byte	0x04, 0x36
        /*01ba*/ 	.short	(.L_242 - .L_241)
.L_241:
        /*01bc*/ 	.word	0x00000008
.L_242:


//--------------------- .nv.info._ZN3cub18CUB_300001_SM_10006detail11EmptyKernelIvEEvv --------------------------
	.section	.nv.info._ZN3cub18CUB_300001_SM_10006detail11EmptyKernelIvEEvv,"",@"SHT_CUDA_INFO"
	.sectionflags	@""
	.align	4


	//----- nvinfo : EIATTR_CUDA_API_VERSION
	.align		4
        /*0000*/ 	.byte	0x04, 0x37
        /*0002*/ 	.short	(.L_244 - .L_243)
.L_243:
        /*0004*/ 	.word	0x00000082


	//----- nvinfo : EIATTR_SPARSE_MMA_MASK
	.align		4
.L_244:
        /*0008*/ 	.byte	0x03, 0x50
        /*000a*/ 	.short	0x0000


	//----- nvinfo : EIATTR_MAXREG_COUNT
	.align		4
        /*000c*/ 	.byte	0x03, 0x1b
        /*000e*/ 	.short	0x00ff


	//----- nvinfo : EIATTR_MERCURY_ISA_VERSION
	.align		4
        /*0010*/ 	.byte	0x03, 0x5f
        /*0012*/ 	.short	0x0101


	//----- nvinfo : EIATTR_VRC_CTA_INIT_COUNT
	.align		4
        /*0014*/ 	.byte	0x02, 0x4a
	.zero		1
	.zero		1


	//----- nvinfo : EIATTR_EXIT_INSTR_OFFSETS
	.align		4
        /*0018*/ 	.byte	0x04, 0x1c
        /*001a*/ 	.short	(.L_246 - .L_245)


	//   ....[0]....
.L_245:
        /*001c*/ 	.word	0x00000010


	//----- nvinfo : EIATTR_SW_WAR
	.align		4
.L_246:
        /*0020*/ 	.byte	0x04, 0x36
        /*0022*/ 	.short	(.L_248 - .L_247)
.L_247:
        /*0024*/ 	.word	0x00000008
.L_248:


//--------------------- .nv.info._Z21check_slack_conditionPKfS0_S0_Pii --------------------------
	.section	.nv.info._Z21check_slack_conditionPKfS0_S0_Pii,"",@"SHT_CUDA_INFO"
	.sectionflags	@""
	.align	4


	//----- nvinfo : EIATTR_CUDA_API_VERSION
	.align		4
        /*0000*/ 	.byte	0x04, 0x37
        /*0002*/ 	.short	(.L_250 - .L_249)
.L_249:
        /*0004*/ 	.word	0x00000082


	//----- nvinfo : EIATTR_KPARAM_INFO
	.align		4
.L_250:
        /*0008*/ 	.byte	0x04, 0x17
        /*000a*/ 	.short	(.L_252 - .L_251)
.L_251:
        /*000c*/ 	.word	0x00000000
        /*0010*/ 	.short	0x0004
        /*0012*/ 	.short	0x0020
        /*0014*/ 	.byte	0x00, 0xf0, 0x11, 0x00


	//----- nvinfo : EIATTR_KPARAM_INFO
	.align		4
.L_252:
        /*0018*/ 	.byte	0x04, 0x17
        /*001a*/ 	.short	(.L_254 - .L_253)
.L_253:
        /*001c*/ 	.word	0x00000000
        /*0020*/ 	.short	0x0003
        /*0022*/ 	.short	0x0018
        /*0024*/ 	.byte	0x00, 0xf5, 0x21, 0x00


	//----- nvinfo : EIATTR_KPARAM_INFO
	.align		4
.L_254:
        /*0028*/ 	.byte	0x04, 0x17
        /*002a*/ 	.short	(.L_256 - .L_255)
.L_255:
        /*002c*/ 	.word	0x00000000
        /*0030*/ 	.short	0x0002
        /*0032*/ 	.short	0x0010
        /*0034*/ 	.byte	0x00, 0xf5, 0x21, 0x00


	//----- nvinfo : EIATTR_KPARAM_INFO
	.align		4
.L_256:
        /*0038*/ 	.byte	0x04, 0x17
        /*003a*/ 	.short	(.L_258 - .L_257)
.L_257:
        /*003c*/ 	.word	0x00000000
        /*0040*/ 	.short	0x0001
        /*0042*/ 	.short	0x0008
        /*0044*/ 	.byte	0x00, 0xf5, 0x21, 0x00


	//----- nvinfo : EIATTR_KPARAM_INFO
	.align		4
.L_258:
        /*0048*/ 	.byte	0x04, 0x17
        /*004a*/ 	.short	(.L_260 - .L_259)
.L_259:
        /*004c*/ 	.word	0x00000000
        /*0050*/ 	.short	0x0000
        /*0052*/ 	.short	0x0000
        /*0054*/ 	.byte	0x00, 0xf5, 0x21, 0x00


	//----- nvinfo : EIATTR_SPARSE_MMA_MASK
	.align		4
.L_260:
        /*0058*/ 	.byte	0x03, 0x50
        /*005a*/ 	.short	0x0000


	//----- nvinfo : EIATTR_MAXREG_COUNT
	.align		4
        /*005c*/ 	.byte	0x03, 0x1b
        /*005e*/ 	.short	0x00ff


	//----- nvinfo : EIATTR_MERCURY_ISA_VERSION
	.align		4
        /*0060*/ 	.byte	0x03, 0x5f
        /*0062*/ 	.short	0x0101


	//----- nvinfo : EIATTR_VRC_CTA_INIT_COUNT
	.align		4
        /*0064*/ 	.byte	0x02, 0x4a
	.zero		1
	.zero		1


	//----- nvinfo : EIATTR_EXIT_INSTR_OFFSETS
	.align		4
        /*0068*/ 	.byte	0x04, 0x1c
        /*006a*/ 	.short	(.L_262 - .L_261)


	//   ....[0]....
.L_261:
        /*006c*/ 	.word	0x000000c0


	//   ....[1]....
        /*0070*/ 	.word	0x000001b0


	//   ....[2]....
        /*0074*/ 	.word	0x000001f0


	//----- nvinfo : EIATTR_CBANK_PARAM_SIZE
	.align		4
.L_262:
        /*0078*/ 	.byte	0x03, 0x19
        /*007a*/ 	.short	0x0024


	//----- nvinfo : EIATTR_PARAM_CBANK
	.align		4
        /*007c*/ 	.byte	0x04, 0x0a
        /*007e*/ 	.short	(.L_264 - .L_263)
	.align		4
.L_263:
        /*0080*/ 	.word	index@(.nv.constant0._Z21check_slack_conditionPKfS0_S0_Pii)
        /*0084*/ 	.short	0x0380
        /*0086*/ 	.short	0x0024


	//----- nvinfo : EIATTR_SW_WAR
	.align		4
.L_264:
        /*0088*/ 	.byte	0x04, 0x36
        /*008a*/ 	.short	(.L_266 - .L_265)
.L_265:
        /*008c*/ 	.word	0x00000008
.L_266:


//--------------------- .nv.info._Z24check_feasible_conditionPKfPKiS0_S0_Pii --------------------------
	.section	.nv.info._Z24check_feasible_conditionPKfPKiS0_S0_Pii,"",@"SHT_CUDA_INFO"
	.sectionflags	@""
	.align	4


	//----- nvinfo : EIATTR_CUDA_API_VERSION
	.align		4
        /*0000*/ 	.byte	0x04, 0x37
        /*0002*/ 	.short	(.L_268 - .L_267)
.L_267:
        /*0004*/ 	.word	0x00000082


	//----- nvinfo : EIATTR_KPARAM_INFO
	.align		4
.L_268:
        /*0008*/ 	.byte	0x04, 0x17
        /*000a*/ 	.short	(.L_270 - .L_269)
.L_269:
        /*000c*/ 	.word	0x00000000
        /*0010*/ 	.short	0x0005
        /*0012*/ 	.short	0x0028
        /*0014*/ 	.byte	0x00, 0xf0, 0x11, 0x00


	//----- nvinfo : EIATTR_KPARAM_INFO
	.align		4
.L_270:
        /*0018*/ 	.byte	0x04, 0x17
        /*001a*/ 	.short	(.L_272 - .L_271)
.L_271:
        /*001c*/ 	.word	0x00000000
        /*0020*/ 	.short	0x0004
        /*0022*/ 	.short	0x0020
        /*0024*/ 	.byte	0x00, 0xf5, 0x21, 0x00


	//----- nvinfo : EIATTR_KPARAM_INFO
	.align		4
.L_272:
        /*0028*/ 	.byte	0x04, 0x17
        /*002a*/ 	.short	(.L_274 - .L_273)
.L_273:
        /*002c*/ 	.word	0x00000000
        /*0030*/ 	.short	0x0003
        /*0032*/ 	.short	0x0018
        /*0034*/ 	.byte	0x00, 0xf5, 0x21, 0x00


	//----- nvinfo : EIATTR_KPARAM_INFO
	.align		4
.L_274:
        /*0038*/ 	.byte	0x04, 0x17
        /*003a*/ 	.short	(.L_276 - .L_275)
.L_275:
        /*003c*/ 	.word	0x00000000
        /*0040*/ 	.short	0x0002
        /*0042*/ 	.short	0x0010
        /*0044*/ 	.byte	0x00, 0xf5, 0x21, 0x00


	//----- nvinfo : EIATTR_KPARAM_INFO
	.align		4
.L_276:
        /*0048*/ 	.byte	0x04, 0x17
        /*004a*/ 	.short	(.L_278 - .L_277)
.L_277:
        /*004c*/ 	.word	0x00000000
        /*0050*/ 	.short	0x0001
        /*0052*/ 	.short	0x0008
        /*0054*/ 	.byte	0x00, 0xf5, 0x21, 0x00


	//----- nvinfo : EIATTR_KPARAM_INFO
	.align		4
.L_278:
        /*0058*/ 	.byte	0x04, 0x17
        /*005a*/ 	.short	(.L_280 - .L_279)
.L_279:
        /*005c*/ 	.word	0x00000000
        /*0060*/ 	.short	0x0000
        /*0062*/ 	.short	0x0000
        /*0064*/ 	.byte	0x00, 0xf5, 0x21, 0x00


	//----- nvinfo : EIATTR_SPARSE_MMA_MASK
	.align		4
.L_280:
        /*0068*/ 	.byte	0x03, 0x50
        /*006a*/ 	.short	0x0000


	//----- nvinfo : EIATTR_MAXREG_COUNT
	.align		4
        /*006c*/ 	.byte	0x03, 0x1b
        /*006e*/ 	.short	0x00ff


	//----- nvinfo : EIATTR_MERCURY_ISA_VERSION
	.align		4
        /*0070*/ 	.byte	0x03, 0x5f
        /*0072*/ 	.short	0x0101


	//----- nvinfo : EIATTR_VRC_CTA_INIT_COUNT
	.align		4
        /*0074*/ 	.byte	0x02, 0x4a
	.zero		1
	.zero		1


	//----- nvinfo : EIATTR_EXIT_INSTR_OFFSETS
	.align		4
        /*0078*/ 	.byte	0x04, 0x1c
        /*007a*/ 	.short	(.L_282 - .L_281)


	//   ....[0]....
.L_281:
        /*007c*/ 	.word	0x000000c0


	//   ....[1]....
        /*0080*/ 	.word	0x00000130


	//   ....[2]....
        /*0084*/ 	.word	0x00000200


	//   ....[3]....
        /*0088*/ 	.word	0x00000240


	//----- nvinfo : EIATTR_CBANK_PARAM_SIZE
	.align		4
.L_282:
        /*008c*/ 	.byte	0x03, 0x19
        /*008e*/ 	.short	0x002c


	//----- nvinfo : EIATTR_PARAM_CBANK
	.align		4
        /*0090*/ 	.byte	0x04, 0x0a
        /*0092*/ 	.short	(.L_284 - .L_283)
	.align		4
.L_283:
        /*0094*/ 	.word	index@(.nv.constant0._Z24check_feasible_conditionPKfPKiS0_S0_Pii)
        /*0098*/ 	.short	0x0380
        /*009a*/ 	.short	0x002c


	//----- nvinfo : EIATTR_SW_WAR
	.align		4
.L_284:
        /*009c*/ 	.byte	0x04, 0x36
        /*009e*/ 	.short	(.L_286 - .L_285)
.L_285:
        /*00a0*/ 	.word	0x00000008
.L_286:


//--------------------- .nv.info._Z8initVarsPiS_i --------------------------
	.section	.nv.info._Z8initVarsPiS_i,"",@"SHT_CUDA_INFO"
	.sectionflags	@""
	.align	4


	//----- nvinfo : EIATTR_CUDA_API_VERSION
	.align		4
        /*0000*/ 	.byte	0x04, 0x37
        /*0002*/ 	.short	(.L_288 - .L_287)
.L_287:
        /*0004*/ 	.word	0x00000082


	//----- nvinfo : EIATTR_KPARAM_INFO
	.align		4
.L_288:
        /*0008*/ 	.byte	0x04, 0x17
        /*000a*/ 	.short	(.L_290 - .L_289)
.L_289:
        /*000c*/ 	.word	0x00000000
        /*0010*/ 	.short	0x0002
        /*0012*/ 	.short	0x0010
        /*0014*/ 	.byte	0x00, 0xf0, 0x11, 0x00


	//----- nvinfo : EIATTR_KPARAM_INFO
	.align		4
.L_290:
        /*0018*/ 	.byte	0x04, 0x17
        /*001a*/ 	.short	(.L_292 - .L_291)
.L_291:
        /*001c*/ 	.word	0x00000000
        /*0020*/ 	.short	0x0001
        /*0022*/ 	.short	0x0008
        /*0024*/ 	.byte	0x00, 0xf5, 0x21, 0x00


	//----- nvinfo : EIATTR_KPARAM_INFO
	.align		4
.L_292:
        /*0028*/ 	.byte	0x04, 0x17
        /*002a*/ 	.short	(.L_294 - .L_293)
.L_293:
        /*002c*/ 	.word	0x00000000
        /*0030*/ 	.short	0x0000
        /*0032*/ 	.short	0x0000
        /*0034*/ 	.byte	0x00, 0xf5, 0x21, 0x00


	//----- nvinfo : EIATTR_SPARSE_MMA_MASK
	.align		4
.L_294:
        /*0038*/ 	.byte	0x03, 0x50
        /*003a*/ 	.short	0x0000


	//----- nvinfo : EIATTR_MAXREG_COUNT
	.align		4
        /*003c*/ 	.byte	0x03, 0x1b
        /*003e*/ 	.short	0x00ff


	//----- nvinfo : EIATTR_MERCURY_ISA_VERSION
	.align		4
        /*0040*/ 	.byte	0x03, 0x5f
        /*0042*/ 	.short	0x0101


	//----- nvinfo : EIATTR_VRC_CTA_INIT_COUNT
	.align		4
        /*0044*/ 	.byte	0x02, 0x4a
	.zero		1
	.zero		1


	//----- nvinfo : EIATTR_EXIT_INSTR_OFFSETS
	.align		4
        /*0048*/ 	.byte	0x04, 0x1c
        /*004a*/ 	.short	(.L_296 - .L_295)


	//   ....[0]....
.L_295:
        /*004c*/ 	.word	0x00000070


	//----- nvinfo : EIATTR_CBANK_PARAM_SIZE
	.align		4
.L_296:
        /*0050*/ 	.byte	0x03, 0x19
        /*0052*/ 	.short	0x0014


	//----- nvinfo : EIATTR_PARAM_CBANK
	.align		4
        /*0054*/ 	.byte	0x04, 0x0a
        /*0056*/ 	.short	(.L_298 - .L_297)
	.align		4
.L_297:
        /*0058*/ 	.word	index@(.nv.constant0._Z8initVarsPiS_i)
        /*005c*/ 	.short	0x0380
        /*005e*/ 	.short	0x0014


	//----- nvinfo : EIATTR_SW_WAR
	.align		4
.L_298:
        /*0060*/ 	.byte	0x04, 0x36
        /*0062*/ 	.short	(.L_300 - .L_299)
.L_299:
        /*0064*/ 	.word	0x00000008
.L_300:


//--------------------- .nv.info._Z23find_min_valid_atomic2dPKfPKiS2_iPf --------------------------
	.section	.nv.info._Z23find_min_valid_atomic2dPKfPKiS2_iPf,"",@"SHT_CUDA_INFO"
	.sectionflags	@""
	.align	4


	//----- nvinfo : EIATTR_CUDA_API_VERSION
	.align		4
        /*0000*/ 	.byte	0x04, 0x37
        /*0002*/ 	.short	(.L_302 - .L_301)
.L_301:
        /*0004*/ 	.word	0x00000082


	//----- nvinfo : EIATTR_KPARAM_INFO
	.align		4
.L_302:
        /*0008*/ 	.byte	0x04, 0x17
        /*000a*/ 	.short	(.L_304 - .L_303)
.L_303:
        /*000c*/ 	.word	0x00000000
        /*0010*/ 	.short	0x0004
        /*0012*/ 	.short	0x0020
        /*0014*/ 	.byte	0x00, 0xf5, 0x21, 0x00


	//----- nvinfo : EIATTR_KPARAM_INFO
	.align		4
.L_304:
        /*0018*/ 	.byte	0x04, 0x17
        /*001a*/ 	.short	(.L_306 - .L_305)
.L_305:
        /*001c*/ 	.word	0x00000000
        /*0020*/ 	.short	0x0003
        /*0022*/ 	.short	0x0018
        /*0024*/ 	.byte	0x00, 0xf0, 0x11, 0x00


	//----- nvinfo : EIATTR_KPARAM_INFO
	.align		4
.L_306:
        /*0028*/ 	.byte	0x04, 0x17
        /*002a*/ 	.short	(.L_308 - .L_307)
.L_307:
        /*002c*/ 	.word	0x00000000
        /*0030*/ 	.short	0x0002
        /*0032*/ 	.short	0x0010
        /*0034*/ 	.byte	0x00, 0xf5, 0x21, 0x00


	//----- nvinfo : EIATTR_KPARAM_INFO
	.align		4
.L_308:
        /*0038*/ 	.byte	0x04, 0x17
        /*003a*/ 	.short	(.L_310 - .L_309)
.L_309:
        /*003c*/ 	.word	0x00000000
        /*0040*/ 	.short	0x0001
        /*0042*/ 	.short	0x0008
        /*0044*/ 	.byte	0x00, 0xf5, 0x21, 0x00


	//----- nvinfo : EIATTR_KPARAM_INFO
	.align		4
.L_310:
        /*0048*/ 	.byte	0x04, 0x17
        /*004a*/ 	.short	(.L_312 - .L_311)
.L_311:
        /*004c*/ 	.word	0x00000000
        /*0050*/ 	.short	0x0000
        /*0052*/ 	.short	0x0000
        /*0054*/ 	.byte	0x00, 0xf5, 0x21, 0x00


	//----- nvinfo : EIATTR_SPARSE_MMA_MASK
	.align		4
.L_312:
        /*0058*/ 	.byte	0x03, 0x50
        /*005a*/ 	.short	0x0000


	//----- nvinfo : EIATTR_MAXREG_COUNT
	.align		4
        /*005c*/ 	.byte	0x03, 0x1b
        /*005e*/ 	.short	0x00ff


	//----- nvinfo : EIATTR_MERCURY_ISA_VERSION
	.align		4
        /*0060*/ 	.byte	0x03, 0x5f
        /*0062*/ 	.short	0x0101


	//----- nvinfo : EIATTR_VRC_CTA_INIT_COUNT
	.align		4
        /*0064*/ 	.byte	0x02, 0x4a
	.zero		1
	.zero		1


	//----- nvinfo : EIATTR_EXIT_INSTR_OFFSETS
	.align		4
        /*0068*/ 	.byte	0x04, 0x1c
        /*006a*/ 	.short	(.L_314 - .L_313)


	//   ....[0]....
.L_313:
        /*006c*/ 	.word	0x000000c0


	//   ....[1]....
        /*0070*/ 	.word	0x00000120


	//   ....[2]....
        /*0074*/ 	.word	0x00000170


	//   ....[3]....
        /*0078*/ 	.word	0x000001d0


	//   ....[4]....
        /*007c*/ 	.word	0x00000210


	//   ....[5]....
        /*0080*/ 	.word	0x00000270


	//----- nvinfo : EIATTR_CRS_STACK_SIZE
	.align		4
.L_314:
        /*0084*/ 	.byte	0x04, 0x1e
        /*0086*/ 	.short	(.L_316 - .L_315)
.L_315:
        /*0088*/ 	.word	0x00000000


	//----- nvinfo : EIATTR_CBANK_PARAM_SIZE
	.align		4
.L_316:
        /*008c*/ 	.byte	0x03, 0x19
        /*008e*/ 	.short	0x0028


	//----- nvinfo : EIATTR_PARAM_CBANK
	.align		4
        /*0090*/ 	.byte	0x04, 0x0a
        /*0092*/ 	.short	(.L_318 - .L_317)
	.align		4
.L_317:
        /*0094*/ 	.word	index@(.nv.constant0._Z23find_min_valid_atomic2dPKfPKiS2_iPf)
        /*0098*/ 	.short	0x0380
        /*009a*/ 	.short	0x0028


	//----- nvinfo : EIATTR_SW_WAR
	.align		4
.L_318:
        /*009c*/ 	.byte	0x04, 0x36
        /*009e*/ 	.short	(.L_320 - .L_319)
.L_319:
        /*00a0*/ 	.word	0x00000008
.L_320:


//--------------------- .nv.info._Z13find_negativePKfiPiS1_S1_ --------------------------
	.section	.nv.info._Z13find_negativePKfiPiS1_S1_,"",@"SHT_CUDA_INFO"
	.sectionflags	@""
	.align	4


	//----- nvinfo : EIATTR_CUDA_API_VERSION
	.align		4
        /*0000*/ 	.byte	0x04, 0x37
        /*0002*/ 	.short	(.L_322 - .L_321)
.L_321:
        /*0004*/ 	.word	0x00000082


	//----- nvinfo : EIATTR_KPARAM_INFO
	.align		4
.L_322:
        /*0008*/ 	.byte	0x04, 0x17
        /*000a*/ 	.short	(.L_324 - .L_323)
.L_323:
        /*000c*/ 	.word	0x00000000
        /*0010*/ 	.short	0x0004
        /*0012*/ 	.short	0x0020
        /*0014*/ 	.byte	0x00, 0xf5, 0x21, 0x00


	//----- nvinfo : EIATTR_KPARAM_INFO
	.align		4
.L_324:
        /*0018*/ 	.byte	0x04, 0x17
        /*001a*/ 	.short	(.L_326 - .L_325)
.L_325:
        /*001c*/ 	.word	0x00000000
        /*0020*/ 	.short	0x0003
        /*0022*/ 	.short	0x0018
        /*0024*/ 	.byte	0x00, 0xf5, 0x21, 0x00


	//----- nvinfo : EIATTR_KPARAM_INFO
	.align		4
.L_326:
        /*0028*/ 	.byte	0x04, 0x17
        /*002a*/ 	.short	(.L_328 - .L_327)
.L_327:
        /*002c*/ 	.word	0x00000000
        /*0030*/ 	.short	0x0002
        /*0032*/ 	.short	0x0010
        /*0034*/ 	.byte	0x00, 0xf5, 0x21, 0x00


	//----- nvinfo : EIATTR_KPARAM_INFO
	.align		4
.L_328:
        /*0038*/ 	.byte	0x04, 0x17
        /*003a*/ 	.short	(.L_330 - .L_329)
.L_329:
        /*003c*/ 	.word	0x00000000
        /*0040*/ 	.short	0x0001
        /*0042*/ 	.short	0x0008
        /*0044*/ 	.byte	0x00, 0xf0, 0x11, 0x00


	//----- nvinfo : EIATTR_KPARAM_INFO
	.align		4
.L_330:
        /*0048*/ 	.byte	0x04, 0x17
        /*004a*/ 	.short	(.L_332 - .L_331)
.L_331:
        /*004c*/ 	.word	0x00000000
        /*0050*/ 	.short	0x0000
        /*0052*/ 	.short	0x0000
        /*0054*/ 	.byte	0x00, 0xf5, 0x21, 0x00


	//----- nvinfo : EIATTR_SPARSE_MMA_MASK
	.align		4
.L_332:
        /*0058*/ 	.byte	0x03, 0x50
        /*005a*/ 	.short	0x0000


	//----- nvinfo : EIATTR_MAXREG_COUNT
	.align		4
        /*005c*/ 	.byte	0x03, 0x1b
        /*005e*/ 	.short	0x00ff


	//----- nvinfo : EIATTR_MERCURY_ISA_VERSION
	.align		4
        /*0060*/ 	.byte	0x03, 0x5f
        /*0062*/ 	.short	0x0101


	//----- nvinfo : EIATTR_VRC_CTA_INIT_COUNT
	.align		4
        /*0064*/ 	.byte	0x02, 0x4a
	.zero		1
	.zero		1


	//----- nvinfo : EIATTR_EXIT_INSTR_OFFSETS
	.align		4
        /*0068*/ 	.byte	0x04, 0x1c
        /*006a*/ 	.short	(.L_334 - .L_333)


	//   ....[0]....
.L_333:
        /*006c*/ 	.word	0x000000c0


	//   ....[1]....
        /*0070*/ 	.word	0x00000130


	//   ....[2]....
        /*0074*/ 	.word	0x00000180


	//   ....[3]....
        /*0078*/ 	.word	0x000001d0


	//----- nvinfo : EIATTR_CBANK_PARAM_SIZE
	.align		4
.L_334:
        /*007c*/ 	.byte	0x03, 0x19
        /*007e*/ 	.short	0x0028


	//----- nvinfo : EIATTR_PARAM_CBANK
	.align		4
        /*0080*/ 	.byte	0x04, 0x0a
        /*0082*/ 	.short	(.L_336 - .L_335)
	.align		4
.L_335:
        /*0084*/ 	.word	index@(.nv.constant0._Z13find_negativePKfiPiS1_S1_)
        /*0088*/ 	.short	0x0380
        /*008a*/ 	.short	0x0028


	//----- nvinfo : EIATTR_SW_WAR
	.align		4
.L_336:
        /*008c*/ 	.byte	0x04, 0x36
        /*008e*/ 	.short	(.L_338 - .L_337)
.L_337:
        /*0090*/ 	.word	0x00000008
.L_338:


//--------------------- .nv.info._Z10updateValsPfS_iii --------------------------
	.section	.nv.info._Z10updateValsPfS_iii,"",@"SHT_CUDA_INFO"
	.sectionflags	@""
	.align	4


	//----- nvinfo : EIATTR_CUDA_API_VERSION
	.align		4
        /*0000*/ 	.byte	0x04, 0x37
        /*0002*/ 	.short	(.L_340 - .L_339)
.L_339:
        /*0004*/ 	.word	0x00000082


	//----- nvinfo : EIATTR_KPARAM_INFO
	.align		4
.L_340:
        /*0008*/ 	.byte	0x04, 0x17
        /*000a*/ 	.short	(.L_342 - .L_341)
.L_341:
        /*000c*/ 	.word	0x00000000
        /*0010*/ 	.short	0x0004
        /*0012*/ 	.short	0x0018
        /*0014*/ 	.byte	0x00, 0xf0, 0x11, 0x00


	//----- nvinfo : EIATTR_KPARAM_INFO
	.align		4
.L_342:
        /*0018*/ 	.byte	0x04, 0x17
        /*001a*/ 	.short	(.L_344 - .L_343)
.L_343:
        /*001c*/ 	.word	0x00000000
        /*0020*/ 	.short	0x0003
        /*0022*/ 	.short	0x0014
        /*0024*/ 	.byte	0x00, 0xf0, 0x11, 0x00


	//----- nvinfo : EIATTR_KPARAM_INFO
	.align		4
.L_344:
        /*0028*/ 	.byte	0x04, 0x17
        /*002a*/ 	.short	(.L_346 - .L_345)
.L_345:
        /*002c*/ 	.word	0x00000000
        /*0030*/ 	.short	0x0002
        /*0032*/ 	.short	0x0010
        /*0034*/ 	.byte	0x00, 0xf0, 0x11, 0x00


	//----- nvinfo : EIATTR_KPARAM_INFO
	.align		4
.L_346:
        /*0038*/ 	.byte	0x04, 0x17
        /*003a*/ 	.short	(.L_348 - .L_347)
.L_347:
        /*003c*/ 	.word	0x00000000
        /*0040*/ 	.short	0x0001
        /*0042*/ 	.short	0x0008
        /*0044*/ 	.byte	0x00, 0xf5, 0x21, 0x00


	//----- nvinfo : EIATTR_KPARAM_INFO
	.align		4
.L_348:
        /*0048*/ 	.byte	0x04, 0x17
        /*004a*/ 	.short	(.L_350 - .L_349)
.L_349:
        /*004c*/ 	.word	0x00000000
        /*0050*/ 	.short	0x0000
        /*0052*/ 	.short	0x0000
        /*0054*/ 	.byte	0x00, 0xf5, 0x21, 0x00


	//----- nvinfo : EIATTR_SPARSE_MMA_MASK
	.align		4
.L_350:
        /*0058*/ 	.byte	0x03, 0x50
        /*005a*/ 	.short	0x0000


	//----- nvinfo : EIATTR_MAXREG_COUNT
	.align		4
        /*005c*/ 	.byte	0x03, 0x1b
        /*005e*/ 	.short	0x00ff


	//----- nvinfo : EIATTR_MERCURY_ISA_VERSION
	.align		4
        /*0060*/ 	.byte	0x03, 0x5f
        /*0062*/ 	.short	0x0101


	//----- nvinfo : EIATTR_VRC_CTA_INIT_COUNT
	.align		4
        /*0064*/ 	.byte	0x02, 0x4a
	.zero		1
	.zero		1


	//----- nvinfo : EIATTR_EXIT_INSTR_OFFSETS
	.align		4
        /*0068*/ 	.byte	0x04, 0x1c
        /*006a*/ 	.short	(.L_352 - .L_351)


	//   ....[0]....
.L_351:
        /*006c*/ 	.word	0x000000d0


	//----- nvinfo : EIATTR_CBANK_PARAM_SIZE
	.align		4
.L_352:
        /*0070*/ 	.byte	0x03, 0x19
        /*0072*/ 	.short	0x001c


	//----- nvinfo : EIATTR_PARAM_CBANK
	.align		4
        /*0074*/ 	.byte	0x04, 0x0a
        /*0076*/ 	.short	(.L_354 - .L_353)
	.align		4
.L_353:
        /*0078*/ 	.word	index@(.nv.constant0._Z10updateValsPfS_iii)
        /*007c*/ 	.short	0x0380
        /*007e*/ 	.short	0x001c


	//----- nvinfo : EIATTR_SW_WAR
	.align		4
.L_354:
        /*0080*/ 	.byte	0x04, 0x36
        /*0082*/ 	.short	(.L_356 - .L_355)
.L_355:
        /*0084*/ 	.word	0x00000008
.L_356:


//--------------------- .nv.info._Z12update_dualsPiS_PfS0_fi --------------------------
	.section	.nv.info._Z12update_dualsPiS_PfS0_fi,"",@"SHT_CUDA_INFO"
	.sectionflags	@""
	.align	4


	//----- nvinfo : EIATTR_CUDA_API_VERSION
	.align		4
        /*0000*/ 	.byte	0x04, 0x37
        /*0002*/ 	.short	(.L_358 - .L_357)
.L_357:
        /*0004*/ 	.word	0x00000082


	//----- nvinfo : EIATTR_KPARAM_INFO
	.align		4
.L_358:
        /*0008*/ 	.byte	0x04, 0x17
        /*000a*/ 	.short	(.L_360 - .L_359)
.L_359:
        /*000c*/ 	.word	0x00000000
        /*0010*/ 	.short	0x0005
        /*0012*/ 	.short	0x0024
        /*0014*/ 	.byte	0x00, 0xf0, 0x11, 0x00


	//----- nvinfo : EIATTR_KPARAM_INFO
	.align		4
.L_360:
        /*0018*/ 	.byte	0x04, 0x17
        /*001a*/ 	.short	(.L_362 - .L_361)
.L_361:
        /*001c*/ 	.word	0x00000000
        /*0020*/ 	.short	0x0004
        /*0022*/ 	.short	0x0020
        /*0024*/ 	.byte	0x00, 0xf0, 0x11, 0x00


	//----- nvinfo : EIATTR_KPARAM_INFO
	.align		4
.L_362:
        /*0028*/ 	.byte	0x04, 0x17
        /*002a*/ 	.short	(.L_364 - .L_363)
.L_363:
        /*002c*/ 	.word	0x00000000
        /*0030*/ 	.short	0x0003
        /*0032*/ 	.short	0x0018
        /*0034*/ 	.byte	0x00, 0xf5, 0x21, 0x00


	//----- nvinfo : EIATTR_KPARAM_INFO
	.align		4
.L_364:
        /*0038*/ 	.byte	0x04, 0x17
        /*003a*/ 	.short	(.L_366 - .L_365)
.L_365:
        /*003c*/ 	.word	0x00000000
        /*0040*/ 	.short	0x0002
        /*0042*/ 	.short	0x0010
        /*0044*/ 	.byte	0x00, 0xf5, 0x21, 0x00


	//----- nvinfo : EIATTR_KPARAM_INFO
	.align		4
.L_366:
        /*0048*/ 	.byte	0x04, 0x17
        /*004a*/ 	.short	(.L_368 - .L_367)
.L_367:
        /*004c*/ 	.word	0x00000000
        /*0050*/ 	.short	0x0001
        /*0052*/ 	.short	0x0008
        /*0054*/ 	.byte	0x00, 0xf5, 0x21, 0x00


	//----- nvinfo : EIATTR_KPARAM_INFO
	.align		4
.L_368:
        /*0058*/ 	.byte	0x04, 0x17
        /*005a*/ 	.short	(.L_370 - .L_369)
.L_369:
        /*005c*/ 	.word	0x00000000
        /*0060*/ 	.short	0x0000
        /*0062*/ 	.short	0x0000
        /*0064*/ 	.byte	0x00, 0xf5, 0x21, 0x00


	//----- nvinfo : EIATTR_SPARSE_MMA_MASK
	.align		4
.L_370:
        /*0068*/ 	.byte	0x03, 0x50
        /*006a*/ 	.short	0x0000


	//----- nvinfo : EIATTR_MAXREG_COUNT
	.align		4
        /*006c*/ 	.byte	0x03, 0x1b
        /*006e*/ 	.short	0x00ff


	//----- nvinfo : EIATTR_MERCURY_ISA_VERSION
	.align		4
        /*0070*/ 	.byte	0x03, 0x5f
        /*0072*/ 	.short	0x0101


	//----- nvinfo : EIATTR_VRC_CTA_INIT_COUNT
	.align		4
        /*0074*/ 	.byte	0x02, 0x4a
	.zero		1
	.zero		1


	//----- nvinfo : EIATTR_EXIT_INSTR_OFFSETS
	.align		4
        /*0078*/ 	.byte	0x04, 0x1c
        /*007a*/ 	.short	(.L_372 - .L_371)


	//   ....[0]....
.L_371:
        /*007c*/ 	.word	0x00000070


	//   ....[1]....
        /*0080*/ 	.word	0x00000170


	//   ....[2]....
        /*0084*/ 	.word	0x000001e0


	//----- nvinfo : EIATTR_CBANK_PARAM_SIZE
	.align		4
.L_372:
        /*0088*/ 	.byte	0x03, 0x19
        /*008a*/ 	.short	0x0028


	//----- nvinfo : EIATTR_PARAM_CBANK
	.align		4
        /*008c*/ 	.byte	0x04, 0x0a
        /*008e*/ 	.short	(.L_374 - .L_373)
	.align		4
.L_373:
        /*0090*/ 	.word	index@(.nv.constant0._Z12update_dualsPiS_PfS0_fi)
        /*0094*/ 	.short	0x0380
        /*0096*/ 	.short	0x0028


	//----- nvinfo : EIATTR_SW_WAR
	.align		4
.L_374:
        /*0098*/ 	.byte	0x04, 0x36
        /*009a*/ 	.short	(.L_376 - .L_375)
.L_375:
        /*009c*/ 	.word	0x00000008
.L_376:


//--------------------- .nv.info._Z15set_array_valuePiii --------------------------
	.section	.nv.info._Z15set_array_valuePiii,"",@"SHT_CUDA_INFO"
	.sectionflags	@""
	.align	4


	//----- nvinfo : EIATTR_CUDA_API_VERSION
	.align		4
        /*0000*/ 	.byte	0x04, 0x37
        /*0002*/ 	.short	(.L_378 - .L_377)
.L_377:
        /*0004*/ 	.word	0x00000082


	//----- nvinfo : EIATTR_KPARAM_INFO
	.align		4
.L_378:
        /*0008*/ 	.byte	0x04, 0x17
        /*000a*/ 	.short	(.L_380 - .L_379)
.L_379:
        /*000c*/ 	.word	0x00000000
        /*0010*/ 	.short	0x0002
        /*0012*/ 	.short	0x000c
        /*0014*/ 	.byte	0x00, 0xf0, 0x11, 0x00


	//----- nvinfo : EIATTR_KPARAM_INFO
	.align		4
.L_380:
        /*0018*/ 	.byte	0x04, 0x17
        /*001a*/ 	.short	(.L_382 - .L_381)
.L_381:
        /*001c*/ 	.word	0x00000000
        /*0020*/ 	.short	0x0001
        /*0022*/ 	.short	0x0008
        /*0024*/ 	.byte	0x00, 0xf0, 0x11, 0x00


	//----- nvinfo : EIATTR_KPARAM_INFO
	.align		4
.L_382:
        /*0028*/ 	.byte	0x04, 0x17
        /*002a*/ 	.short	(.L_384 - .L_383)
.L_383:
        /*002c*/ 	.word	0x00000000
        /*0030*/ 	.short	0x0000
        /*0032*/ 	.short	0x0000
        /*0034*/ 	.byte	0x00, 0xf5, 0x21, 0x00


	//----- nvinfo : EIATTR_SPARSE_MMA_MASK
	.align		4
.L_384:
        /*0038*/ 	.byte	0x03, 0x50
        /*003a*/ 	.short	0x0000


	//----- nvinfo : EIATTR_MAXREG_COUNT
	.align		4
        /*003c*/ 	.byte	0x03, 0x1b
        /*003e*/ 	.short	0x00ff


	//----- nvinfo : EIATTR_MERCURY_ISA_VERSION
	.align		4
        /*0040*/ 	.byte	0x03, 0x5f
        /*0042*/ 	.short	0x0101


	//----- nvinfo : EIATTR_VRC_CTA_INIT_COUNT
	.align		4
        /*0044*/ 	.byte	0x02, 0x4a
	.zero		1
	.zero		1


	//----- nvinfo : EIATTR_EXIT_INSTR_OFFSETS
	.align		4
        /*0048*/ 	.byte	0x04, 0x1c
        /*004a*/ 	.short	(.L_386 - .L_385)


	//   ....[0]....
.L_385:
        /*004c*/ 	.word	0x00000070


	//   ....[1]....
        /*0050*/ 	.word	0x000000d0


	//----- nvinfo : EIATTR_CBANK_PARAM_SIZE
	.align		4
.L_386:
        /*0054*/ 	.byte	0x03, 0x19
        /*0056*/ 	.short	0x0010


	//----- nvinfo : EIATTR_PARAM_CBANK
	.align		4
        /*0058*/ 	.byte	0x04, 0x0a
        /*005a*/ 	.short	(.L_388 - .L_387)
	.align		4
.L_387:
        /*005c*/ 	.word	index@(.nv.constant0._Z15set_array_valuePiii)
        /*0060*/ 	.short	0x0380
        /*0062*/ 	.short	0x0010


	//----- nvinfo : EIATTR_SW_WAR
	.align		4
.L_388:
        /*0064*/ 	.byte	0x04, 0x36
        /*0066*/ 	.short	(.L_390 - .L_389)
.L_389:
        /*0068*/ 	.word	0x00000008
.L_390:


//--------------------- .nv.info._Z21solve_1bc_kernel_fulliPKiiPKfPiS3_ --------------------------
	.section	.nv.info._Z21solve_1bc_kernel_fulliPKiiPKfPiS3_,"",@"SHT_CUDA_INFO"
	.sectionflags	@""
	.align	4


	//----- nvinfo : EIATTR_CUDA_API_VERSION
	.align		4
        /*0000*/ 	.byte	0x04, 0x37
        /*0002*/ 	.short	(.L_392 - .L_391)
.L_391:
        /*0004*/ 	.word	0x00000082


	//----- nvinfo : EIATTR_KPARAM_INFO
	.align		4
.L_392:
        /*0008*/ 	.byte	0x04, 0x17
        /*000a*/ 	.short	(.L_394 - .L_393)
.L_393:
        /*000c*/ 	.word	0x00000000
        /*0010*/ 	.short	0x0005
        /*0012*/ 	.short	0x0028
        /*0014*/ 	.byte	0x00, 0xf5, 0x21, 0x00


	//----- nvinfo : EIATTR_KPARAM_INFO
	.align		4
.L_394:
        /*0018*/ 	.byte	0x04, 0x17
        /*001a*/ 	.short	(.L_396 - .L_395)
.L_395:
        /*001c*/ 	.word	0x00000000
        /*0020*/ 	.short	0x0004
        /*0022*/ 	.short	0x0020
        /*0024*/ 	.byte	0x00, 0xf5, 0x21, 0x00


	//----- nvinfo : EIATTR_KPARAM_INFO
	.align		4
.L_396:
        /*0028*/ 	.byte	0x04, 0x17
        /*002a*/ 	.short	(.L_398 - .L_397)
.L_397:
        /*002c*/ 	.word	0x00000000
        /*0030*/ 	.short	0x0003
        /*0032*/ 	.short	0x0018
        /*0034*/ 	.byte	0x00, 0xf5, 0x21, 0x00


	//----- nvinfo : EIATTR_KPARAM_INFO
	.align		4
.L_398:
        /*0038*/ 	.byte	0x04, 0x17
        /*003a*/ 	.short	(.L_400 - .L_399)
.L_399:
        /*003c*/ 	.word	0x00000000
        /*0040*/ 	.short	0x0002
        /*0042*/ 	.short	0x0010
        /*0044*/ 	.byte	0x00, 0xf0, 0x11, 0x00


	//----- nvinfo : EIATTR_KPARAM_INFO
	.align		4
.L_400:
        /*0048*/ 	.byte	0x04, 0x17
        /*004a*/ 	.short	(.L_402 - .L_401)
.L_401:
        /*004c*/ 	.word	0x00000000
        /*0050*/ 	.short	0x0001
        /*0052*/ 	.short	0x0008
        /*0054*/ 	.byte	0x00, 0xf5, 0x21, 0x00


	//----- nvinfo : EIATTR_KPARAM_INFO
	.align		4
.L_402:
        /*0058*/ 	.byte	0x04, 0x17
        /*005a*/ 	.short	(.L_404 - .L_403)
.L_403:
        /*005c*/ 	.word	0x00000000
        /*0060*/ 	.short	0x0000
        /*0062*/ 	.short	0x0000
        /*0064*/ 	.byte	0x00, 0xf0, 0x11, 0x00


	//----- nvinfo : EIATTR_SPARSE_MMA_MASK
	.align		4
.L_404:
        /*0068*/ 	.byte	0x03, 0x50
        /*006a*/ 	.short	0x0000


	//----- nvinfo : EIATTR_MAXREG_COUNT
	.align		4
        /*006c*/ 	.byte	0x03, 0x1b
        /*006e*/ 	.short	0x00ff


	//----- nvinfo : EIATTR_MERCURY_ISA_VERSION
	.align		4
        /*0070*/ 	.byte	0x03, 0x5f
        /*0072*/ 	.short	0x0101


	//----- nvinfo : EIATTR_INT_WARP_WIDE_INSTR_OFFSETS
	.align		4
        /*0074*/ 	.byte	0x04, 0x31
        /*0076*/ 	.short	(.L_406 - .L_405)


	//   ....[0]....
.L_405:
        /*0078*/ 	.word	0x000003e0


	//   ....[1]....
        /*007c*/ 	.word	0x00000440


	//   ....[2]....
        /*0080*/ 	.word	0x00000480


	//   ....[3]....
        /*0084*/ 	.word	0x000004b0


	//   ....[4]....
        /*0088*/ 	.word	0x000004d0


	//   ....[5]....
        /*008c*/ 	.word	0x000004f0


	//   ....[6]....
        /*0090*/ 	.word	0x00000520


	//   ....[7]....
        /*0094*/ 	.word	0x00000530


	//   ....[8]....
        /*0098*/ 	.word	0x00000590


	//   ....[9]....
        /*009c*/ 	.word	0x000009a0


	//   ....[10]....
        /*00a0*/ 	.word	0x00000a00


	//----- nvinfo : EIATTR_VRC_CTA_INIT_COUNT
	.align		4
.L_406:
        /*00a4*/ 	.byte	0x02, 0x4a
	.zero		1
	.zero		1


	//----- nvinfo : EIATTR_EXIT_INSTR_OFFSETS
	.align		4
        /*00a8*/ 	.byte	0x04, 0x1c
        /*00aa*/ 	.short	(.L_408 - .L_407)


	//   ....[0]....
.L_407:
        /*00ac*/ 	.word	0x000000c0


	//   ....[1]....
        /*00b0*/ 	.word	0x00000130


	//   ....[2]....
        /*00b4*/ 	.word	0x00000a90


	//----- nvinfo : EIATTR_CRS_STACK_SIZE
	.align		4
.L_408:
        /*00b8*/ 	.byte	0x04, 0x1e
        /*00ba*/ 	.short	(.L_410 - .L_409)
.L_409:
        /*00bc*/ 	.word	0x00000000


	//----- nvinfo : EIATTR_CBANK_PARAM_SIZE
	.align		4
.L_410:
        /*00c0*/ 	.byte	0x03, 0x19
        /*00c2*/ 	.short	0x0030


	//----- nvinfo : EIATTR_PARAM_CBANK
	.align		4
        /*00c4*/ 	.byte	0x04, 0x0a
        /*00c6*/ 	.short	(.L_412 - .L_411)
	.align		4
.L_411:
        /*00c8*/ 	.word	index@(.nv.constant0._Z21solve_1bc_kernel_fulliPKiiPKfPiS3_)
        /*00cc*/ 	.short	0x0380
        /*00ce*/ 	.short	0x0030


	//----- nvinfo : EIATTR_SW_WAR
	.align		4
.L_412:
        /*00d0*/ 	.byte	0x04, 0x36
        /*00d2*/ 	.short	(.L_414 - .L_413)
.L_413:
        /*00d4*/ 	.word	0x00000008
.L_414:


//--------------------- .nv.info._Z10reset_doneiiPKf --------------------------
	.section	.nv.info._Z10reset_doneiiPKf,"",@"SHT_CUDA_INFO"
	.sectionflags	@""
	.align	4


	//----- nvinfo : EIATTR_CUDA_API_VERSION
	.align		4
        /*0000*/ 	.byte	0x04, 0x37
        /*0002*/ 	.short	(.L_416 - .L_415)
.L_415:
        /*0004*/ 	.word	0x00000082


	//----- nvinfo : EIATTR_KPARAM_INFO
	.align		4
.L_416:
        /*0008*/ 	.byte	0x04, 0x17
        /*000a*/ 	.short	(.L_418 - .L_417)
.L_417:
        /*000c*/ 	.word	0x00000000
        /*0010*/ 	.short	0x0002
        /*0012*/ 	.short	0x0008
        /*0014*/ 	.byte	0x00, 0xf5, 0x21, 0x00


	//----- nvinfo : EIATTR_KPARAM_INFO
	.align		4
.L_418:
        /*0018*/ 	.byte	0x04, 0x17
        /*001a*/ 	.short	(.L_420 - .L_419)
.L_419:
        /*001c*/ 	.word	0x00000000
        /*0020*/ 	.short	0x0001
        /*0022*/ 	.short	0x0004
        /*0024*/ 	.byte	0x00, 0xf0, 0x11, 0x00


	//----- nvinfo : EIATTR_KPARAM_INFO
	.align		4
.L_420:
        /*0028*/ 	.byte	0x04, 0x17
        /*002a*/ 	.short	(.L_422 - .L_421)
.L_421:
        /*002c*/ 	.word	0x00000000
        /*0030*/ 	.short	0x0000
        /*0032*/ 	.short	0x0000
        /*0034*/ 	.byte	0x00, 0xf0, 0x11, 0x00


	//----- nvinfo : EIATTR_SPARSE_MMA_MASK
	.align		4
.L_422:
        /*0038*/ 	.byte	0x03, 0x50
        /*003a*/ 	.short	0x0000


	//----- nvinfo : EIATTR_MAXREG_COUNT
	.align		4
        /*003c*/ 	.byte	0x03, 0x1b
        /*003e*/ 	.short	0x00ff


	//----- nvinfo : EIATTR_MERCURY_ISA_VERSION
	.align		4
        /*0040*/ 	.byte	0x03, 0x5f
        /*0042*/ 	.short	0x0101


	//----- nvinfo : EIATTR_INT_WARP_WIDE_INSTR_OFFSETS
	.align		4
        /*0044*/ 	.byte	0x04, 0x31
        /*0046*/ 	.short	(.L_424 - .L_423)


	//   ....[0]....
.L_423:
        /*0048*/ 	.word	0x00000160


	//----- nvinfo : EIATTR_VRC_CTA_INIT_COUNT
	.align		4
.L_424:
        /*004c*/ 	.byte	0x02, 0x4a
	.zero		1
	.zero		1


	//----- nvinfo : EIATTR_EXIT_INSTR_OFFSETS
	.align		4
        /*0050*/ 	.byte	0x04, 0x1c
        /*0052*/ 	.short	(.L_426 - .L_425)


	//   ....[0]....
.L_425:
        /*0054*/ 	.word	0x000000c0


	//   ....[1]....
        /*0058*/ 	.word	0x00000130


	//   ....[2]....
        /*005c*/ 	.word	0x000001b0


	//----- nvinfo : EIATTR_CBANK_PARAM_SIZE
	.align		4
.L_426:
        /*0060*/ 	.byte	0x03, 0x19
        /*0062*/ 	.short	0x0010


	//----- nvinfo : EIATTR_PARAM_CBANK
	.align		4
        /*0064*/ 	.byte	0x04, 0x0a
        /*0066*/ 	.short	(.L_428 - .L_427)
	.align		4
.L_427:
        /*0068*/ 	.word	index@(.nv.constant0._Z10reset_doneiiPKf)
        /*006c*/ 	.short	0x0380
        /*006e*/ 	.short	0x0010


	//----- nvinfo : EIATTR_SW_WAR
	.align		4
.L_428:
        /*0070*/ 	.byte	0x04, 0x36
        /*0072*/ 	.short	(.L_430 - .L_429)
.L_429:
        /*0074*/ 	.word	0x00000008
.L_430:


//--------------------- .nv.info._Z13reset_globalsv --------------------------
	.section	.nv.info._Z13reset_globalsv,"",@"SHT_CUDA_INFO"
	.sectionflags	@""
	.align	4


	//----- nvinfo : EIATTR_CUDA_API_VERSION
	.align		4
        /*0000*/ 	.byte	0x04, 0x37
        /*0002*/ 	.short	(.L_432 - .L_431)
.L_431:
        /*0004*/ 	.word	0x00000082


	//----- nvinfo : EIATTR_SPARSE_MMA_MASK
	.align		4
.L_432:
        /*0008*/ 	.byte	0x03, 0x50
        /*000a*/ 	.short	0x0000


	//----- nvinfo : EIATTR_MAXREG_COUNT
	.align		4
        /*000c*/ 	.byte	0x03, 0x1b
        /*000e*/ 	.short	0x00ff


	//----- nvinfo : EIATTR_MERCURY_ISA_VERSION
	.align		4
        /*0010*/ 	.byte	0x03, 0x5f
        /*0012*/ 	.short	0x0101


	//----- nvinfo : EIATTR_VRC_CTA_INIT_COUNT
	.align		4
        /*0014*/ 	.byte	0x02, 0x4a
	.zero		1
	.zero		1


	//----- nvinfo : EIATTR_EXIT_INSTR_OFFSETS
	.align		4
        /*0018*/ 	.byte	0x04, 0x1c
        /*001a*/ 	.short	(.L_434 - .L_433)


	//   ....[0]....
.L_433:
        /*001c*/ 	.word	0x000000d0


	//----- nvinfo : EIATTR_SW_WAR
	.align		4
.L_434:
        /*0020*/ 	.byte	0x04, 0x36
        /*0022*/ 	.short	(.L_436 - .L_435)
.L_435:
        /*0024*/ 	.word	0x00000008
.L_436:


//--------------------- .nv.info._Z16solve_1bc_kerneliPKiiPKfPiS3_Pb --------------------------
	.section	.nv.info._Z16solve_1bc_kerneliPKiiPKfPiS3_Pb,"",@"SHT_CUDA_INFO"
	.sectionflags	@""
	.align	4


	//----- nvinfo : EIATTR_CUDA_API_VERSION
	.align		4
        /*0000*/ 	.byte	0x04, 0x37
        /*0002*/ 	.short	(.L_438 - .L_437)
.L_437:
        /*0004*/ 	.word	0x00000082


	//----- nvinfo : EIATTR_KPARAM_INFO
	.align		4
.L_438:
        /*0008*/ 	.byte	0x04, 0x17
        /*000a*/ 	.short	(.L_440 - .L_439)
.L_439:
        /*000c*/ 	.word	0x00000000
        /*0010*/ 	.short	0x0006
        /*0012*/ 	.short	0x0030
        /*0014*/ 	.byte	0x00, 0xf5, 0x21, 0x00


	//----- nvinfo : EIATTR_KPARAM_INFO
	.align		4
.L_440:
        /*0018*/ 	.byte	0x04, 0x17
        /*001a*/ 	.short	(.L_442 - .L_441)
.L_441:
        /*001c*/ 	.word	0x00000000
        /*0020*/ 	.short	0x0005
        /*0022*/ 	.short	0x0028
        /*0024*/ 	.byte	0x00, 0xf5, 0x21, 0x00


	//----- nvinfo : EIATTR_KPARAM_INFO
	.align		4
.L_442:
        /*0028*/ 	.byte	0x04, 0x17
        /*002a*/ 	.short	(.L_444 - .L_443)
.L_443:
        /*002c*/ 	.word	0x00000000
        /*0030*/ 	.short	0x0004
        /*0032*/ 	.short	0x0020
        /*0034*/ 	.byte	0x00, 0xf5, 0x21, 0x00


	//----- nvinfo : EIATTR_KPARAM_INFO
	.align		4
.L_444:
        /*0038*/ 	.byte	0x04, 0x17
        /*003a*/ 	.short	(.L_446 - .L_445)
.L_445:
        /*003c*/ 	.word	0x00000000
        /*0040*/ 	.short	0x0003
        /*0042*/ 	.short	0x0018
        /*0044*/ 	.byte	0x00, 0xf5, 0x21, 0x00


	//----- nvinfo : EIATTR_KPARAM_INFO
	.align		4
.L_446:
        /*0048*/ 	.byte	0x04, 0x17
        /*004a*/ 	.short	(.L_448 - .L_447)
.L_447:
        /*004c*/ 	.word	0x00000000
        /*0050*/ 	.short	0x0002
        /*0052*/ 	.short	0x0010
        /*0054*/ 	.byte	0x00, 0xf0, 0x11, 0x00


	//----- nvinfo : EIATTR_KPARAM_INFO
	.align		4
.L_448:
        /*0058*/ 	.byte	0x04, 0x17
        /*005a*/ 	.short	(.L_450 - .L_449)
.L_449:
        /*005c*/ 	.word	0x00000000
        /*0060*/ 	.short	0x0001
        /*0062*/ 	.short	0x0008
        /*0064*/ 	.byte	0x00, 0xf5, 0x21, 0x00


	//----- nvinfo : EIATTR_KPARAM_INFO
	.align		4
.L_450:
        /*0068*/ 	.byte	0x04, 0x17
        /*006a*/ 	.short	(.L_452 - .L_451)
.L_451:
        /*006c*/ 	.word	0x00000000
        /*0070*/ 	.short	0x0000
        /*0072*/ 	.short	0x0000
        /*0074*/ 	.byte	0x00, 0xf0, 0x11, 0x00


	//----- nvinfo : EIATTR_SPARSE_MMA_MASK
	.align		4
.L_452:
        /*0078*/ 	.byte	0x03, 0x50
        /*007a*/ 	.short	0x0000


	//----- nvinfo : EIATTR_MAXREG_COUNT
	.align		4
        /*007c*/ 	.byte	0x03, 0x1b
        /*007e*/ 	.short	0x00ff


	//----- nvinfo : EIATTR_MERCURY_ISA_VERSION
	.align		4
        /*0080*/ 	.byte	0x03, 0x5f
        /*0082*/ 	.short	0x0101


	//----- nvinfo : EIATTR_VRC_CTA_INIT_COUNT
	.align		4
        /*0084*/ 	.byte	0x02, 0x4a
	.zero		1
	.zero		1


	//----- nvinfo : EIATTR_EXIT_INSTR_OFFSETS
	.align		4
        /*0088*/ 	.byte	0x04, 0x1c
        /*008a*/ 	.short	(.L_454 - .L_453)


	//   ....[0]....
.L_453:
        /*008c*/ 	.word	0x000000c0


	//   ....[1]....
        /*0090*/ 	.word	0x00000240


	//   ....[2]....
        /*0094*/ 	.word	0x00000290


	//   ....[3]....
        /*0098*/ 	.word	0x000002e0


	//   ....[4]....
        /*009c*/ 	.word	0x00000340


	//   ....[5]....
        /*00a0*/ 	.word	0x00000370


	//   ....[6]....
        /*00a4*/ 	.word	0x000003b0


	//----- nvinfo : EIATTR_CRS_STACK_SIZE
	.align		4
.L_454:
        /*00a8*/ 	.byte	0x04, 0x1e
        /*00aa*/ 	.short	(.L_456 - .L_455)
.L_455:
        /*00ac*/ 	.word	0x00000000


	//----- nvinfo : EIATTR_CBANK_PARAM_SIZE
	.align		4
.L_456:
        /*00b0*/ 	.byte	0x03, 0x19
        /*00b2*/ 	.short	0x0038


	//----- nvinfo : EIATTR_PARAM_CBANK
	.align		4
        /*00b4*/ 	.byte	0x04, 0x0a
        /*00b6*/ 	.short	(.L_458 - .L_457)
	.align		4
.L_457:
        /*00b8*/ 	.word	index@(.nv.constant0._Z16solve_1bc_kerneliPKiiPKfPiS3_Pb)
        /*00bc*/ 	.short	0x0380
        /*00be*/ 	.short	0x0038


	//----- nvinfo : EIATTR_SW_WAR
	.align		4
.L_458:
        /*00c0*/ 	.byte	0x04, 0x36
        /*00c2*/ 	.short	(.L_460 - .L_459)
.L_459:
        /*00c4*/ 	.word	0x00000008
.L_460:


//--------------------- .nv.info._Z18compute_col_to_rowiPKiPi --------------------------
	.section	.nv.info._Z18compute_col_to_rowiPKiPi,"",@"SHT_CUDA_INFO"
	.sectionflags	@""
	.align	4


	//----- nvinfo : EIATTR_CUDA_API_VERSION
	.align		4
        /*0000*/ 	.byte	0x04, 0x37
        /*0002*/ 	.short	(.L_462 - .L_461)
.L_461:
        /*0004*/ 	.word	0x00000082


	//----- nvinfo : EIATTR_KPARAM_INFO
	.align		4
.L_462:
        /*0008*/ 	.byte	0x04, 0x17
        /*000a*/ 	.short	(.L_464 - .L_463)
.L_463:
        /*000c*/ 	.word	0x00000000
        /*0010*/ 	.short	0x0002
        /*0012*/ 	.short	0x0010
        /*0014*/ 	.byte	0x00, 0xf5, 0x21, 0x00


	//----- nvinfo : EIATTR_KPARAM_INFO
	.align		4
.L_464:
        /*0018*/ 	.byte	0x04, 0x17
        /*001a*/ 	.short	(.L_466 - .L_465)
.L_465:
        /*001c*/ 	.word	0x00000000
        /*0020*/ 	.short	0x0001
        /*0022*/ 	.short	0x0008
        /*0024*/ 	.byte	0x00, 0xf5, 0x21, 0x00


	//----- nvinfo : EIATTR_KPARAM_INFO
	.align		4
.L_466:
        /*0028*/ 	.byte	0x04, 0x17
        /*002a*/ 	.short	(.L_468 - .L_467)
.L_467:
        /*002c*/ 	.word	0x00000000
        /*0030*/ 	.short	0x0000
        /*0032*/ 	.short	0x0000
        /*0034*/ 	.byte	0x00, 0xf0, 0x11, 0x00


	//----- nvinfo : EIATTR_SPARSE_MMA_MASK
	.align		4
.L_468:
        /*0038*/ 	.byte	0x03, 0x50
        /*003a*/ 	.short	0x0000


	//----- nvinfo : EIATTR_MAXREG_COUNT
	.align		4
        /*003c*/ 	.byte	0x03, 0x1b
        /*003e*/ 	.short	0x00ff


	//----- nvinfo : EIATTR_MERCURY_ISA_VERSION
	.align		4
        /*0040*/ 	.byte	0x03, 0x5f
        /*0042*/ 	.short	0x0101


	//----- nvinfo : EIATTR_VRC_CTA_INIT_COUNT
	.align		4
        /*0044*/ 	.byte	0x02, 0x4a
	.zero		1
	.zero		1


	//----- nvinfo : EIATTR_EXIT_INSTR_OFFSETS
	.align		4
        /*0048*/ 	.byte	0x04, 0x1c
        /*004a*/ 	.short	(.L_470 - .L_469)


	//   ....[0]....
.L_469:
        /*004c*/ 	.word	0x000000c0


	//   ....[1]....
        /*0050*/ 	.word	0x00000130


	//   ....[2]....
        /*0054*/ 	.word	0x00000170


	//----- nvinfo : EIATTR_CBANK_PARAM_SIZE
	.align		4
.L_470:
        /*0058*/ 	.byte	0x03, 0x19
        /*005a*/ 	.short	0x0018


	//----- nvinfo : EIATTR_PARAM_CBANK
	.align		4
        /*005c*/ 	.byte	0x04, 0x0a
        /*005e*/ 	.short	(.L_472 - .L_471)
	.align		4
.L_471:
        /*0060*/ 	.word	index@(.nv.constant0._Z18compute_col_to_rowiPKiPi)
        /*0064*/ 	.short	0x0380
        /*0066*/ 	.short	0x0018


	//----- nvinfo : EIATTR_SW_WAR
	.align		4
.L_472:
        /*0068*/ 	.byte	0x04, 0x36
        /*006a*/ 	.short	(.L_474 - .L_473)
.L_473:
        /*006c*/ 	.word	0x00000008
.L_474:


//--------------------- .nv.info._Z11find_argminPKfPiPfi --------------------------
	.section	.nv.info._Z11find_argminPKfPiPfi,"",@"SHT_CUDA_INFO"
	.sectionflags	@""
	.align	4


	//----- nvinfo : EIATTR_CUDA_API_VERSION
	.align		4
        /*0000*/ 	.byte	0x04, 0x37
        /*0002*/ 	.short	(.L_476 - .L_475)
.L_475:
        /*0004*/ 	.word	0x00000082


	//----- nvinfo : EIATTR_KPARAM_INFO
	.align		4
.L_476:
        /*0008*/ 	.byte	0x04, 0x17
        /*000a*/ 	.short	(.L_478 - .L_477)
.L_477:
        /*000c*/ 	.word	0x00000000
        /*0010*/ 	.short	0x0003
        /*0012*/ 	.short	0x0018
        /*0014*/ 	.byte	0x00, 0xf0, 0x11, 0x00


	//----- nvinfo : EIATTR_KPARAM_INFO
	.align		4
.L_478:
        /*0018*/ 	.byte	0x04, 0x17
        /*001a*/ 	.short	(.L_480 - .L_479)
.L_479:
        /*001c*/ 	.word	0x00000000
        /*0020*/ 	.short	0x0002
        /*0022*/ 	.short	0x0010
        /*0024*/ 	.byte	0x00, 0xf5, 0x21, 0x00


	//----- nvinfo : EIATTR_KPARAM_INFO
	.align		4
.L_480:
        /*0028*/ 	.byte	0x04, 0x17
        /*002a*/ 	.short	(.L_482 - .L_481)
.L_481:
        /*002c*/ 	.word	0x00000000
        /*0030*/ 	.short	0x0001
        /*0032*/ 	.short	0x0008
        /*0034*/ 	.byte	0x00, 0xf5, 0x21, 0x00


	//----- nvinfo : EIATTR_KPARAM_INFO
	.align		4
.L_482:
        /*0038*/ 	.byte	0x04, 0x17
        /*003a*/ 	.short	(.L_484 - .L_483)
.L_483:
        /*003c*/ 	.word	0x00000000
        /*0040*/ 	.short	0x0000
        /*0042*/ 	.short	0x0000
        /*0044*/ 	.byte	0x00, 0xf5, 0x21, 0x00


	//----- nvinfo : EIATTR_SPARSE_MMA_MASK
	.align		4
.L_484:
        /*0048*/ 	.byte	0x03, 0x50
        /*004a*/ 	.short	0x0000


	//----- nvinfo : EIATTR_MAXREG_COUNT
	.align		4
        /*004c*/ 	.byte	0x03, 0x1b
        /*004e*/ 	.short	0x00ff


	//----- nvinfo : EIATTR_NUM_BARRIERS
	.align		4
        /*0050*/ 	.byte	0x02, 0x4c
        /*0052*/ 	.byte	0x01
	.zero		1


	//----- nvinfo : EIATTR_MERCURY_ISA_VERSION
	.align		4
        /*0054*/ 	.byte	0x03, 0x5f
        /*0056*/ 	.short	0x0101


	//----- nvinfo : EIATTR_VRC_CTA_INIT_COUNT
	.align		4
        /*0058*/ 	.byte	0x02, 0x4a
	.zero		1
	.zero		1


	//----- nvinfo : EIATTR_EXIT_INSTR_OFFSETS
	.align		4
        /*005c*/ 	.byte	0x04, 0x1c
        /*005e*/ 	.short	(.L_486 - .L_485)


	//   ....[0]....
.L_485:
        /*0060*/ 	.word	0x000002c0


	//   ....[1]....
        /*0064*/ 	.word	0x00000380


	//----- nvinfo : EIATTR_CRS_STACK_SIZE
	.align		4
.L_486:
        /*0068*/ 	.byte	0x04, 0x1e
        /*006a*/ 	.short	(.L_488 - .L_487)
.L_487:
        /*006c*/ 	.word	0x00000000


	//----- nvinfo : EIATTR_CBANK_PARAM_SIZE
	.align		4
.L_488:
        /*0070*/ 	.byte	0x03, 0x19
        /*0072*/ 	.short	0x001c


	//----- nvinfo : EIATTR_PARAM_CBANK
	.align		4
        /*0074*/ 	.byte	0x04, 0x0a
        /*0076*/ 	.short	(.L_490 - .L_489)
	.align		4
.L_489:
        /*0078*/ 	.word	index@(.nv.constant0._Z11find_argminPKfPiPfi)
        /*007c*/ 	.short	0x0380
        /*007e*/ 	.short	0x001c


	//----- nvinfo : EIATTR_SW_WAR
	.align		4
.L_490:
        /*0080*/ 	.byte	0x04, 0x36
        /*0082*/ 	.short	(.L_492 - .L_491)
.L_491:
        /*0084*/ 	.word	0x00000008
.L_492:


//--------------------- .nv.info._Z9compute_BPKfS0_S0_Pfi --------------------------
	.section	.nv.info._Z9compute_BPKfS0_S0_Pfi,"",@"SHT_CUDA_INFO"
	.sectionflags	@""
	.align	4


	//----- nvinfo : EIATTR_CUDA_API_VERSION
	.align		4
        /*0000*/ 	.byte	0x04, 0x37
        /*0002*/ 	.short	(.L_494 - .L_493)
.L_493:
        /*0004*/ 	.word	0x00000082


	//----- nvinfo : EIATTR_KPARAM_INFO
	.align		4
.L_494:
        /*0008*/ 	.byte	0x04, 0x17
        /*000a*/ 	.short	(.L_496 - .L_495)
.L_495:
        /*000c*/ 	.word	0x00000000
        /*0010*/ 	.short	0x0004
        /*0012*/ 	.short	0x0020
        /*0014*/ 	.byte	0x00, 0xf0, 0x11, 0x00


	//----- nvinfo : EIATTR_KPARAM_INFO
	.align		4
.L_496:
        /*0018*/ 	.byte	0x04, 0x17
        /*001a*/ 	.short	(.L_498 - .L_497)
.L_497:
        /*001c*/ 	.word	0x00000000
        /*0020*/ 	.short	0x0003
        /*0022*/ 	.short	0x0018
        /*0024*/ 	.byte	0x00, 0xf5, 0x21, 0x00


	//----- nvinfo : EIATTR_KPARAM_INFO
	.align		4
.L_498:
        /*0028*/ 	.byte	0x04, 0x17
        /*002a*/ 	.short	(.L_500 - .L_499)
.L_499:
        /*002c*/ 	.word	0x00000000
        /*0030*/ 	.short	0x0002
        /*0032*/ 	.short	0x0010
        /*0034*/ 	.byte	0x00, 0xf5, 0x21, 0x00


	//----- nvinfo : EIATTR_KPARAM_INFO
	.align		4
.L_500:
        /*0038*/ 	.byte	0x04, 0x17
        /*003a*/ 	.short	(.L_502 - .L_501)
.L_501:
        /*003c*/ 	.word	0x00000000
        /*0040*/ 	.short	0x0001
        /*0042*/ 	.short	0x0008
        /*0044*/ 	.byte	0x00, 0xf5, 0x21, 0x00


	//----- nvinfo : EIATTR_KPARAM_INFO
	.align		4
.L_502:
        /*0048*/ 	.byte	0x04, 0x17
        /*004a*/ 	.short	(.L_504 - .L_503)
.L_503:
        /*004c*/ 	.word	0x00000000
        /*0050*/ 	.short	0x0000
        /*0052*/ 	.short	0x0000
        /*0054*/ 	.byte	0x00, 0xf5, 0x21, 0x00


	//----- nvinfo : EIATTR_SPARSE_MMA_MASK
	.align		4
.L_504:
        /*0058*/ 	.byte	0x03, 0x50
        /*005a*/ 	.short	0x0000


	//----- nvinfo : EIATTR_MAXREG_COUNT
	.align		4
        /*005c*/ 	.byte	0x03, 0x1b
        /*005e*/ 	.short	0x00ff


	//----- nvinfo : EIATTR_MERCURY_ISA_VERSION
	.align		4
        /*0060*/ 	.byte	0x03, 0x5f
        /*0062*/ 	.short	0x0101


	//----- nvinfo : EIATTR_VRC_CTA_INIT_COUNT
	.align		4
        /*0064*/ 	.byte	0x02, 0x4a
	.zero		1
	.zero		1


	//----- nvinfo : EIATTR_EXIT_INSTR_OFFSETS
	.align		4
        /*0068*/ 	.byte	0x04, 0x1c
        /*006a*/ 	.short	(.L_506 - .L_505)


	//   ....[0]....
.L_505:
        /*006c*/ 	.word	0x000000c0


	//   ....[1]....
        /*0070*/ 	.word	0x000001d0


	//----- nvinfo : EIATTR_CBANK_PARAM_SIZE
	.align		4
.L_506:
        /*0074*/ 	.byte	0x03, 0x19
        /*0076*/ 	.short	0x0024


	//----- nvinfo : EIATTR_PARAM_CBANK
	.align		4
        /*0078*/ 	.byte	0x04, 0x0a
        /*007a*/ 	.short	(.L_508 - .L_507)
	.align		4
.L_507:
        /*007c*/ 	.word	index@(.nv.constant0._Z9compute_BPKfS0_S0_Pfi)
        /*0080*/ 	.short	0x0380
        /*0082*/ 	.short	0x0024


	//----- nvinfo : EIATTR_SW_WAR
	.align		4
.L_508:
        /*0084*/ 	.byte	0x04, 0x36
        /*0086*/ 	.short	(.L_510 - .L_509)
.L_509:
        /*0088*/ 	.word	0x00000008
.L_510:


//--------------------- .nv.callgraph             --------------------------
	.section	.nv.callgraph,"",@"SHT_CUDA_CALLGRAPH"
	.align	4
	.sectionentsize	8
	.align		4
        /*0000*/ 	.word	0x00000000
	.align		4
        /*0004*/ 	.word	0xffffffff
	.align		4
        /*0008*/ 	.word	0x00000000
	.align		4
        /*000c*/ 	.word	0xfffffffe
	.align		4
        /*0010*/ 	.word	0x00000000
	.align		4
        /*0014*/ 	.word	0xfffffffd
	.align		4
        /*0018*/ 	.word	0x00000000
	.align		4
        /*001c*/ 	.word	0xfffffffc


//--------------------- .nv.constant4             --------------------------
	.section	.nv.constant4,"a",@progbits
	.align	8
	.align		8
.nv.constant4:
        /*0000*/ 	.dword	d_outstanding
	.align		8
        /*0008*/ 	.dword	d_progress
	.align		8
        /*0010*/ 	.dword	d_stop_flag
	.align		8
        /*0018*/ 	.dword	d_moving
	.align		8
        /*0020*/ 	.dword	done
	.align		8
        /*0028*/ 	.dword	_ZN34_INTERNAL_891b4bcd_4_k_cu_3a6ab9e94cuda3std3__45__cpo5beginE
	.align		8
        /*0030*/ 	.dword	_ZN34_INTERNAL_891b4bcd_4_k_cu_3a6ab9e94cuda3std3__45__cpo3endE
	.align		8
        /*0038*/ 	.dword	_ZN34_INTERNAL_891b4bcd_4_k_cu_3a6ab9e94cuda3std3__45__cpo6cbeginE
	.align		8
        /*0040*/ 	.dword	_ZN34_INTERNAL_891b4bcd_4_k_cu_3a6ab9e94cuda3std3__45__cpo4cendE
	.align		8
        /*0048*/ 	.dword	_ZN34_INTERNAL_891b4bcd_4_k_cu_3a6ab9e94cuda3std3__45__cpo6rbeginE
	.align		8
        /*0050*/ 	.dword	_ZN34_INTERNAL_891b4bcd_4_k_cu_3a6ab9e94cuda3std3__45__cpo4rendE
	.align		8
        /*0058*/ 	.dword	_ZN34_INTERNAL_891b4bcd_4_k_cu_3a6ab9e94cuda3std3__45__cpo7crbeginE
	.align		8
        /*0060*/ 	.dword	_ZN34_INTERNAL_891b4bcd_4_k_cu_3a6ab9e94cuda3std3__45__cpo5crendE
	.align		8
        /*0068*/ 	.dword	_ZN34_INTERNAL_891b4bcd_4_k_cu_3a6ab9e94cuda3std3__436_GLOBAL__N__891b4bcd_4_k_cu_3a6ab9e96ignoreE
	.align		8
        /*0070*/ 	.dword	_ZN34_INTERNAL_891b4bcd_4_k_cu_3a6ab9e94cuda3std3__419piecewise_constructE
	.align		8
        /*0078*/ 	.dword	_ZN34_INTERNAL_891b4bcd_4_k_cu_3a6ab9e94cuda3std3__48in_placeE
	.align		8
        /*0080*/ 	.dword	_ZN34_INTERNAL_891b4bcd_4_k_cu_3a6ab9e94cuda3std3__420unreachable_sentinelE
	.align		8
        /*0088*/ 	.dword	_ZN34_INTERNAL_891b4bcd_4_k_cu_3a6ab9e94cuda3std3__47nulloptE
	.align		8
        /*0090*/ 	.dword	_ZN34_INTERNAL_891b4bcd_4_k_cu_3a6ab9e94cuda3std3__48unexpectE
	.align		8
        /*0098*/ 	.dword	_ZN34_INTERNAL_891b4bcd_4_k_cu_3a6ab9e94cuda3std6ranges3__45__cpo4swapE
	.align		8
        /*00a0*/ 	.dword	_ZN34_INTERNAL_891b4bcd_4_k_cu_3a6ab9e94cuda3std6ranges3__45__cpo9iter_moveE
	.align		8
        /*00a8*/ 	.dword	_ZN34_INTERNAL_891b4bcd_4_k_cu_3a6ab9e94cuda3std6ranges3__45__cpo5beginE
	.align		8
        /*00b0*/ 	.dword	_ZN34_INTERNAL_891b4bcd_4_k_cu_3a6ab9e94cuda3std6ranges3__45__cpo3endE
	.align		8
        /*00b8*/ 	.dword	_ZN34_INTERNAL_891b4bcd_4_k_cu_3a6ab9e94cuda3std6ranges3__45__cpo6cbeginE
	.align		8
        /*00c0*/ 	.dword	_ZN34_INTERNAL_891b4bcd_4_k_cu_3a6ab9e94cuda3std6ranges3__45__cpo4cendE
	.align		8
        /*00c8*/ 	.dword	_ZN34_INTERNAL_891b4bcd_4_k_cu_3a6ab9e94cuda3std6ranges3__45__cpo7advanceE
	.align		8
        /*00d0*/ 	.dword	_ZN34_INTERNAL_891b4bcd_4_k_cu_3a6ab9e94cuda3std6ranges3__45__cpo9iter_swapE
	.align		8
        /*00d8*/ 	.dword	_ZN34_INTERNAL_891b4bcd_4_k_cu_3a6ab9e94cuda3std6ranges3__45__cpo4nextE
	.align		8
        /*00e0*/ 	.dword	_ZN34_INTERNAL_891b4bcd_4_k_cu_3a6ab9e94cuda3std6ranges3__45__cpo4prevE
	.align		8
        /*00e8*/ 	.dword	_ZN34_INTERNAL_891b4bcd_4_k_cu_3a6ab9e94cuda3std6ranges3__45__cpo4dataE
	.align		8
        /*00f0*/ 	.dword	_ZN34_INTERNAL_891b4bcd_4_k_cu_3a6ab9e94cuda3std6ranges3__45__cpo5cdataE
	.align		8
        /*00f8*/ 	.dword	_ZN34_INTERNAL_891b4bcd_4_k_cu_3a6ab9e94cuda3std6ranges3__45__cpo4sizeE
	.align		8
        /*0100*/ 	.dword	_ZN34_INTERNAL_891b4bcd_4_k_cu_3a6ab9e94cuda3std6ranges3__45__cpo5ssizeE
	.align		8
        /*0108*/ 	.dword	_ZN34_INTERNAL_891b4bcd_4_k_cu_3a6ab9e94cuda3std6ranges3__45__cpo8distanceE
	.align		8
        /*0110*/ 	.dword	_ZN34_INTERNAL_891b4bcd_4_k_cu_3a6ab9e96thrust24THRUST_300001_SM_1000_NS6system6detail10sequential3seqE
	.align		8
        /*0118*/ 	.dword	_ZN34_INTERNAL_891b4bcd_4_k_cu_3a6ab9e96thrust24THRUST_300001_SM_1000_NS12placeholders2_1E
	.align		8
        /*0120*/ 	.dword	_ZN34_INTERNAL_891b4bcd_4_k_cu_3a6ab9e96thrust24THRUST_300001_SM_1000_NS12placeholders2_2E
	.align		8
        /*0128*/ 	.dword	_ZN34_INTERNAL_891b4bcd_4_k_cu_3a6ab9e96thrust24THRUST_300001_SM_1000_NS12placeholders2_3E
	.align		8
        /*0130*/ 	.dword	_ZN34_INTERNAL_891b4bcd_4_k_cu_3a6ab9e96thrust24THRUST_300001_SM_1000_NS12placeholders2_4E
	.align		8
        /*0138*/ 	.dword	_ZN34_INTERNAL_891b4bcd_4_k_cu_3a6ab9e96thrust24THRUST_300001_SM_1000_NS12placeholders2_5E
	.align		8
        /*0140*/ 	.dword	_ZN34_INTERNAL_891b4bcd_4_k_cu_3a6ab9e96thrust24THRUST_300001_SM_1000_NS12placeholders2_6E
	.align		8
        /*0148*/ 	.dword	_ZN34_INTERNAL_891b4bcd_4_k_cu_3a6ab9e96thrust24THRUST_300001_SM_1000_NS12placeholders2_7E
	.align		8
        /*0150*/ 	.dword	_ZN34_INTERNAL_891b4bcd_4_k_cu_3a6ab9e96thrust24THRUST_300001_SM_1000_NS12placeholders2_8E
	.align		8
        /*0158*/ 	.dword	_ZN34_INTERNAL_891b4bcd_4_k_cu_3a6ab9e96thrust24THRUST_300001_SM_1000_NS12placeholders2_9E
	.align		8
        /*0160*/ 	.dword	_ZN34_INTERNAL_891b4bcd_4_k_cu_3a6ab9e96thrust24THRUST_300001_SM_1000_NS12placeholders3_10E


//--------------------- .text._ZN3cub18CUB_300001_SM_10006detail6reduce28DeviceReduceSingleTileKernelINS2_10policy_hubINS0_12KeyValuePairIifEEiNS0_6ArgMinEE10Policy1000EPS6_N6thrust24THRUST_300001_SM_1000_NS24tabulate_output_iteratorINS2_32accumulating_transform_output_opINS5_IlfEENS2_18local_to_global_opIlEES7_NSD_INS2_31unzip_and_write_arg_extremum_opIPfPiEENSC_11use_defaultElEEEESM_lEEiS7_NS2_20empty_problem_init_tIS6_EES6_N4cuda3std3__410__identityEEEvT0_T1_T2_T3_T4_T6_ --------------------------
	.section	.text._ZN3cub18CUB_300001_SM_10006detail6reduce28DeviceReduceSingleTileKernelINS2_10policy_hubINS0_12KeyValuePairIifEEiNS0_6ArgMinEE10Policy1000EPS6_N6thrust24THRUST_300001_SM_1000_NS24tabulate_output_iteratorINS2_32accumulating_transform_output_opINS5_IlfEENS2_18local_to_global_opIlEES7_NSD_INS2_31unzip_and_write_arg_extremum_opIPfPiEENSC_11use_defaultElEEEESM_lEEiS7_NS2_20empty_problem_init_tIS6_EES6_N4cuda3std3__410__identityEEEvT0_T1_T2_T3_T4_T6_,"ax",@progbits
	.align	128
        .global         _ZN3cub18CUB_300001_SM_10006detail6reduce28DeviceReduceSingleTileKernelINS2_10policy_hubINS0_12KeyValuePairIifEEiNS0_6ArgMinEE10Policy1000EPS6_N6thrust24THRUST_300001_SM_1000_NS24tabulate_output_iteratorINS2_32accumulating_transform_output_opINS5_IlfEENS2_18local_to_global_opIlEES7_NSD_INS2_31unzip_and_write_arg_extremum_opIPfPiEENSC_11use_defaultElEEEESM_lEEiS7_NS2_20empty_problem_init_tIS6_EES6_N4cuda3std3__410__identityEEEvT0_T1_T2_T3_T4_T6_
        .type           _ZN3cub18CUB_300001_SM_10006detail6reduce28DeviceReduceSingleTileKernelINS2_10policy_hubINS0_12KeyValuePairIifEEiNS0_6ArgMinEE10Policy1000EPS6_N6thrust24THRUST_300001_SM_1000_NS24tabulate_output_iteratorINS2_32accumulating_transform_output_opINS5_IlfEENS2_18local_to_global_opIlEES7_NSD_INS2_31unzip_and_write_arg_extremum_opIPfPiEENSC_11use_defaultElEEEESM_lEEiS7_NS2_20empty_problem_init_tIS6_EES6_N4cuda3std3__410__identityEEEvT0_T1_T2_T3_T4_T6_,@function
        .size           _ZN3cub18CUB_300001_SM_10006detail6reduce28DeviceReduceSingleTileKernelINS2_10policy_hubINS0_12KeyValuePairIifEEiNS0_6ArgMinEE10Policy1000EPS6_N6thrust24THRUST_300001_SM_1000_NS24tabulate_output_iteratorINS2_32accumulating_transform_output_opINS5_IlfEENS2_18local_to_global_opIlEES7_NSD_INS2_31unzip_and_write_arg_extremum_opIPfPiEENSC_11use_defaultElEEEESM_lEEiS7_NS2_20empty_problem_init_tIS6_EES6_N4cuda3std3__410__identityEEEvT0_T1_T2_T3_T4_T6_,(.L_x_224 - _ZN3cub18CUB_300001_SM_10006detail6reduce28DeviceReduceSingleTileKernelINS2_10policy_hubINS0_12KeyValuePairIifEEiNS0_6ArgMinEE10Policy1000EPS6_N6thrust24THRUST_300001_SM_1000_NS24tabulate_output_iteratorINS2_32accumulating_transform_output_opINS5_IlfEENS2_18local_to_global_opIlEES7_NSD_INS2_31unzip_and_write_arg_extremum_opIPfPiEENSC_11use_defaultElEEEESM_lEEiS7_NS2_20empty_problem_init_tIS6_EES6_N4cuda3std3__410__identityEEEvT0_T1_T2_T3_T4_T6_)
        .other          _ZN3cub18CUB_300001_SM_10006detail6reduce28DeviceReduceSingleTileKernelINS2_10policy_hubINS0_12KeyValuePairIifEEiNS0_6ArgMinEE10Policy1000EPS6_N6thrust24THRUST_300001_SM_1000_NS24tabulate_output_iteratorINS2_32accumulating_transform_output_opINS5_IlfEENS2_18local_to_global_opIlEES7_NSD_INS2_31unzip_and_write_arg_extremum_opIPfPiEENSC_11use_defaultElEEEESM_lEEiS7_NS2_20empty_problem_init_tIS6_EES6_N4cuda3std3__410__identityEEEvT0_T1_T2_T3_T4_T6_,@"STO_CUDA_ENTRY STV_DEFAULT"
_ZN3cub18CUB_300001_SM_10006detail6reduce28DeviceReduceSingleTileKernelINS2_10policy_hubINS0_12KeyValuePairIifEEiNS0_6ArgMinEE10Policy1000EPS6_N6thrust24THRUST_300001_SM_1000_NS24tabulate_output_iteratorINS2_32accumulating_transform_output_opINS5_IlfEENS2_18local_to_global_opIlEES7_NSD_INS2_31unzip_and_write_arg_extremum_opIPfPiEENSC_11use_defaultElEEEESM_lEEiS7_NS2_20empty_problem_init_tIS6_EES6_N4cuda3std3__410__identityEEEvT0_T1_T2_T3_T4_T6_:
.text._ZN3cub18CUB_300001_SM_10006detail6reduce28DeviceReduceSingleTileKernelINS2_10policy_hubINS0_12KeyValuePairIifEEiNS0_6ArgMinEE10Policy1000EPS6_N6thrust24THRUST_300001_SM_1000_NS24tabulate_output_iteratorINS2_32accumulating_transform_output_opINS5_IlfEENS2_18local_to_global_opIlEES7_NSD_INS2_31unzip_and_write_arg_extremum_opIPfPiEENSC_11use_defaultElEEEESM_lEEiS7_NS2_20empty_problem_init_tIS6_EES6_N4cuda3std3__410__identityEEEvT0_T1_T2_T3_T4_T6_:
[----:B------:R-:W-:Y:S01]  /*0000*/  LDC R1, c[0x0][0x37c] ;  /* 0x0000df00ff017b82 */ /* 0x000fe20000000800 */
[----:B------:R-:W0:Y:S01]  /*0010*/  LDCU UR4, c[0x0][0x3d0] ;  /* 0x00007a00ff0477ac */ /* 0x000e220008000800 */
[----:B------:R-:W1:Y:S01]  /*0020*/  LDCU.64 UR8, c[0x0][0x358] ;  /* 0x00006b00ff0877ac */ /* 0x000e620008000a00 */
[----:B------:R-:W2:Y:S01]  /*0030*/  LDCU.U8 UR7, c[0x0][0x390] ;  /* 0x00007200ff0777ac */ /* 0x000ea20008000000 */
[----:B------:R-:W3:Y:S01]  /*0040*/  LDCU.U8 UR10, c[0x0][0x391] ;  /* 0x00007220ff0a77ac */ /* 0x000ee20008000000 */
[----:B0-----:R-:W-:-:S09]  /*0050*/  UISETP.NE.AND UP0, UPT, UR4, URZ, UPT ;  /* 0x000000ff0400728c */ /* 0x001fd2000bf05270 */
[----:B-123--:R-:W-:Y:S05]  /*0060*/  BRA.U UP0, `(.L_x_0) ;  /* 0x0000000100a87547 */ /* 0x00efea000b800000 */
[----:B------:R-:W0:Y:S01]  /*0070*/  S2R R0, SR_TID.X ;  /* 0x0000000000007919 */ /* 0x000e220000002100 */
[----:B------:R-:W1:Y:S02]  /*0080*/  LDCU UR5, c[0x0][0x3dc] ;  /* 0x00007b80ff0577ac */ /* 0x000e640008000800 */
[----:B-1----:R-:W-:Y:S01]  /*0090*/  IMAD.U32 R9, RZ, RZ, UR5 ;  /* 0x00000005ff097e24 */ /* 0x002fe2000f8e00ff */
[----:B0-----:R-:W-:-:S13]  /*00a0*/  ISETP.NE.AND P0, PT, R0, RZ, PT ;  /* 0x000000ff0000720c */ /* 0x001fda0003f05270 */
[----:B------:R-:W-:Y:S05]  /*00b0*/  @P0 EXIT ;  /* 0x000000000000094d */ /* 0x000fea0003800000 */
[----:B------:R-:W-:-:S09]  /*00c0*/  UISETP.NE.AND UP0, UPT, UR7, URZ, UPT ;  /* 0x000000ff0700728c */ /* 0x000fd2000bf05270 */
[----:B------:R-:W-:Y:S05]  /*00d0*/  BRA.U !UP0, `(.L_x_1) ;  /* 0x0000000108247547 */ /* 0x000fea000b800000 */
[----:B------:R-:W0:Y:S08]  /*00e0*/  LDC.64 R6, c[0x0][0x3d8] ;  /* 0x0000f600ff067b82 */ /* 0x000e300000000a00 */
[----:B------:R-:W0:Y:S08]  /*00f0*/  LDC.64 R4, c[0x0][0x3c0] ;  /* 0x0000f000ff047b82 */ /* 0x000e300000000a00 */
[----:B------:R-:W1:Y:S01]  /*0100*/  LDC.64 R2, c[0x0][0x3a0] ;  /* 0x0000e800ff027b82 */ /* 0x000e620000000a00 */
[----:B0-----:R-:W-:-:S04]  /*0110*/  IADD3 R11, P0, PT, R6, R4, RZ ;  /* 0x00000004060b7210 */ /* 0x001fc80007f1e0ff */
[----:B------:R-:W-:Y:S01]  /*0120*/  LEA.HI.X.SX32 R5, R6, R5, 0x1, P0 ;  /* 0x0000000506057211 */ /* 0x000fe200000f0eff */
[----:B------:R-:W-:Y:S01]  /*0130*/  IMAD.MOV.U32 R4, RZ, RZ, R11 ;  /* 0x000000ffff047224 */ /* 0x000fe200078e000b */
[----:B-1----:R0:W-:Y:S04]  /*0140*/  STG.E desc[UR8][R2.64+0x8], R7 ;  /* 0x0000080702007986 */ /* 0x0021e8000c101908 */
[----:B------:R0:W-:Y:S01]  /*0150*/  STG.E.64 desc[UR8][R2.64], R4 ;  /* 0x0000000402007986 */ /* 0x0001e2000c101b08 */
[----:B------:R-:W-:Y:S05]  /*0160*/  BRA `(.L_x_2) ;  /* 0x00000000004c7947 */ /* 0x000fea0003800000 */
.L_x_1:
[----:B------:R-:W0:Y:S08]  /*0170*/  LDC.64 R4, c[0x0][0x398] ;  /* 0x0000e600ff047b82 */ /* 0x000e300000000a00 */
[----:B------:R-:W1:Y:S08]  /*0180*/  LDC.64 R14, c[0x0][0x3d8] ;  /* 0x0000f600ff0e7b82 */ /* 0x000e700000000a00 */
[----:B------:R-:W2:Y:S01]  /*0190*/  LDC.64 R12, c[0x0][0x3c0] ;  /* 0x0000f000ff0c7b82 */ /* 0x000ea20000000a00 */
[----:B0-----:R-:W1:Y:S02]  /*01a0*/  LDG.E R0, desc[UR8][R4.64+0x8] ;  /* 0x0000080804007981 */ /* 0x001e64000c1e1900 */
[----:B-1----:R-:W-:-:S13]  /*01b0*/  FSETP.GT.AND P1, PT, R0, R15, PT ;  /* 0x0000000f0000720b */ /* 0x002fda0003f24000 */
[----:B------:R-:W3:Y:S01]  /*01c0*/  @!P1 LDG.E.64 R2, desc[UR8][R4.64] ;  /* 0x0000000804029981 */ /* 0x000ee2000c1e1b00 */
[C---:B--2---:R-:W-:Y:S01]  /*01d0*/  IADD3 R11, P0, PT, R14.reuse, R12, RZ ;  /* 0x0000000c0e0b7210 */ /* 0x044fe20007f1e0ff */
[----:B------:R-:W0:Y:S03]  /*01e0*/  LDC.64 R6, c[0x0][0x3a0] ;  /* 0x0000e800ff067b82 */ /* 0x000e260000000a00 */
[----:B------:R-:W-:Y:S02]  /*01f0*/  LEA.HI.X.SX32 R13, R14, R13, 0x1, P0 ;  /* 0x0000000d0e0d7211 */ /* 0x000fe400000f0eff */
[----:B---3--:R-:W-:-:S04]  /*0200*/  @!P1 ISETP.GE.U32.AND P0, PT, R11, R2, PT ;  /* 0x000000020b00920c */ /* 0x008fc80003f06070 */
[----:B------:R-:W-:-:S04]  /*0210*/  @!P1 ISETP.GE.AND.EX P0, PT, R13, R3, PT, P0 ;  /* 0x000000030d00920c */ /* 0x000fc80003f06300 */
[----:B------:R-:W-:-:S04]  /*0220*/  @!P1 FSETP.EQ.AND P0, PT, R0, R15, !P0 ;  /* 0x0000000f0000920b */ /* 0x000fc80004702000 */
[----:B------:R-:W-:Y:S02]  /*0230*/  @!P1 SEL R11, R11, R2, P0 ;  /* 0x000000020b0b9207 */ /* 0x000fe40000000000 */
[----:B------:R-:W-:Y:S02]  /*0240*/  @!P1 SEL R13, R13, R3, P0 ;  /* 0x000000030d0d9207 */ /* 0x000fe40000000000 */
[----:B------:R-:W-:Y:S01]  /*0250*/  @!P1 FSEL R9, R0, R15, !P0 ;  /* 0x0000000f00099208 */ /* 0x000fe20004000000 */
[----:B------:R-:W-:Y:S02]  /*0260*/  IMAD.MOV.U32 R2, RZ, RZ, R11 ;  /* 0x000000ffff027224 */ /* 0x000fe400078e000b */
[----:B------:R-:W-:Y:S02]  /*0270*/  IMAD.MOV.U32 R3, RZ, RZ, R13 ;  /* 0x000000ffff037224 */ /* 0x000fe400078e000d */
[----:B0-----:R1:W-:Y:S04]  /*0280*/  STG.E desc[UR8][R6.64+0x8], R9 ;  /* 0x0000080906007986 */ /* 0x0013e8000c101908 */
[----:B------:R1:W-:Y:S02]  /*0290*/  STG.E.64 desc[UR8][R6.64], R2 ;  /* 0x0000000206007986 */ /* 0x0003e4000c101b08 */
.L_x_2:
[----:B------:R-:W-:-:S13]  /*02a0*/  ISETP.NE.AND P0, PT, RZ, UR10, PT ;  /* 0x0000000aff007c0c */ /* 0x000fda000bf05270 */
[----:B------:R-:W-:Y:S05]  /*02b0*/  @!P0 EXIT ;  /* 0x000000000000894d */ /* 0x000fea0003800000 */
[----:B01----:R-:W0:Y:S08]  /*02c0*/  LDC.64 R2, c[0x0][0x3b0] ;  /* 0x0000ec00ff027b82 */ /* 0x003e300000000a00 */
[----:B------:R-:W1:Y:S01]  /*02d0*/  LDC.64 R4, c[0x0][0x3b8] ;  /* 0x0000ee00ff047b82 */ /* 0x000e620000000a00 */
[----:B0-----:R-:W-:Y:S04]  /*02e0*/  STG.E desc[UR8][R2.64], R9 ;  /* 0x0000000902007986 */ /* 0x001fe8000c101908 */
[----:B-1----:R-:W-:Y:S01]  /*02f0*/  STG.E desc[UR8][R4.64], R11 ;  /* 0x0000000b04007986 */ /* 0x002fe2000c101908 */
[----:B------:R-:W-:Y:S05]  /*0300*/  EXIT ;  /* 0x000000000000794d */ /* 0x000fea0003800000 */
.L_x_0:
[----:B------:R-:W-:Y:S01]  /*0310*/  UISETP.GT.AND UP0, UPT, UR4, 0x7ff, UPT ;  /* 0x000007ff0400788c */ /* 0x000fe2000bf04270 */
[----:B------:R-:W-:Y:S08]  /*0320*/  BSSY.RECONVERGENT B0, `(.L_x_3) ;  /* 0x000045d000007945 */ /* 0x000ff00003800200 */
[----:B------:R-:W-:Y:S05]  /*0330*/  BRA.U UP0, `(.L_x_4) ;  /* 0x0000002500007547 */ /* 0x000fea000b800000 */
[----:B------:R-:W0:Y:S01]  /*0340*/  S2R R0, SR_TID.X ;  /* 0x0000000000007919 */ /* 0x000e220000002100 */
[----:B------:R-:W-:Y:S01]  /*0350*/  BSSY.RECONVERGENT B1, `(.L_x_5) ;  /* 0x0000009000017945 */ /* 0x000fe20003800200 */
[----:B0-----:R-:W-:Y:S01]  /*0360*/  ISETP.GE.AND P0, PT, R0, UR4, PT ;  /* 0x0000000400007c0c */ /* 0x001fe2000bf06270 */
[----:B------:R-:W-:-:S12]  /*0370*/  IMAD.MOV.U32 R11, RZ, RZ, R0 ;  /* 0x000000ffff0b7224 */ /* 0x000fd800078e0000 */
[----:B------:R-:W-:Y:S05]  /*0380*/  @P0 BRA `(.L_x_6) ;  /* 0x0000000000140947 */ /* 0x000fea0003800000 */
[----:B------:R-:W0:Y:S02]  /*0390*/  LDC.64 R2, c[0x0][0x380] ;  /* 0x0000e000ff027b82 */ /* 0x000e240000000a00 */
[----:B0-----:R-:W-:-:S05]  /*03a0*/  IMAD.WIDE.U32 R2, R0, 0x8, R2 ;  /* 0x0000000800027825 */ /* 0x001fca00078e0002 */
[----:B------:R0:W5:Y:S04]  /*03b0*/  LDG.E.CONSTANT R8, desc[UR8][R2.64] ;  /* 0x0000000802087981 */ /* 0x000168000c1e9900 */
[----:B------:R0:W5:Y:S01]  /*03c0*/  LDG.E.CONSTANT R9, desc[UR8][R2.64+0x4] ;  /* 0x0000040802097981 */ /* 0x000162000c1e9900 */
[----:B------:R-:W-:-:S07]  /*03d0*/  VIADD R11, R0, 0x100 ;  /* 0x00000100000b7836 */ /* 0x000fce0000000000 */
.L_x_6:
[----:B------:R-:W-:Y:S05]  /*03e0*/  BSYNC.RECONVERGENT B1 ;  /* 0x0000000000017941 */ /* 0x000fea0003800200 */
.L_x_5:
[----:B------:R-:W-:Y:S01]  /*03f0*/  ISETP.GE.AND P0, PT, R11, UR4, PT ;  /* 0x000000040b007c0c */ /* 0x000fe2000bf06270 */
[----:B------:R-:W-:-:S12]  /*0400*/  BSSY.RECONVERGENT B1, `(.L_x_7) ;  /* 0x0000109000017945 */ /* 0x000fd80003800200 */
[----:B------:R-:W-:Y:S05]  /*0410*/  @P0 BRA `(.L_x_8) ;  /* 0x00000010001c0947 */ /* 0x000fea0003800000 */
[----:B0-----:R-:W-:Y:S01]  /*0420*/  LOP3.LUT R2, RZ, R11, RZ, 0x33, !PT ;  /* 0x0000000bff027212 */ /* 0x001fe200078e33ff */
[----:B------:R-:W-:Y:S04]  /*0430*/  BSSY.RECONVERGENT B2, `(.L_x_9) ;  /* 0x000001c000027945 */ /* 0x000fe80003800200 */
[----:B------:R-:W-:-:S05]  /*0440*/  VIADD R4, R2, UR4 ;  /* 0x0000000402047c36 */ /* 0x000fca0008000000 */
[C---:B------:R-:W-:Y:S02]  /*0450*/  LOP3.LUT R2, R4.reuse, 0x300, RZ, 0xc0, !PT ;  /* 0x0000030004027812 */ /* 0x040fe400078ec0ff */
[----:B------:R-:W-:Y:S02]  /*0460*/  ISETP.GE.U32.AND P2, PT, R4, 0x300, PT ;  /* 0x000003000400780c */ /* 0x000fe40003f46070 */
[----:B------:R-:W-:-:S13]  /*0470*/  ISETP.NE.AND P0, PT, R2, 0x300, PT ;  /* 0x000003000200780c */ /* 0x000fda0003f05270 */
[----:B------:R-:W-:Y:S05]  /*0480*/  @!P0 BRA `(.L_x_10) ;  /* 0x0000000000588947 */ /* 0x000fea0003800000 */
[----:B------:R-:W0:Y:S01]  /*0490*/  LDC.64 R2, c[0x0][0x380] ;  /* 0x0000e000ff027b82 */ /* 0x000e220000000a00 */
[----:B------:R-:W-:Y:S01]  /*04a0*/  LEA.HI R4, R4, 0x1, RZ, 0x18 ;  /* 0x0000000104047811 */ /* 0x000fe200078fc0ff */
[----:B-----5:R-:W-:Y:S02]  /*04b0*/  IMAD.MOV.U32 R5, RZ, RZ, R8 ;  /* 0x000000ffff057224 */ /* 0x020fe400078e0008 */
[----:B------:R-:W-:Y:S01]  /*04c0*/  IMAD.MOV.U32 R6, RZ, RZ, R9 ;  /* 0x000000ffff067224 */ /* 0x000fe200078e0009 */
[----:B------:R-:W-:-:S05]  /*04d0*/  LOP3.LUT R4, R4, 0x3, RZ, 0xc0, !PT ;  /* 0x0000000304047812 */ /* 0x000fca00078ec0ff */
[----:B------:R-:W-:Y:S02]  /*04e0*/  IMAD.MOV R4, RZ, RZ, -R4 ;  /* 0x000000ffff047224 */ /* 0x000fe400078e0a04 */
[----:B0-----:R-:W-:-:S07]  /*04f0*/  IMAD.WIDE.U32 R2, R11, 0x8, R2 ;  /* 0x000000080b027825 */ /* 0x001fce00078e0002 */
.L_x_11:
[----:B------:R-:W2:Y:S04]  /*0500*/  LDG.E.CONSTANT R9, desc[UR8][R2.64+0x4] ;  /* 0x0000040802097981 */ /* 0x000ea8000c1e9900 */
[----:B------:R0:W3:Y:S01]  /*0510*/  LDG.E.CONSTANT R8, desc[UR8][R2.64] ;  /* 0x0000000802087981 */ /* 0x0000e2000c1e9900 */
[----:B------:R-:W-:Y:S02]  /*0520*/  VIADD R4, R4, 0x1 ;  /* 0x0000000104047836 */ /* 0x000fe40000000000 */
[----:B------:R-:W-:-:S03]  /*0530*/  VIADD R11, R11, 0x100 ;  /* 0x000001000b0b7836 */ /* 0x000fc60000000000 */
[----:B------:R-:W-:Y:S02]  /*0540*/  ISETP.NE.AND P4, PT, R4, RZ, PT ;  /* 0x000000ff0400720c */ /* 0x000fe40003f85270 */
[----:B0-----:R-:W-:-:S05]  /*0550*/  IADD3 R2, P3, PT, R2, 0x800, RZ ;  /* 0x0000080002027810 */ /* 0x001fca0007f7e0ff */
[----:B------:R-:W-:Y:S01]  /*0560*/  IMAD.X R3, RZ, RZ, R3, P3 ;  /* 0x000000ffff037224 */ /* 0x000fe200018e0603 */
[----:B--2---:R-:W-:-:S13]  /*0570*/  FSETP.GT.AND P1, PT, R6, R9, PT ;  /* 0x000000090600720b */ /* 0x004fda0003f24000 */
[----:B---3--:R-:W-:-:S04]  /*0580*/  @!P1 ISETP.GE.AND P0, PT, R8, R5, PT ;  /* 0x000000050800920c */ /* 0x008fc80003f06270 */
[----:B------:R-:W-:-:S04]  /*0590*/  @!P1 FSETP.EQ.AND P0, PT, R6, R9, !P0 ;  /* 0x000000090600920b */ /* 0x000fc80004702000 */
[----:B------:R-:W-:Y:S02]  /*05a0*/  @!P1 SEL R8, R8, R5, P0 ;  /* 0x0000000508089207 */ /* 0x000fe40000000000 */
[----:B------:R-:W-:-:S03]  /*05b0*/  @!P1 FSEL R9, R9, R6, P0 ;  /* 0x0000000609099208 */ /* 0x000fc60000000000 */
[----:B------:R-:W-:Y:S02]  /*05c0*/  IMAD.MOV.U32 R5, RZ, RZ, R8 ;  /* 0x000000ffff057224 */ /* 0x000fe400078e0008 */
[----:B------:R-:W-:Y:S01]  /*05d0*/  IMAD.MOV.U32 R6, RZ, RZ, R9 ;  /* 0x000000ffff067224 */ /* 0x000fe200078e0009 */
[----:B------:R-:W-:Y:S06]  /*05e0*/  @P4 BRA `(.L_x_11) ;  /* 0xfffffffc00c44947 */ /* 0x000fec000383ffff */
.L_x_10:
[----:B------:R-:W-:Y:S05]  /*05f0*/  BSYNC.RECONVERGENT B2 ;  /* 0x0000000000027941 */ /* 0x000fea0003800200 */
.L_x_9:
[----:B------:R-:W-:Y:S05]  /*0600*/  @!P2 BRA `(.L_x_8) ;  /* 0x0000000c00a0a947 */ /* 0x000fea0003800000 */
[----:B------:R-:W0:Y:S01]  /*0610*/  LDC R12, c[0x0][0x3d0] ;  /* 0x0000f400ff0c7b82 */ /* 0x000e220000000800 */
[----:B------:R-:W-:Y:S01]  /*0620*/  BSSY.RECONVERGENT B2, `(.L_x_12) ;  /* 0x0000083000027945 */ /* 0x000fe20003800200 */
[----:B------:R-:W-:-:S06]  /*0630*/  PLOP3.LUT P0, PT, PT, PT, PT, 0x80, 0x8 ;  /* 0x000000000008781c */ /* 0x000fcc0003f0f070 */
[----:B------:R-:W1:Y:S01]  /*0640*/  LDC R10, c[0x0][0x3d0] ;  /* 0x0000f400ff0a7b82 */ /* 0x000e620000000800 */
[----:B0-----:R-:W-:-:S05]  /*0650*/  IMAD.IADD R2, R12, 0x1, -R11 ;  /* 0x000000010c027824 */ /* 0x001fca00078e0a0b */
[----:B------:R-:W-:-:S13]  /*0660*/  ISETP.GT.AND P1, PT, R2, 0xc00, PT ;  /* 0x00000c000200780c */ /* 0x000fda0003f24270 */
[----:B-1----:R-:W-:Y:S05]  /*0670*/  @!P1 BRA `(.L_x_13) ;  /* 0x0000000400f49947 */ /* 0x002fea0003800000 */
[----:B------:R-:W0:Y:S01]  /*0680*/  LDC.64 R2, c[0x0][0x380] ;  /* 0x0000e000ff027b82 */ /* 0x000e220000000a00 */
[----:B------:R-:W-:Y:S01]  /*0690*/  PLOP3.LUT P0, PT, PT, PT, PT, 0x8, 0x80 ;  /* 0x000000000080781c */ /* 0x000fe20003f0e170 */
[----:B------:R-:W-:-:S12]  /*06a0*/  VIADD R12, R12, 0xfffff400 ;  /* 0xfffff4000c0c7836 */ /* 0x000fd80000000000 */
.L_x_14:
[----:B0-----:R-:W-:-:S05]  /*06b0*/  IMAD.WIDE R6, R11, 0x8, R2 ;  /* 0x000000080b067825 */ /* 0x001fca00078e0202 */
[----:B------:R-:W2:Y:S04]  /*06c0*/  LDG.E.CONSTANT R20, desc[UR8][R6.64+0x4] ;  /* 0x0000040806147981 */ /* 0x000ea8000c1e9900 */
[----:B------:R-:W3:Y:S04]  /*06d0*/  LDG.E.CONSTANT R18, desc[UR8][R6.64] ;  /* 0x0000000806127981 */ /* 0x000ee8000c1e9900 */
[----:B------:R-:W4:Y:S04]  /*06e0*/  LDG.E.CONSTANT R17, desc[UR8][R6.64+0x804] ;  /* 0x0008040806117981 */ /* 0x000f28000c1e9900 */
[----:B------:R-:W4:Y:S04]  /*06f0*/  LDG.E.CONSTANT R15, desc[UR8][R6.64+0x800] ;  /* 0x00080008060f7981 */ /* 0x000f28000c1e9900 */
[----:B------:R-:W4:Y:S04]  /*0700*/  LDG.E.CONSTANT R16, desc[UR8][R6.64+0x1004] ;  /* 0x0010040806107981 */ /* 0x000f28000c1e9900 */
[----:B------:R-:W4:Y:S04]  /*0710*/  LDG.E.CONSTANT R14, desc[UR8][R6.64+0x1000] ;  /* 0x00100008060e7981 */ /* 0x000f28000c1e9900 */
[----:B------:R-:W4:Y:S01]  /*0720*/  LDG.E.CONSTANT R13, desc[UR8][R6.64+0x1804] ;  /* 0x00180408060d7981 */ /* 0x000f22000c1e9900 */
[----:B------:R-:W-:-:S03]  /*0730*/  VIADD R5, R11, 0x400 ;  /* 0x000004000b057836 */ /* 0x000fc60000000000 */
[----:B------:R0:W4:Y:S01]  /*0740*/  LDG.E.CONSTANT R19, desc[UR8][R6.64+0x1800] ;  /* 0x0018000806137981 */ /* 0x000122000c1e9900 */
[----:B------:R-:W-:-:S05]  /*0750*/  IMAD.WIDE R4, R5, 0x8, R2 ;  /* 0x0000000805047825 */ /* 0x000fca00078e0202 */
[----:B------:R-:W4:Y:S04]  /*0760*/  LDG.E.CONSTANT R28, desc[UR8][R4.64+0x4] ;  /* 0x00000408041c7981 */ /* 0x000f28000c1e9900 */
[----:B------:R-:W4:Y:S04]  /*0770*/  LDG.E.CONSTANT R26, desc[UR8][R4.64] ;  /* 0x00000008041a7981 */ /* 0x000f28000c1e9900 */
[----:B------:R-:W4:Y:S04]  /*0780*/  LDG.E.CONSTANT R25, desc[UR8][R4.64+0x804] ;  /* 0x0008040804197981 */ /* 0x000f28000c1e9900 */
[----:B------:R-:W4:Y:S04]  /*0790*/  LDG.E.CONSTANT R23, desc[UR8][R4.64+0x800] ;  /* 0x0008000804177981 */ /* 0x000f28000c1e9900 */
[----:B------:R-:W4:Y:S04]  /*07a0*/  LDG.E.CONSTANT R24, desc[UR8][R4.64+0x1004] ;  /* 0x0010040804187981 */ /* 0x000f28000c1e9900 */
[----:B------:R-:W4:Y:S04]  /*07b0*/  LDG.E.CONSTANT R22, desc[UR8][R4.64+0x1000] ;  /* 0x0010000804167981 */ /* 0x000f28000c1e9900 */
[----:B------:R-:W4:Y:S01]  /*07c0*/  LDG.E.CONSTANT R21, desc[UR8][R4.64+0x1804] ;  /* 0x0018040804157981 */ /* 0x000f22000c1e9900 */
[----:B0-----:R-:W-:-:S03]  /*07d0*/  VIADD R7, R11, 0x800 ;  /* 0x000008000b077836 */ /* 0x001fc60000000000 */
        /* <DEDUP_REMOVED lines=10> */
[----:B------:R-:W4:Y:S01]  /*0880*/  LDG.E.CONSTANT R33, desc[UR8][R6.64+0x1800] ;  /* 0x0018000806217981 */ /* 0x000f22000c1e9900 */
[----:B------:R-:W-:-:S05]  /*0890*/  IMAD.WIDE R4, R5, 0x8, R2 ;  /* 0x0000000805047825 */ /* 0x000fca00078e0202 */
[----:B------:R-:W4:Y:S04]  /*08a0*/  LDG.E.CONSTANT R40, desc[UR8][R4.64+0x4] ;  /* 0x0000040804287981 */ /* 0x000f28000c1e9900 */
[----:B------:R-:W4:Y:S04]  /*08b0*/  LDG.E.CONSTANT R38, desc[UR8][R4.64] ;  /* 0x0000000804267981 */ /* 0x000f28000c1e9900 */
[----:B------:R-:W4:Y:S04]  /*08c0*/  LDG.E.CONSTANT R37, desc[UR8][R4.64+0x804] ;  /* 0x0008040804257981 */ /* 0x000f28000c1e9900 */
[----:B------:R-:W4:Y:S04]  /*08d0*/  LDG.E.CONSTANT R7, desc[UR8][R4.64+0x800] ;  /* 0x0008000804077981 */ /* 0x000f28000c1e9900 */
[----:B------:R-:W4:Y:S01]  /*08e0*/  LDG.E.CONSTANT R6, desc[UR8][R4.64+0x1000] ;  /* 0x0010000804067981 */ /* 0x000f22000c1e9900 */
[----:B--2--5:R-:W-:-:S13]  /*08f0*/  FSETP.GT.AND P2, PT, R9, R20, PT ;  /* 0x000000140900720b */ /* 0x024fda0003f44000 */
[----:B---3--:R-:W-:-:S04]  /*0900*/  @!P2 ISETP.GE.AND P1, PT, R18, R8, PT ;  /* 0x000000081200a20c */ /* 0x008fc80003f26270 */
[----:B------:R-:W-:-:S04]  /*0910*/  @!P2 FSETP.EQ.AND P1, PT, R9, R20, !P1 ;  /* 0x000000140900a20b */ /* 0x000fc80004f22000 */
[----:B------:R-:W-:Y:S02]  /*0920*/  @!P2 FSEL R20, R20, R9, P1 ;  /* 0x000000091414a208 */ /* 0x000fe40000800000 */
[----:B------:R-:W-:Y:S01]  /*0930*/  @!P2 SEL R18, R18, R8, P1 ;  /* 0x000000081212a207 */ /* 0x000fe20000800000 */
[----:B------:R-:W2:Y:S01]  /*0940*/  LDG.E.CONSTANT R9, desc[UR8][R4.64+0x1804] ;  /* 0x0018040804097981 */ /* 0x000ea2000c1e9900 */
[----:B----4-:R-:W-:-:S03]  /*0950*/  FSETP.GT.AND P3, PT, R20, R17, PT ;  /* 0x000000111400720b */ /* 0x010fc60003f64000 */
[----:B------:R-:W3:Y:S10]  /*0960*/  LDG.E.CONSTANT R8, desc[UR8][R4.64+0x1800] ;  /* 0x0018000804087981 */ /* 0x000ef4000c1e9900 */
[----:B------:R-:W-:-:S04]  /*0970*/  @!P3 ISETP.GE.AND P1, PT, R15, R18, PT ;  /* 0x000000120f00b20c */ /* 0x000fc80003f26270 */
[----:B------:R-:W-:-:S04]  /*0980*/  @!P3 FSETP.EQ.AND P1, PT, R20, R17, !P1 ;  /* 0x000000111400b20b */ /* 0x000fc80004f22000 */
[----:B------:R-:W-:Y:S02]  /*0990*/  @!P3 FSEL R17, R17, R20, P1 ;  /* 0x000000141111b208 */ /* 0x000fe40000800000 */
[----:B------:R-:W4:Y:S02]  /*09a0*/  LDG.E.CONSTANT R20, desc[UR8][R4.64+0x1004] ;  /* 0x0010040804147981 */ /* 0x000f24000c1e9900 */
[----:B------:R-:W-:Y:S02]  /*09b0*/  FSETP.GT.AND P2, PT, R17, R16, PT ;  /* 0x000000101100720b */ /* 0x000fe40003f44000 */
[----:B------:R-:W-:-:S11]  /*09c0*/  @!P3 SEL R15, R15, R18, P1 ;  /* 0x000000120f0fb207 */ /* 0x000fd60000800000 */
[----:B------:R-:W-:-:S04]  /*09d0*/  @!P2 ISETP.GE.AND P1, PT, R14, R15, PT ;  /* 0x0000000f0e00a20c */ /* 0x000fc80003f26270 */
[----:B------:R-:W-:-:S04]  /*09e0*/  @!P2 FSETP.EQ.AND P1, PT, R17, R16, !P1 ;  /* 0x000000101100a20b */ /* 0x000fc80004f22000 */
[----:B------:R-:W-:-:S04]  /*09f0*/  @!P2 FSEL R16, R16, R17, P1 ;  /* 0x000000111010a208 */ /* 0x000fc80000800000 */
        /* <DEDUP_REMOVED lines=55> */
[----:B----4-:R-:W-:Y:S02]  /*0d70*/  FSETP.GT.AND P2, PT, R37, R20, PT ;  /* 0x000000142500720b */ /* 0x010fe40003f44000 */
[----:B------:R-:W-:-:S11]  /*0d80*/  @!P3 SEL R7, R7, R38, P1 ;  /* 0x000000260707b207 */ /* 0x000fd60000800000 */
[----:B------:R-:W-:-:S04]  /*0d90*/  @!P2 ISETP.GE.AND P1, PT, R6, R7, PT ;  /* 0x000000070600a20c */ /* 0x000fc80003f26270 */
[----:B------:R-:W-:-:S04]  /*0da0*/  @!P2 FSETP.EQ.AND P1, PT, R37, R20, !P1 ;  /* 0x000000142500a20b */ /* 0x000fc80004f22000 */
[----:B------:R-:W-:Y:S01]  /*0db0*/  @!P2 FSEL R20, R20, R37, P1 ;  /* 0x000000251414a208 */ /* 0x000fe20000800000 */
[----:B------:R-:W-:-:S03]  /*0dc0*/  VIADD R11, R11, 0x1000 ;  /* 0x000010000b0b7836 */ /* 0x000fc60000000000 */
[----:B--2---:R-:W-:Y:S02]  /*0dd0*/  FSETP.GT.AND P3, PT, R20, R9, PT ;  /* 0x000000091400720b */ /* 0x004fe40003f64000 */
[----:B------:R-:W-:Y:S02]  /*0de0*/  @!P2 SEL R6, R6, R7, P1 ;  /* 0x000000070606a207 */ /* 0x000fe40000800000 */
[----:B------:R-:W-:-:S09]  /*0df0*/  ISETP.GE.AND P2, PT, R11, R12, PT ;  /* 0x0000000c0b00720c */ /* 0x000fd20003f46270 */
[----:B---3--:R-:W-:-:S04]  /*0e00*/  @!P3 ISETP.GE.AND P1, PT, R8, R6, PT ;  /* 0x000000060800b20c */ /* 0x008fc80003f26270 */
[----:B------:R-:W-:-:S04]  /*0e10*/  @!P3 FSETP.EQ.AND P1, PT, R20, R9, !P1 ;  /* 0x000000091400b20b */ /* 0x000fc80004f22000 */
[----:B------:R-:W-:Y:S02]  /*0e20*/  @!P3 FSEL R9, R9, R20, P1 ;  /* 0x000000140909b208 */ /* 0x000fe40000800000 */
[----:B------:R-:W-:Y:S01]  /*0e30*/  @!P3 SEL R8, R8, R6, P1 ;  /* 0x000000060808b207 */ /* 0x000fe20000800000 */
[----:B------:R-:W-:Y:S06]  /*0e40*/  @!P2 BRA `(.L_x_14) ;  /* 0xfffffff80018a947 */ /* 0x000fec000383ffff */
.L_x_13:
[----:B------:R-:W-:Y:S05]  /*0e50*/  BSYNC.RECONVERGENT B2 ;  /* 0x0000000000027941 */ /* 0x000fea0003800200 */
.L_x_12:
[----:B------:R-:W-:Y:S01]  /*0e60*/  IMAD.IADD R2, R10, 0x1, -R11 ;  /* 0x000000010a027824 */ /* 0x000fe200078e0a0b */
[----:B------:R-:W-:Y:S04]  /*0e70*/  BSSY.RECONVERGENT B2, `(.L_x_15) ;  /* 0x0000041000027945 */ /* 0x000fe80003800200 */
[----:B------:R-:W-:-:S13]  /*0e80*/  ISETP.GT.AND P1, PT, R2, 0x400, PT ;  /* 0x000004000200780c */ /* 0x000fda0003f24270 */
[----:B------:R-:W-:Y:S05]  /*0e90*/  @!P1 BRA `(.L_x_16) ;  /* 0x0000000000f89947 */ /* 0x000fea0003800000 */
[----:B------:R-:W0:Y:S02]  /*0ea0*/  LDC.64 R4, c[0x0][0x380] ;  /* 0x0000e000ff047b82 */ /* 0x000e240000000a00 */
        /* <DEDUP_REMOVED lines=9> */
[----:B------:R-:W4:Y:S01]  /*0f40*/  LDG.E.CONSTANT R16, desc[UR8][R2.64+0x1800] ;  /* 0x0018000802107981 */ /* 0x000f22000c1e9900 */
[----:B------:R-:W-:-:S05]  /*0f50*/  IMAD.WIDE R4, R23, 0x8, R4 ;  /* 0x0000000817047825 */ /* 0x000fca00078e0204 */
[----:B------:R-:W4:Y:S04]  /*0f60*/  LDG.E.CONSTANT R18, desc[UR8][R4.64+0x4] ;  /* 0x0000040804127981 */ /* 0x000f28000c1e9900 */
        /* <DEDUP_REMOVED lines=9> */
[----:B------:R-:W2:Y:S01]  /*1000*/  LDG.E.CONSTANT R9, desc[UR8][R4.64+0x1804] ;  /* 0x0018040804097981 */ /* 0x000ea2000c1e9900 */
[----:B------:R-:W-:-:S03]  /*1010*/  @!P1 SEL R7, R7, R8, P0 ;  /* 0x0000000807079207 */ /* 0x000fc60000000000 */
[----:B------:R-:W3:Y:S01]  /*1020*/  LDG.E.CONSTANT R8, desc[UR8][R4.64+0x1800] ;  /* 0x0018000804087981 */ /* 0x000ee2000c1e9900 */
[----:B----4-:R-:W-:-:S13]  /*1030*/  FSETP.GT.AND P1, PT, R6, R13, PT ;  /* 0x0000000d0600720b */ /* 0x010fda0003f24000 */
        /* <DEDUP_REMOVED lines=27> */
[----:B------:R-:W-:Y:S02]  /*11f0*/  @!P2 FSEL R22, R22, R19, P0 ;  /* 0x000000131616a208 */ /* 0x000fe40000000000 */
[----:B------:R-:W-:Y:S01]  /*1200*/  @!P2 SEL R21, R21, R20, P0 ;  /* 0x000000141515a207 */ /* 0x000fe20000000000 */
[----:B------:R-:W-:Y:S01]  /*1210*/  VIADD R11, R23, 0x400 ;  /* 0x00000400170b7836 */ /* 0x000fe20000000000 */
[----:B------:R-:W-:Y:S02]  /*1220*/  PLOP3.LUT P0, PT, PT, PT, PT, 0x8, 0x80 ;  /* 0x000000000080781c */ /* 0x000fe40003f0e170 */
[----:B--2---:R-:W-:-:S13]  /*1230*/  FSETP.GT.AND P3, PT, R22, R9, PT ;  /* 0x000000091600720b */ /* 0x004fda0003f64000 */
[----:B---3--:R-:W-:-:S04]  /*1240*/  @!P3 ISETP.GE.AND P1, PT, R8, R21, PT ;  /* 0x000000150800b20c */ /* 0x008fc80003f26270 */
[----:B------:R-:W-:-:S04]  /*1250*/  @!P3 FSETP.EQ.AND P1, PT, R22, R9, !P1 ;  /* 0x000000091600b20b */ /* 0x000fc80004f22000 */
[----:B------:R-:W-:Y:S02]  /*1260*/  @!P3 FSEL R9, R9, R22, P1 ;  /* 0x000000160909b208 */ /* 0x000fe40000800000 */
[----:B------:R-:W-:-:S07]  /*1270*/  @!P3 SEL R8, R8, R21, P1 ;  /* 0x000000150808b207 */ /* 0x000fce0000800000 */
.L_x_16:
[----:B------:R-:W-:Y:S05]  /*1280*/  BSYNC.RECONVERGENT B2 ;  /* 0x0000000000027941 */ /* 0x000fea0003800200 */
.L_x_15:
[----:B------:R-:W-:-:S13]  /*1290*/  ISETP.LT.OR P0, PT, R11, R10, P0 ;  /* 0x0000000a0b00720c */ /* 0x000fda0000701670 */
        /* <DEDUP_REMOVED lines=25> */
[----:B------:R-:W-:Y:S02]  /*1430*/  @!P2 SEL R11, R11, R6, P0 ;  /* 0x000000060b0ba207 */ /* 0x000fe40000000000 */
[----:B--2---:R-:W-:-:S13]  /*1440*/  FSETP.GT.AND P1, PT, R10, R9, PT ;  /* 0x000000090a00720b */ /* 0x004fda0003f24000 */
[----:B---3--:R-:W-:-:S04]  /*1450*/  @!P1 ISETP.GE.AND P0, PT, R8, R11, PT ;  /* 0x0000000b0800920c */ /* 0x008fc80003f06270 */
[----:B------:R-:W-:-:S04]  /*1460*/  @!P1 FSETP.EQ.AND P0, PT, R10, R9, !P0 ;  /* 0x000000090a00920b */ /* 0x000fc80004702000 */
[----:B------:R-:W-:Y:S02]  /*1470*/  @!P1 FSEL R9, R9, R10, P0 ;  /* 0x0000000a09099208 */ /* 0x000fe40000000000 */
[----:B------:R-:W-:-:S07]  /*1480*/  @!P1 SEL R8, R8, R11, P0 ;  /* 0x0000000b08089207 */ /* 0x000fce0000000000 */
.L_x_8:
[----:B------:R-:W-:Y:S05]  /*1490*/  BSYNC.RECONVERGENT B1 ;  /* 0x0000000000017941 */ /* 0x000fea0003800200 */
.L_x_7:
[----:B------:R-:W1:Y:S02]  /*14a0*/  LDC R4, c[0x0][0x3d0] ;  /* 0x0000f400ff047b82 */ /* 0x000e640000000800 */
[----:B-1----:R-:W-:-:S13]  /*14b0*/  ISETP.GE.AND P0, PT, R4, 0x100, PT ;  /* 0x000001000400780c */ /* 0x002fda0003f06270 */
[----:B------:R-:W-:Y:S05]  /*14c0*/  @!P0 BRA `(.L_x_17) ;  /* 0x0000000800048947 */ /* 0x000fea0003800000 */
[----:B------:R-:W1:Y:S01]  /*14d0*/  S2R R10, SR_LANEID ;  /* 0x00000000000a7919 */ /* 0x000e620000000000 */
[----:B------:R-:W-:Y:S01]  /*14e0*/  BSSY.RECONVERGENT B1, `(.L_x_18) ;  /* 0x0000012000017945 */ /* 0x000fe20003800200 */
[----:B0----5:R-:W-:Y:S01]  /*14f0*/  IMAD.MOV.U32 R2, RZ, RZ, R9 ;  /* 0x000000ffff027224 */ /* 0x021fe200078e0009 */
[----:B------:R0:W2:Y:S01]  /*1500*/  SHFL.DOWN PT, R5, R8, 0x1, 0x1f ;  /* 0x08201f0008057f89 */ /* 0x0000a200000e0000 */
[----:B------:R-:W-:-:S03]  /*1510*/  IMAD.MOV.U32 R3, RZ, RZ, R8 ;  /* 0x000000ffff037224 */ /* 0x000fc600078e0008 */
[----:B------:R0:W3:Y:S01]  /*1520*/  SHFL.DOWN PT, R4, R9, 0x1, 0x1f ;  /* 0x08201f0009047f89 */ /* 0x0000e200000e0000 */
[C---:B-1----:R-:W-:Y:S02]  /*1530*/  ISETP.GT.AND P0, PT, R10.reuse, 0x1e, PT ;  /* 0x0000001e0a00780c */ /* 0x042fe40003f04270 */
[C---:B------:R-:W-:Y:S02]  /*1540*/  ISETP.GT.AND P4, PT, R10.reuse, 0x1d, PT ;  /* 0x0000001d0a00780c */ /* 0x040fe40003f84270 */
[C---:B------:R-:W-:Y:S02]  /*1550*/  ISETP.GT.AND P3, PT, R10.reuse, 0x1b, PT ;  /* 0x0000001b0a00780c */ /* 0x040fe40003f64270 */
[C---:B------:R-:W-:Y:S02]  /*1560*/  ISETP.GT.AND P2, PT, R10.reuse, 0x17, PT ;  /* 0x000000170a00780c */ /* 0x040fe40003f44270 */
[----:B------:R-:W-:-:S05]  /*1570*/  ISETP.GT.AND P1, PT, R10, 0xf, PT ;  /* 0x0000000f0a00780c */ /* 0x000fca0003f24270 */
[----:B0-23--:R-:W-:Y:S08]  /*1580*/  @P0 BRA `(.L_x_19) ;  /* 0x00000000001c0947 */ /* 0x00dff00003800000 */
[----:B------:R-:W-:Y:S01]  /*1590*/  FSETP.GT.AND P5, PT, R9, R4, PT ;  /* 0x000000040900720b */ /* 0x000fe20003fa4000 */
[----:B------:R-:W-:Y:S02]  /*15a0*/  IMAD.MOV.U32 R2, RZ, RZ, R4 ;  /* 0x000000ffff027224 */ /* 0x000fe400078e0004 */
[----:B------:R-:W-:-:S10]  /*15b0*/  IMAD.MOV.U32 R3, RZ, RZ, R5 ;  /* 0x000000ffff037224 */ /* 0x000fd400078e0005 */
[----:B------:R-:W-:-:S04]  /*15c0*/  @!P5 ISETP.GE.AND P0, PT, R5, R8, PT ;  /* 0x000000080500d20c */ /* 0x000fc80003f06270 */
[----:B------:R-:W-:-:S04]  /*15d0*/  @!P5 FSETP.EQ.AND P0, PT, R9, R4, !P0 ;  /* 0x000000040900d20b */ /* 0x000fc80004702000 */
[----:B------:R-:W-:Y:S02]  /*15e0*/  @!P5 FSEL R2, R4, R9, P0 ;  /* 0x000000090402d208 */ /* 0x000fe40000000000 */
[----:B------:R-:W-:-:S07]  /*15f0*/  @!P5 SEL R3, R5, R8, P0 ;  /* 0x000000080503d207 */ /* 0x000fce0000000000 */
.L_x_19:
[----:B------:R-:W-:Y:S05]  /*1600*/  BSYNC.RECONVERGENT B1 ;  /* 0x0000000000017941 */ /* 0x000fea0003800200 */
.L_x_18:
[----:B------:R0:W1:Y:S01]  /*1610*/  SHFL.DOWN PT, R6, R3, 0x2, 0x1f ;  /* 0x08401f0003067f89 */ /* 0x00006200000e0000 */
[----:B------:R-:W-:Y:S01]  /*1620*/  BSSY.RECONVERGENT B1, `(.L_x_20) ;  /* 0x000000c000017945 */ /* 0x000fe20003800200 */
[----:B------:R-:W-:Y:S02]  /*1630*/  IMAD.MOV.U32 R4, RZ, RZ, R2 ;  /* 0x000000ffff047224 */ /* 0x000fe400078e0002 */
[----:B------:R0:W2:Y:S01]  /*1640*/  SHFL.DOWN PT, R7, R2, 0x2, 0x1f ;  /* 0x08401f0002077f89 */ /* 0x0000a200000e0000 */
[----:B------:R-:W-:Y:S01]  /*1650*/  IMAD.MOV.U32 R5, RZ, RZ, R3 ;  /* 0x000000ffff057224 */ /* 0x000fe200078e0003 */
[----:B------:R-:W-:Y:S06]  /*1660*/  @P4 BRA `(.L_x_21) ;  /* 0x00000000001c4947 */ /* 0x000fec0003800000 */
[----:B--2---:R-:W-:Y:S01]  /*1670*/  FSETP.GT.AND P4, PT, R2, R7, PT ;  /* 0x000000070200720b */ /* 0x004fe20003f84000 */
[----:B------:R-:W-:Y:S02]  /*1680*/  IMAD.MOV.U32 R4, RZ, RZ, R7 ;  /* 0x000000ffff047224 */ /* 0x000fe400078e0007 */
[----:B-1----:R-:W-:-:S10]  /*1690*/  IMAD.MOV.U32 R5, RZ, RZ, R6 ;  /* 0x000000ffff057224 */ /* 0x002fd400078e0006 */
[----:B------:R-:W-:-:S04]  /*16a0*/  @!P4 ISETP.GE.AND P0, PT, R6, R3, PT ;  /* 0x000000030600c20c */ /* 0x000fc80003f06270 */
[----:B------:R-:W-:-:S04]  /*16b0*/  @!P4 FSETP.EQ.AND P0, PT, R2, R7, !P0 ;  /* 0x000000070200c20b */ /* 0x000fc80004702000 */
[----:B------:R-:W-:Y:S02]  /*16c0*/  @!P4 FSEL R4, R7, R2, P0 ;  /* 0x000000020704c208 */ /* 0x000fe40000000000 */
[----:B------:R-:W-:-:S07]  /*16d0*/  @!P4 SEL R5, R6, R3, P0 ;  /* 0x000000030605c207 */ /* 0x000fce0000000000 */
.L_x_21:
[----:B------:R-:W-:Y:S05]  /*16e0*/  BSYNC.RECONVERGENT B1 ;  /* 0x0000000000017941 */ /* 0x000fea0003800200 */
.L_x_20:
[----:B0-----:R0:W3:Y:S01]  /*16f0*/  SHFL.DOWN PT, R2, R5, 0x4, 0x1f ;  /* 0x08801f0005027f89 */ /* 0x0010e200000e0000 */
[----:B------:R-:W-:Y:S01]  /*1700*/  BSSY.RECONVERGENT B1, `(.L_x_22) ;  /* 0x000000c000017945 */ /* 0x000fe20003800200 */
[----:B-1----:R-:W-:Y:S02]  /*1710*/  IMAD.MOV.U32 R6, RZ, RZ, R4 ;  /* 0x000000ffff067224 */ /* 0x002fe400078e0004 */
[----:B------:R0:W1:Y:S01]  /*1720*/  SHFL.DOWN PT, R3, R4, 0x4, 0x1f ;  /* 0x08801f0004037f89 */ /* 0x00006200000e0000 */
[----:B--2---:R-:W-:Y:S01]  /*1730*/  IMAD.MOV.U32 R7, RZ, RZ, R5 ;  /* 0x000000ffff077224 */ /* 0x004fe200078e0005 */
[----:B------:R-:W-:Y:S06]  /*1740*/  @P3 BRA `(.L_x_23) ;  /* 0x00000000001c3947 */ /* 0x000fec0003800000 */
[----:B-1----:R-:W-:Y:S01]  /*1750*/  FSETP.GT.AND P3, PT, R4, R3, PT ;  /* 0x000000030400720b */ /* 0x002fe20003f64000 */
[----:B------:R-:W-:Y:S02]  /*1760*/  IMAD.MOV.U32 R6, RZ, RZ, R3 ;  /* 0x000000ffff067224 */ /* 0x000fe400078e0003 */
[----:B---3--:R-:W-:-:S10]  /*1770*/  IMAD.MOV.U32 R7, RZ, RZ, R2 ;  /* 0x000000ffff077224 */ /* 0x008fd400078e0002 */
[----:B------:R-:W-:-:S04]  /*1780*/  @!P3 ISETP.GE.AND P0, PT, R2, R5, PT ;  /* 0x000000050200b20c */ /* 0x000fc80003f06270 */
[----:B------:R-:W-:-:S04]  /*1790*/  @!P3 FSETP.EQ.AND P0, PT, R4, R3, !P0 ;  /* 0x000000030400b20b */ /* 0x000fc80004702000 */
[----:B------:R-:W-:Y:S02]  /*17a0*/  @!P3 FSEL R6, R3, R4, P0 ;  /* 0x000000040306b208 */ /* 0x000fe40000000000 */
[----:B------:R-:W-:-:S07]  /*17b0*/  @!P3 SEL R7, R2, R5, P0 ;  /* 0x000000050207b207 */ /* 0x000fce0000000000 */
.L_x_23:
[----:B------:R-:W-:Y:S05]  /*17c0*/  BSYNC.RECONVERGENT B1 ;  /* 0x0000000000017941 */ /* 0x000fea0003800200 */
.L_x_22:
[----:B0-----:R0:W2:Y:S01]  /*17d0*/  SHFL.DOWN PT, R4, R7, 0x8, 0x1f ;  /* 0x09001f0007047f89 */ /* 0x0010a200000e0000 */
[----:B------:R-:W-:Y:S01]  /*17e0*/  BSSY.RECONVERGENT B1, `(.L_x_24) ;  /* 0x000000c000017945 */ /* 0x000fe20003800200 */
[----:B-1----:R-:W-:Y:S02]  /*17f0*/  IMAD.MOV.U32 R3, RZ, RZ, R6 ;  /* 0x000000ffff037224 */ /* 0x002fe400078e0006 */
[----:B------:R0:W1:Y:S01]  /*1800*/  SHFL.DOWN PT, R5, R6, 0x8, 0x1f ;  /* 0x09001f0006057f89 */ /* 0x00006200000e0000 */
[----:B---3--:R-:W-:Y:S01]  /*1810*/  IMAD.MOV.U32 R2, RZ, RZ, R7 ;  /* 0x000000ffff027224 */ /* 0x008fe200078e0007 */
[----:B------:R-:W-:Y:S06]  /*1820*/  @P2 BRA `(.L_x_25) ;  /* 0x00000000001c2947 */ /* 0x000fec0003800000 */
[----:B-1----:R-:W-:Y:S01]  /*1830*/  FSETP.GT.AND P2, PT, R6, R5, PT ;  /* 0x000000050600720b */ /* 0x002fe20003f44000 */
[----:B------:R-:W-:Y:S02]  /*1840*/  IMAD.MOV.U32 R3, RZ, RZ, R5 ;  /* 0x000000ffff037224 */ /* 0x000fe400078e0005 */
[----:B--2---:R-:W-:-:S10]  /*1850*/  IMAD.MOV.U32 R2, RZ, RZ, R4 ;  /* 0x000000ffff027224 */ /* 0x004fd400078e0004 */
[----:B------:R-:W-:-:S04]  /*1860*/  @!P2 ISETP.GE.AND P0, PT, R4, R7, PT ;  /* 0x000000070400a20c */ /* 0x000fc80003f06270 */
[----:B------:R-:W-:-:S04]  /*1870*/  @!P2 FSETP.EQ.AND P0, PT, R6, R5, !P0 ;  /* 0x000000050600a20b */ /* 0x000fc80004702000 */
[----:B------:R-:W-:Y:S02]  /*1880*/  @!P2 FSEL R3, R5, R6, P0 ;  /* 0x000000060503a208 */ /* 0x000fe40000000000 */
[----:B------:R-:W-:-:S07]  /*1890*/  @!P2 SEL R2, R4, R7, P0 ;  /* 0x000000070402a207 */ /* 0x000fce0000000000 */
.L_x_25:
[----:B------:R-:W-:Y:S05]  /*18a0*/  BSYNC.RECONVERGENT B1 ;  /* 0x0000000000017941 */ /* 0x000fea0003800200 */
.L_x_24:
[----:B--2---:R2:W3:Y:S01]  /*18b0*/  SHFL.DOWN PT, R4, R2, 0x10, 0x1f ;  /* 0x0a001f0002047f89 */ /* 0x0044e200000e0000 */
[----:B------:R-:W-:Y:S03]  /*18c0*/  BSSY.RECONVERGENT B1, `(.L_x_26) ;  /* 0x0000012000017945 */ /* 0x000fe60003800200 */
[----:B-1----:R2:W1:Y:S01]  /*18d0*/  SHFL.DOWN PT, R5, R3, 0x10, 0x1f ;  /* 0x0a001f0003057f89 */ /* 0x00246200000e0000 */
[----:B------:R-:W-:Y:S05]  /*18e0*/  @P1 BRA `(.L_x_27) ;  /* 0x00000000003c1947 */ /* 0x000fea0003800000 */
[----:B------:R-:W-:Y:S02]  /*18f0*/  ISETP.NE.AND P2, PT, R10, RZ, PT ;  /* 0x000000ff0a00720c */ /* 0x000fe40003f45270 */
[----:B-1----:R-:W-:-:S11]  /*1900*/  FSETP.GT.AND P1, PT, R3, R5, PT ;  /* 0x000000050300720b */ /* 0x002fd60003f24000 */
[----:B------:R-:W1:Y:S01]  /*1910*/  @!P2 S2R R8, SR_CgaCtaId ;  /* 0x000000000008a919 */ /* 0x000e620000008800 */
[----:B0-----:R-:W-:Y:S02]  /*1920*/  @!P2 MOV R7, 0x400 ;  /* 0x000004000007a802 */ /* 0x001fe40000000f00 */
[----:B------:R-:W-:Y:S02]  /*1930*/  @!P2 SHF.R.U32.HI R6, RZ, 0x2, R0 ;  /* 0x00000002ff06a819 */ /* 0x000fe40000011600 */
[----:B---3--:R-:W-:Y:S02]  /*1940*/  @!P1 ISETP.GE.AND P0, PT, R4, R2, PT ;  /* 0x000000020400920c */ /* 0x008fe40003f06270 */
[----:B------:R-:W-:Y:S02]  /*1950*/  @!P2 LOP3.LUT R6, R6, 0xf8, RZ, 0xc0, !PT ;  /* 0x000000f80606a812 */ /* 0x000fe400078ec0ff */
[----:B------:R-:W-:-:S04]  /*1960*/  @!P1 FSETP.EQ.AND P0, PT, R3, R5, !P0 ;  /* 0x000000050300920b */ /* 0x000fc80004702000 */
[----:B------:R-:W-:Y:S02]  /*1970*/  @!P1 SEL R4, R4, R2, P0 ;  /* 0x0000000204049207 */ /* 0x000fe40000000000 */
[----:B------:R-:W-:-:S03]  /*1980*/  @!P1 FSEL R5, R5, R3, P0 ;  /* 0x0000000305059208 */ /* 0x000fc60000000000 */
[----:B--2---:R-:W-:Y:S02]  /*1990*/  IMAD.MOV.U32 R2, RZ, RZ, R4 ;  /* 0x000000ffff027224 */ /* 0x004fe400078e0004 */
[----:B------:R-:W-:Y:S01]  /*19a0*/  IMAD.MOV.U32 R3, RZ, RZ, R5 ;  /* 0x000000ffff037224 */ /* 0x000fe200078e0005 */
[----:B-1----:R-:W-:-:S05]  /*19b0*/  @!P2 LEA R7, R8, R7, 0x18 ;  /* 0x000000070807a211 */ /* 0x002fca00078ec0ff */
[----:B------:R-:W-:-:S05]  /*19c0*/  @!P2 IMAD.IADD R6, R6, 0x1, R7 ;  /* 0x000000010606a824 */ /* 0x000fca00078e0207 */
[----:B------:R4:W-:Y:S02]  /*19d0*/  @!P2 STS.64 [R6+0x8], R4 ;  /* 0x000008040600a388 */ /* 0x0009e40000000a00 */
.L_x_27:
[----:B------:R-:W-:Y:S05]  /*19e0*/  BSYNC.RECONVERGENT B1 ;  /* 0x0000000000017941 */ /* 0x000fea0003800200 */
.L_x_26:
[----:B------:R-:W-:Y:S01]  /*19f0*/  BAR.SYNC.DEFER_BLOCKING 0x0 ;  /* 0x0000000000007b1d */ /* 0x000fe20000010000 */
[----:B------:R-:W-:-:S13]  /*1a00*/  ISETP.NE.AND P0, PT, R0, RZ, PT ;  /* 0x000000ff0000720c */ /* 0x000fda0003f05270 */
[----:B------:R-:W-:Y:S05]  /*1a10*/  @P0 BRA `(.L_x_28) ;  /* 0x0000002c00b40947 */ /* 0x000fea0003800000 */
[----:B------:R-:W5:Y:S01]  /*1a20*/  S2UR UR5, SR_CgaCtaId ;  /* 0x00000000000579c3 */ /* 0x000f620000008800 */
[----:B------:R-:W-:Y:S02]  /*1a30*/  UMOV UR4, 0x400 ;  /* 0x0000040000047882 */ /* 0x000fe40000000000 */
[----:B-----5:R-:W-:-:S09]  /*1a40*/  ULEA UR4, UR5, UR4, 0x18 ;  /* 0x0000000405047291 */ /* 0x020fd2000f8ec0ff */
[----:B01-34-:R-:W0:Y:S04]  /*1a50*/  LDS.128 R4, [UR4+0x10] ;  /* 0x00001004ff047984 */ /* 0x01be280008000c00 */
[----:B------:R-:W1:Y:S04]  /*1a60*/  LDS.128 R8, [UR4+0x20] ;  /* 0x00002004ff087984 */ /* 0x000e680008000c00 */
[----:B------:R-:W3:Y:S01]  /*1a70*/  LDS.128 R12, [UR4+0x30] ;  /* 0x00003004ff0c7984 */ /* 0x000ee20008000c00 */
[----:B0-----:R-:W-:-:S13]  /*1a80*/  FSETP.GEU.AND P1, PT, R5, R3, PT ;  /* 0x000000030500720b */ /* 0x001fda0003f2e000 */
[----:B------:R-:W-:-:S04]  /*1a90*/  @P1 ISETP.GE.AND P0, PT, R4, R2, PT ;  /* 0x000000020400120c */ /* 0x000fc80003f06270 */
[----:B------:R-:W-:-:S04]  /*1aa0*/  @P1 FSETP.EQ.AND P0, PT, R3, R5, !P0 ;  /* 0x000000050300120b */ /* 0x000fc80004702000 */
[----:B------:R-:W-:Y:S02]  /*1ab0*/  @P1 FSEL R5, R5, R3, P0 ;  /* 0x0000000305051208 */ /* 0x000fe40000000000 */
[----:B------:R-:W-:Y:S02]  /*1ac0*/  @P1 SEL R4, R4, R2, P0 ;  /* 0x0000000204041207 */ /* 0x000fe40000000000 */
[----:B------:R-:W-:Y:S01]  /*1ad0*/  FSETP.GEU.AND P2, PT, R7, R5, PT ;  /* 0x000000050700720b */ /* 0x000fe20003f4e000 */
[----:B--2---:R-:W0:-:S12]  /*1ae0*/  LDS.64 R2, [UR4+0x40] ;  /* 0x00004004ff027984 */ /* 0x004e180008000a00 */
[----:B------:R-:W-:-:S04]  /*1af0*/  @P2 ISETP.GE.AND P0, PT, R6, R4, PT ;  /* 0x000000040600220c */ /* 0x000fc80003f06270 */
[----:B------:R-:W-:-:S04]  /*1b00*/  @P2 FSETP.EQ.AND P0, PT, R5, R7, !P0 ;  /* 0x000000070500220b */ /* 0x000fc80004702000 */
[----:B------:R-:W-:Y:S02]  /*1b10*/  @P2 FSEL R7, R7, R5, P0 ;  /* 0x0000000507072208 */ /* 0x000fe40000000000 */
[----:B------:R-:W-:Y:S02]  /*1b20*/  @P2 SEL R6, R6, R4, P0 ;  /* 0x0000000406062207 */ /* 0x000fe40000000000 */
[----:B-1----:R-:W-:-:S13]  /*1b30*/  FSETP.GEU.AND P1, PT, R9, R7, PT ;  /* 0x000000070900720b */ /* 0x002fda0003f2e000 */
[----:B------:R-:W-:-:S04]  /*1b40*/  @P1 ISETP.GE.AND P0, PT, R8, R6, PT ;  /* 0x000000060800120c */ /* 0x000fc80003f06270 */
[----:B------:R-:W-:-:S04]  /*1b50*/  @P1 FSETP.EQ.AND P0, PT, R7, R9, !P0 ;  /* 0x000000090700120b */ /* 0x000fc80004702000 */
[----:B------:R-:W-:Y:S02]  /*1b60*/  @P1 FSEL R9, R9, R7, P0 ;  /* 0x0000000709091208 */ /* 0x000fe40000000000 */
[----:B------:R-:W-:Y:S02]  /*1b70*/  @P1 SEL R8, R8, R6, P0 ;  /* 0x0000000608081207 */ /* 0x000fe40000000000 */
[----:B------:R-:W-:-:S13]  /*1b80*/  FSETP.GEU.AND P2, PT, R11, R9, PT ;  /* 0x000000090b00720b */ /* 0x000fda0003f4e000 */
[----:B------:R-:W-:-:S04]  /*1b90*/  @P2 ISETP.GE.AND P0, PT, R10, R8, PT ;  /* 0x000000080a00220c */ /* 0x000fc80003f06270 */
[----:B------:R-:W-:-:S04]  /*1ba0*/  @P2 FSETP.EQ.AND P0, PT, R9, R11, !P0 ;  /* 0x0000000b0900220b */ /* 0x000fc80004702000 */
[----:B------:R-:W-:Y:S02]  /*1bb0*/  @P2 FSEL R11, R11, R9, P0 ;  /* 0x000000090b0b2208 */ /* 0x000fe40000000000 */
[----:B------:R-:W-:Y:S02]  /*1bc0*/  @P2 SEL R10, R10, R8, P0 ;  /* 0x000000080a0a2207 */ /* 0x000fe40000000000 */
[----:B---3--:R-:W-:-:S13]  /*1bd0*/  FSETP.GEU.AND P1, PT, R13, R11, PT ;  /* 0x0000000b0d00720b */ /* 0x008fda0003f2e000 */
        /* <DEDUP_REMOVED lines=9> */
[----:B0-----:R-:W-:-:S13]  /*1c70*/  FSETP.GEU.AND P1, PT, R3, R15, PT ;  /* 0x0000000f0300720b */ /* 0x001fda0003f2e000 */
[----:B------:R-:W-:Y:S05]  /*1c80*/  @!P1 BRA `(.L_x_28) ;  /* 0x0000002c00189947 */ /* 0x000fea0003800000 */
[----:B------:R-:W-:-:S04]  /*1c90*/  ISETP.GE.AND P0, PT, R2, R14, PT ;  /* 0x0000000e0200720c */ /* 0x000fc80003f06270 */
[----:B------:R-:W-:-:S04]  /*1ca0*/  FSETP.EQ.AND P0, PT, R15, R3, !P0 ;  /* 0x000000030f00720b */ /* 0x000fc80004702000 */
[----:B------:R-:W-:Y:S02]  /*1cb0*/  FSEL R3, R3, R15, P0 ;  /* 0x0000000f03037208 */ /* 0x000fe40000000000 */
[----:B------:R-:W-:Y:S01]  /*1cc0*/  SEL R2, R2, R14, P0 ;  /* 0x0000000e02027207 */ /* 0x000fe20000000000 */
[----:B------:R-:W-:Y:S06]  /*1cd0*/  BRA `(.L_x_28) ;  /* 0x0000002c00047947 */ /* 0x000fec0003800000 */
.L_x_17:
[----:B------:R-:W1:Y:S01]  /*1ce0*/  S2R R10, SR_LANEID ;  /* 0x00000000000a7919 */ /* 0x000e620000000000 */
[----:B0-----:R-:W-:Y:S01]  /*1cf0*/  LOP3.LUT R2, R0, 0x3e0, RZ, 0xc0, !PT ;  /* 0x000003e000027812 */ /* 0x001fe200078ec0ff */
[----:B------:R-:W-:Y:S03]  /*1d00*/  BSSY.RECONVERGENT B1, `(.L_x_29) ;  /* 0x0000022000017945 */ /* 0x000fe60003800200 */
[----:B------:R-:W-:Y:S01]  /*1d10*/  LOP3.LUT R5, RZ, R2, RZ, 0x33, !PT ;  /* 0x00000002ff057212 */ /* 0x000fe200078e33ff */
[----:B------:R-:W-:-:S04]  /*1d20*/  VIADD R3, R2, 0x20 ;  /* 0x0000002002037836 */ /* 0x000fc80000000000 */
[----:B------:R-:W-:Y:S01]  /*1d30*/  IMAD.IADD R5, R5, 0x1, R4 ;  /* 0x0000000105057824 */ /* 0x000fe200078e0204 */
[----:B------:R-:W-:-:S04]  /*1d40*/  ISETP.GT.AND P0, PT, R3, R4, PT ;  /* 0x000000040300720c */ /* 0x000fc80003f04270 */
[----:B------:R-:W-:Y:S02]  /*1d50*/  SEL R5, R5, 0x1f, P0 ;  /* 0x0000001f05057807 */ /* 0x000fe40000000000 */
[C---:B-1----:R-:W-:Y:S01]  /*1d60*/  ISETP.NE.AND P1, PT, R10.reuse, RZ, PT ;  /* 0x000000ff0a00720c */ /* 0x042fe20003f25270 */
[C---:B------:R-:W-:Y:S01]  /*1d70*/  VIADD R2, R10.reuse, 0x2 ;  /* 0x000000020a027836 */ /* 0x040fe20000000000 */
[----:B------:R-:W-:-:S04]  /*1d80*/  ISETP.GE.AND P0, PT, R10, R5, PT ;  /* 0x000000050a00720c */ /* 0x000fc80003f06270 */
[----:B------:R-:W-:Y:S01]  /*1d90*/  ISETP.GT.AND P5, PT, R2, R5, PT ;  /* 0x000000050200720c */ /* 0x000fe20003fa4270 */
[----:B------:R-:W-:-:S05]  /*1da0*/  VIADD R2, R10, 0x8 ;  /* 0x000000080a027836 */ /* 0x000fca0000000000 */
[----:B------:R-:W-:Y:S01]  /*1db0*/  ISETP.GT.AND P3, PT, R2, R5, PT ;  /* 0x000000050200720c */ /* 0x000fe20003f64270 */
[----:B------:R-:W0:Y:S01]  /*1dc0*/  @!P1 S2R R6, SR_CgaCtaId ;  /* 0x0000000000069919 */ /* 0x000e220000008800 */
[----:B------:R-:W-:Y:S01]  /*1dd0*/  @!P1 MOV R3, 0x400 ;  /* 0x0000040000039802 */ /* 0x000fe20000000f00 */
[----:B-----5:R-:W-:-:S03]  /*1de0*/  IMAD.MOV.U32 R2, RZ, RZ, R8 ;  /* 0x000000ffff027224 */ /* 0x020fc600078e0008 */
[----:B0-----:R-:W-:Y:S01]  /*1df0*/  @!P1 LEA R12, R6, R3, 0x18 ;  /* 0x00000003060c9211 */ /* 0x001fe200078ec0ff */
[C---:B------:R-:W-:Y:S01]  /*1e00*/  VIADD R6, R10.reuse, 0x4 ;  /* 0x000000040a067836 */ /* 0x040fe20000000000 */
[----:B------:R-:W-:Y:S01]  /*1e10*/  @!P1 SHF.R.U32.HI R3, RZ, 0x2, R0 ;  /* 0x00000002ff039819 */ /* 0x000fe20000011600 */
[----:B------:R-:W-:-:S03]  /*1e20*/  VIADD R10, R10, 0x10 ;  /* 0x000000100a0a7836 */ /* 0x000fc60000000000 */
[----:B------:R-:W-:Y:S02]  /*1e30*/  @!P1 LOP3.LUT R3, R3, 0xf8, RZ, 0xc0, !PT ;  /* 0x000000f803039812 */ /* 0x000fe400078ec0ff */
[-C--:B------:R-:W-:Y:S02]  /*1e40*/  ISETP.GT.AND P2, PT, R10, R5.reuse, PT ;  /* 0x000000050a00720c */ /* 0x080fe40003f44270 */
[----:B------:R0:W1:Y:S01]  /*1e50*/  SHFL.DOWN PT, R10, R9, 0x1, R5 ;  /* 0x08200000090a7989 */ /* 0x00006200000e0005 */
[----:B------:R-:W-:Y:S01]  /*1e60*/  @!P1 IMAD.IADD R12, R3, 0x1, R12 ;  /* 0x00000001030c9824 */ /* 0x000fe200078e020c */
[----:B------:R-:W-:Y:S01]  /*1e70*/  ISETP.GT.AND P4, PT, R6, R5, PT ;  /* 0x000000050600720c */ /* 0x000fe20003f84270 */
[----:B------:R-:W-:Y:S01]  /*1e80*/  IMAD.MOV.U32 R6, RZ, RZ, R9 ;  /* 0x000000ffff067224 */ /* 0x000fe200078e0009 */
[----:B------:R0:W2:Y:S01]  /*1e90*/  SHFL.DOWN PT, R3, R8, 0x1, R5 ;  /* 0x0820000008037989 */ /* 0x0000a200000e0005 */
[----:B------:R-:W-:Y:S10]  /*1ea0*/  @P0 BRA `(.L_x_30) ;  /* 0x00000000001c0947 */ /* 0x000ff40003800000 */
[----:B-1----:R-:W-:Y:S01]  /*1eb0*/  FSETP.GT.AND P6, PT, R9, R10, PT ;  /* 0x0000000a0900720b */ /* 0x002fe20003fc4000 */
[----:B--2---:R-:W-:Y:S02]  /*1ec0*/  IMAD.MOV.U32 R2, RZ, RZ, R3 ;  /* 0x000000ffff027224 */ /* 0x004fe400078e0003 */
[----:B------:R-:W-:-:S10]  /*1ed0*/  IMAD.MOV.U32 R6, RZ, RZ, R10 ;  /* 0x000000ffff067224 */ /* 0x000fd400078e000a */
[----:B------:R-:W-:-:S04]  /*1ee0*/  @!P6 ISETP.GE.AND P0, PT, R3, R8, PT ;  /* 0x000000080300e20c */ /* 0x000fc80003f06270 */
[----:B------:R-:W-:-:S04]  /*1ef0*/  @!P6 FSETP.EQ.AND P0, PT, R9, R10, !P0 ;  /* 0x0000000a0900e20b */ /* 0x000fc80004702000 */
[----:B------:R-:W-:Y:S02]  /*1f00*/  @!P6 SEL R2, R3, R8, P0 ;  /* 0x000000080302e207 */ /* 0x000fe40000000000 */
[----:B------:R-:W-:-:S07]  /*1f10*/  @!P6 FSEL R6, R10, R9, P0 ;  /* 0x000000090a06e208 */ /* 0x000fce0000000000 */
.L_x_30:
[----:B------:R-:W-:Y:S05]  /*1f20*/  BSYNC.RECONVERGENT B1 ;  /* 0x0000000000017941 */ /* 0x000fea0003800200 */
.L_x_29:
[----:B--2---:R2:W3:Y:S01]  /*1f30*/  SHFL.DOWN PT, R3, R2, 0x2, R5 ;  /* 0x0840000002037989 */ /* 0x0044e200000e0005 */
[----:B------:R-:W-:Y:S01]  /*1f40*/  BSSY.RECONVERGENT B1, `(.L_x_31) ;  /* 0x000000c000017945 */ /* 0x000fe20003800200 */
[----:B0-----:R-:W-:Y:S02]  /*1f50*/  IMAD.MOV.U32 R8, RZ, RZ, R2 ;  /* 0x000000ffff087224 */ /* 0x001fe400078e0002 */
[----:B------:R2:W0:Y:S01]  /*1f60*/  SHFL.DOWN PT, R7, R6, 0x2, R5 ;  /* 0x0840000006077989 */ /* 0x00042200000e0005 */
[----:B-1----:R-:W-:Y:S01]  /*1f70*/  IMAD.MOV.U32 R10, RZ, RZ, R6 ;  /* 0x000000ffff0a7224 */ /* 0x002fe200078e0006 */
[----:B------:R-:W-:Y:S06]  /*1f80*/  @P5 BRA `(.L_x_32) ;  /* 0x00000000001c5947 */ /* 0x000fec0003800000 */
[----:B0-----:R-:W-:Y:S01]  /*1f90*/  FSETP.GT.AND P5, PT, R6, R7, PT ;  /* 0x000000070600720b */ /* 0x001fe20003fa4000 */
[----:B---3--:R-:W-:Y:S02]  /*1fa0*/  IMAD.MOV.U32 R8, RZ, RZ, R3 ;  /* 0x000000ffff087224 */ /* 0x008fe400078e0003 */
[----:B------:R-:W-:-:S10]  /*1fb0*/  IMAD.MOV.U32 R10, RZ, RZ, R7 ;  /* 0x000000ffff0a7224 */ /* 0x000fd400078e0007 */
[----:B------:R-:W-:-:S04]  /*1fc0*/  @!P5 ISETP.GE.AND P0, PT, R3, R2, PT ;  /* 0x000000020300d20c */ /* 0x000fc80003f06270 */
[----:B------:R-:W-:-:S04]  /*1fd0*/  @!P5 FSETP.EQ.AND P0, PT, R6, R7, !P0 ;  /* 0x000000070600d20b */ /* 0x000fc80004702000 */
[----:B------:R-:W-:Y:S02]  /*1fe0*/  @!P5 SEL R8, R3, R2, P0 ;  /* 0x000000020308d207 */ /* 0x000fe40000000000 */
[----:B------:R-:W-:-:S07]  /*1ff0*/  @!P5 FSEL R10, R7, R6, P0 ;  /* 0x00000006070ad208 */ /* 0x000fce0000000000 */
.L_x_32:
[----:B------:R-:W-:Y:S05]  /*2000*/  BSYNC.RECONVERGENT B1 ;  /* 0x0000000000017941 */ /* 0x000fea0003800200 */
.L_x_31:
[----:B---3--:R1:W3:Y:S01]  /*2010*/  SHFL.DOWN PT, R3, R8, 0x4, R5 ;  /* 0x0880000008037989 */ /* 0x0082e200000e0005 */
[----:B------:R-:W-:Y:S01]  /*2020*/  BSSY.RECONVERGENT B1, `(.L_x_33) ;  /* 0x000000c000017945 */ /* 0x000fe20003800200 */
[----:B--2---:R-:W-:Y:S02]  /*2030*/  IMAD.MOV.U32 R2, RZ, RZ, R8 ;  /* 0x000000ffff027224 */ /* 0x004fe400078e0008 */
[----:B0-----:R1:W0:Y:S01]  /*2040*/  SHFL.DOWN PT, R7, R10, 0x4, R5 ;  /* 0x088000000a077989 */ /* 0x00122200000e0005 */
[----:B------:R-:W-:Y:S01]  /*2050*/  IMAD.MOV.U32 R6, RZ, RZ, R10 ;  /* 0x000000ffff067224 */ /* 0x000fe200078e000a */
        /* <DEDUP_REMOVED lines=8> */
.L_x_34:
[----:B------:R-:W-:Y:S05]  /*20e0*/  BSYNC.RECONVERGENT B1 ;  /* 0x0000000000017941 */ /* 0x000fea0003800200 */
.L_x_33:
[----:B---3--:R2:W3:Y:S01]  /*20f0*/  SHFL.DOWN PT, R3, R2, 0x8, R5 ;  /* 0x0900000002037989 */ /* 0x0084e200000e0005 */
[----:B------:R-:W-:Y:S01]  /*2100*/  BSSY.RECONVERGENT B1, `(.L_x_35) ;  /* 0x000000c000017945 */ /* 0x000fe20003800200 */
[----:B-1----:R-:W-:Y:S02]  /*2110*/  IMAD.MOV.U32 R8, RZ, RZ, R2 ;  /* 0x000000ffff087224 */ /* 0x002fe400078e0002 */
        /* <DEDUP_REMOVED lines=10> */
.L_x_36:
[----:B------:R-:W-:Y:S05]  /*21c0*/  BSYNC.RECONVERGENT B1 ;  /* 0x0000000000017941 */ /* 0x000fea0003800200 */
.L_x_35:
[----:B0-----:R0:W1:Y:S01]  /*21d0*/  SHFL.DOWN PT, R7, R8, 0x10, R5 ;  /* 0x0a00000008077989 */ /* 0x00106200000e0005 */
[----:B------:R-:W-:Y:S01]  /*21e0*/  BSSY.RECONVERGENT B1, `(.L_x_37) ;  /* 0x000000c000017945 */ /* 0x000fe20003800200 */
[----:B--2---:R-:W-:Y:S02]  /*21f0*/  IMAD.MOV.U32 R2, RZ, RZ, R8 ;  /* 0x000000ffff027224 */ /* 0x004fe400078e0008 */
[----:B------:R0:W2:Y:S01]  /*2200*/  SHFL.DOWN PT, R9, R10, 0x10, R5 ;  /* 0x0a0000000a097989 */ /* 0x0000a200000e0005 */
[----:B---3--:R-:W-:Y:S01]  /*2210*/  IMAD.MOV.U32 R3, RZ, RZ, R10 ;  /* 0x000000ffff037224 */ /* 0x008fe200078e000a */
[----:B------:R-:W-:Y:S06]  /*2220*/  @P2 BRA `(.L_x_38) ;  /* 0x00000000001c2947 */ /* 0x000fec0003800000 */
[----:B--2---:R-:W-:Y:S01]  /*2230*/  FSETP.GT.AND P2, PT, R10, R9, PT ;  /* 0x000000090a00720b */ /* 0x004fe20003f44000 */
[----:B-1----:R-:W-:Y:S02]  /*2240*/  IMAD.MOV.U32 R2, RZ, RZ, R7 ;  /* 0x000000ffff027224 */ /* 0x002fe400078e0007 */
[----:B------:R-:W-:-:S10]  /*2250*/  IMAD.MOV.U32 R3, RZ, RZ, R9 ;  /* 0x000000ffff037224 */ /* 0x000fd400078e0009 */
[----:B------:R-:W-:-:S04]  /*2260*/  @!P2 ISETP.GE.AND P0, PT, R7, R8, PT ;  /* 0x000000080700a20c */ /* 0x000fc80003f06270 */
[----:B------:R-:W-:-:S04]  /*2270*/  @!P2 FSETP.EQ.AND P0, PT, R10, R9, !P0 ;  /* 0x000000090a00a20b */ /* 0x000fc80004702000 */
[----:B------:R-:W-:Y:S02]  /*2280*/  @!P2 SEL R2, R7, R8, P0 ;  /* 0x000000080702a207 */ /* 0x000fe40000000000 */
[----:B------:R-:W-:-:S07]  /*2290*/  @!P2 FSEL R3, R9, R10, P0 ;  /* 0x0000000a0903a208 */ /* 0x000fce0000000000 */
.L_x_38:
[----:B------:R-:W-:Y:S05]  /*22a0*/  BSYNC.RECONVERGENT B1 ;  /* 0x0000000000017941 */ /* 0x000fea0003800200 */
.L_x_37:
[----:B------:R-:W-:Y:S01]  /*22b0*/  ISETP.GE.AND P0, PT, R4, 0x21, PT ;  /* 0x000000210400780c */ /* 0x000fe20003f06270 */
[----:B------:R3:W-:Y:S01]  /*22c0*/  @!P1 STS.64 [R12+0x8], R2 ;  /* 0x000008020c009388 */ /* 0x0007e20000000a00 */
[----:B------:R-:W-:Y:S02]  /*22d0*/  BAR.SYNC.DEFER_BLOCKING 0x0 ;  /* 0x0000000000007b1d */ /* 0x000fe40000010000 */
[----:B------:R-:W-:-:S13]  /*22e0*/  ISETP.NE.OR P0, PT, R0, RZ, !P0 ;  /* 0x000000ff0000720c */ /* 0x000fda0004705670 */
[----:B---3--:R-:W-:Y:S05]  /*22f0*/  @P0 BRA `(.L_x_28) ;  /* 0x00000024007c0947 */ /* 0x008fea0003800000 */
[----:B------:R-:W3:Y:S01]  /*2300*/  S2UR UR5, SR_CgaCtaId ;  /* 0x00000000000579c3 */ /* 0x000ee20000008800 */
[----:B------:R-:W-:Y:S01]  /*2310*/  UMOV UR4, 0x400 ;  /* 0x0000040000047882 */ /* 0x000fe20000000000 */
[----:B------:R-:W-:Y:S01]  /*2320*/  ISETP.GE.U32.AND P2, PT, R4, 0x41, PT ;  /* 0x000000410400780c */ /* 0x000fe20003f46070 */
[----:B---3--:R-:W-:-:S09]  /*2330*/  ULEA UR4, UR5, UR4, 0x18 ;  /* 0x0000000405047291 */ /* 0x008fd2000f8ec0ff */
[----:B0-2---:R-:W0:Y:S02]  /*2340*/  LDS.128 R8, [UR4+0x10] ;  /* 0x00001004ff087984 */ /* 0x005e240008000c00 */
[----:B0-----:R-:W-:-:S13]  /*2350*/  FSETP.GEU.AND P1, PT, R9, R3, PT ;  /* 0x000000030900720b */ /* 0x001fda0003f2e000 */
[----:B------:R-:W-:-:S04]  /*2360*/  @P1 ISETP.GE.AND P0, PT, R8, R2, PT ;  /* 0x000000020800120c */ /* 0x000fc80003f06270 */
[----:B------:R-:W-:-:S04]  /*2370*/  @P1 FSETP.EQ.AND P0, PT, R3, R9, !P0 ;  /* 0x000000090300120b */ /* 0x000fc80004702000 */
[----:B------:R-:W-:Y:S02]  /*2380*/  @P1 FSEL R9, R9, R3, P0 ;  /* 0x0000000309091208 */ /* 0x000fe40000000000 */
[----:B------:R-:W-:-:S03]  /*2390*/  @P1 SEL R8, R8, R2, P0 ;  /* 0x0000000208081207 */ /* 0x000fc60000000000 */
[----:B------:R-:W-:Y:S02]  /*23a0*/  IMAD.MOV.U32 R3, RZ, RZ, R9 ;  /* 0x000000ffff037224 */ /* 0x000fe400078e0009 */
[----:B------:R-:W-:Y:S01]  /*23b0*/  IMAD.MOV.U32 R2, RZ, RZ, R8 ;  /* 0x000000ffff027224 */ /* 0x000fe200078e0008 */
[----:B------:R-:W-:Y:S06]  /*23c0*/  @!P2 BRA `(.L_x_28) ;  /* 0x000000240048a947 */ /* 0x000fec0003800000 */
[----:B------:R-:W-:Y:S01]  /*23d0*/  FSETP.GEU.AND P1, PT, R11, R9, PT ;  /* 0x000000090b00720b */ /* 0x000fe20003f2e000 */
[----:B------:R-:W-:Y:S01]  /*23e0*/  IMAD.MOV.U32 R2, RZ, RZ, R10 ;  /* 0x000000ffff027224 */ /* 0x000fe200078e000a */
[----:B------:R-:W-:Y:S01]  /*23f0*/  ISETP.GE.U32.AND P2, PT, R4, 0x61, PT ;  /* 0x000000610400780c */ /* 0x000fe20003f46070 */
[----:B------:R-:W-:-:S10]  /*2400*/  IMAD.MOV.U32 R3, RZ, RZ, R11 ;  /* 0x000000ffff037224 */ /* 0x000fd400078e000b */
[----:B------:R-:W-:-:S04]  /*2410*/  @P1 ISETP.GE.AND P0, PT, R2, R8, PT ;  /* 0x000000080200120c */ /* 0x000fc80003f06270 */
[----:B------:R-:W-:-:S04]  /*2420*/  @P1 FSETP.EQ.AND P0, PT, R9, R3, !P0 ;  /* 0x000000030900120b */ /* 0x000fc80004702000 */
[----:B------:R-:W-:Y:S02]  /*2430*/  @P1 SEL R2, R2, R8, P0 ;  /* 0x0000000802021207 */ /* 0x000fe40000000000 */
[----:B------:R-:W-:Y:S01]  /*2440*/  @P1 FSEL R3, R3, R9, P0 ;  /* 0x0000000903031208 */ /* 0x000fe20000000000 */
[----:B------:R-:W-:Y:S06]  /*2450*/  @!P2 BRA `(.L_x_28) ;  /* 0x000000240024a947 */ /* 0x000fec0003800000 */
[----:B------:R-:W0:Y:S01]  /*2460*/  LDS.128 R8, [UR4+0x20] ;  /* 0x00002004ff087984 */ /* 0x000e220008000c00 */
[----:B------:R-:W-:Y:S02]  /*2470*/  ISETP.GE.U32.AND P2, PT, R4, 0x81, PT ;  /* 0x000000810400780c */ /* 0x000fe40003f46070 */
        /* <DEDUP_REMOVED lines=27> */
[----:B------:R-:W-:Y:S02]  /*2630*/  FSETP.GEU.AND P1, PT, R11, R9, PT ;  /* 0x000000090b00720b */ /* 0x000fe40003f2e000 */
[----:B------:R-:W-:-:S11]  /*2640*/  ISETP.GE.U32.AND P2, PT, R4, 0xe1, PT ;  /* 0x000000e10400780c */ /* 0x000fd60003f46070 */
[----:B------:R-:W-:-:S04]  /*2650*/  @P1 ISETP.GE.AND P0, PT, R10, R8, PT ;  /* 0x000000080a00120c */ /* 0x000fc80003f06270 */
[----:B------:R-:W-:-:S04]  /*2660*/  @P1 FSETP.EQ.AND P0, PT, R9, R11, !P0 ;  /* 0x0000000b0900120b */ /* 0x000fc80004702000 */
[----:B------:R-:W-:Y:S02]  /*2670*/  @P1 FSEL R11, R11, R9, P0 ;  /* 0x000000090b0b1208 */ /* 0x000fe40000000000 */
[----:B------:R-:W-:-:S03]  /*2680*/  @P1 SEL R10, R10, R8, P0 ;  /* 0x000000080a0a1207 */ /* 0x000fc60000000000 */
[----:B------:R-:W-:Y:S02]  /*2690*/  IMAD.MOV.U32 R3, RZ, RZ, R11 ;  /* 0x000000ffff037224 */ /* 0x000fe400078e000b */
[----:B------:R-:W-:Y:S01]  /*26a0*/  IMAD.MOV.U32 R2, RZ, RZ, R10 ;  /* 0x000000ffff027224 */ /* 0x000fe200078e000a */
[----:B------:R-:W-:Y:S06]  /*26b0*/  @!P2 BRA `(.L_x_28) ;  /* 0x00000020008ca947 */ /* 0x000fec0003800000 */
[----:B------:R-:W0:Y:S02]  /*26c0*/  LDS.64 R2, [UR4+0x40] ;  /* 0x00004004ff027984 */ /* 0x000e240008000a00 */
[----:B0-----:R-:W-:-:S13]  /*26d0*/  FSETP.GEU.AND P0, PT, R3, R11, PT ;  /* 0x0000000b0300720b */ /* 0x001fda0003f0e000 */
[----:B------:R-:W-:Y:S05]  /*26e0*/  @!P0 BRA `(.L_x_28) ;  /* 0x0000002000808947 */ /* 0x000fea0003800000 */
[----:B------:R-:W-:-:S04]  /*26f0*/  ISETP.GE.AND P0, PT, R2, R10, PT ;  /* 0x0000000a0200720c */ /* 0x000fc80003f06270 */
[----:B------:R-:W-:-:S04]  /*2700*/  FSETP.EQ.AND P0, PT, R11, R3, !P0 ;  /* 0x000000030b00720b */ /* 0x000fc80004702000 */
[----:B------:R-:W-:Y:S02]  /*2710*/  FSEL R3, R3, R11, P0 ;  /* 0x0000000b03037208 */ /* 0x000fe40000000000 */
[----:B------:R-:W-:Y:S01]  /*2720*/  SEL R2, R2, R10, P0 ;  /* 0x0000000a02027207 */ /* 0x000fe20000000000 */
[----:B------:R-:W-:Y:S06]  /*2730*/  BRA `(.L_x_28) ;  /* 0x00000020006c7947 */ /* 0x000fec0003800000 */
.L_x_4:
[----:B------:R-:W0:Y:S01]  /*2740*/  S2R R0, SR_TID.X ;  /* 0x0000000000007919 */ /* 0x000e220000002100 */
[----:B------:R-:W0:Y:S02]  /*2750*/  LDC.64 R2, c[0x0][0x380] ;  /* 0x0000e000ff027b82 */ /* 0x000e240000000a00 */
[----:B0-----:R-:W-:-:S05]  /*2760*/  IMAD.WIDE.U32 R2, R0, 0x8, R2 ;  /* 0x0000000800027825 */ /* 0x001fca00078e0002 */
[----:B------:R-:W2:Y:S04]  /*2770*/  LDG.E.CONSTANT R11, desc[UR8][R2.64] ;  /* 0x00000008020b7981 */ /* 0x000ea8000c1e9900 */
[----:B------:R-:W2:Y:S04]  /*2780*/  LDG.E.CONSTANT R4, desc[UR8][R2.64+0x800] ;  /* 0x0008000802047981 */ /* 0x000ea8000c1e9900 */
[----:B------:R-:W3:Y:S04]  /*2790*/  LDG.E.CONSTANT R10, desc[UR8][R2.64+0x4] ;  /* 0x00000408020a7981 */ /* 0x000ee8000c1e9900 */
[----:B------:R-:W3:Y:S04]  /*27a0*/  LDG.E.CONSTANT R5, desc[UR8][R2.64+0x804] ;  /* 0x0008040802057981 */ /* 0x000ee8000c1e9900 */
[----:B------:R-:W4:Y:S04]  /*27b0*/  LDG.E.CONSTANT R6, desc[UR8][R2.64+0x1000] ;  /* 0x0010000802067981 */ /* 0x000f28000c1e9900 */
[----:B------:R-:W5:Y:S04]  /*27c0*/  LDG.E.CONSTANT R7, desc[UR8][R2.64+0x1004] ;  /* 0x0010040802077981 */ /* 0x000f68000c1e9900 */
        /* <DEDUP_REMOVED lines=9> */
[----:B------:R-:W5:Y:S01]  /*2860*/  LDG.E.CONSTANT R19, desc[UR8][R2.64+0x3804] ;  /* 0x0038040802137981 */ /* 0x000f62000c1e9900 */
[----:B------:R-:W-:Y:S01]  /*2870*/  UISETP.GE.U32.AND UP0, UPT, UR4, 0x1000, UPT ;  /* 0x000010000400788c */ /* 0x000fe2000bf06070 */
[----:B--2---:R-:W-:-:S04]  /*2880*/  ISETP.GE.AND P0, PT, R4, R11, PT ;  /* 0x0000000b0400720c */ /* 0x004fc80003f06270 */
[----:B---3--:R-:W-:-:S04]  /*2890*/  FSETP.NEU.OR P0, PT, R10, R5, P0 ;  /* 0x000000050a00720b */ /* 0x008fc8000070d400 */
[----:B------:R-:W-:-:S13]  /*28a0*/  FSETP.GEU.AND P0, PT, R5, R10, P0 ;  /* 0x0000000a0500720b */ /* 0x000fda000070e000 */
[----:B------:R-:W-:Y:S02]  /*28b0*/  @!P0 IMAD.MOV.U32 R11, RZ, RZ, R4 ;  /* 0x000000ffff0b8224 */ /* 0x000fe400078e0004 */
[----:B------:R-:W-:-:S03]  /*28c0*/  @!P0 IMAD.MOV.U32 R10, RZ, RZ, R5 ;  /* 0x000000ffff0a8224 */ /* 0x000fc600078e0005 */
[----:B----4-:R-:W-:-:S04]  /*28d0*/  ISETP.GE.AND P0, PT, R6, R11, PT ;  /* 0x0000000b0600720c */ /* 0x010fc80003f06270 */
[----:B-----5:R-:W-:-:S04]  /*28e0*/  FSETP.NEU.OR P0, PT, R10, R7, P0 ;  /* 0x000000070a00720b */ /* 0x020fc8000070d400 */
[----:B------:R-:W-:-:S13]  /*28f0*/  FSETP.LEU.AND P0, PT, R10, R7, P0 ;  /* 0x000000070a00720b */ /* 0x000fda000070b000 */
[----:B------:R-:W-:Y:S02]  /*2900*/  @!P0 IMAD.MOV.U32 R11, RZ, RZ, R6 ;  /* 0x000000ffff0b8224 */ /* 0x000fe400078e0006 */
[----:B------:R-:W-:-:S03]  /*2910*/  @!P0 IMAD.MOV.U32 R10, RZ, RZ, R7 ;  /* 0x000000ffff0a8224 */ /* 0x000fc600078e0007 */
[----:B------:R-:W-:-:S04]  /*2920*/  ISETP.GE.AND P0, PT, R8, R11, PT ;  /* 0x0000000b0800720c */ /* 0x000fc80003f06270 */
[----:B------:R-:W-:-:S04]  /*2930*/  FSETP.NEU.OR P0, PT, R10, R9, P0 ;  /* 0x000000090a00720b */ /* 0x000fc8000070d400 */
        /* <DEDUP_REMOVED lines=12> */
[----:B------:R-:W-:Y:S02]  /*2a00*/  @!P0 IMAD.MOV.U32 R10, RZ, RZ, R15 ;  /* 0x000000ffff0a8224 */ /* 0x000fe400078e000f */
[----:B------:R-:W-:Y:S01]  /*2a10*/  IMAD.MOV.U32 R15, RZ, RZ, 0x800 ;  /* 0x00000800ff0f7424 */ /* 0x000fe200078e00ff */
        /* <DEDUP_REMOVED lines=9> */
[----:B------:R-:W-:Y:S01]  /*2ab0*/  @!P0 IMAD.MOV.U32 R10, RZ, RZ, R19 ;  /* 0x000000ffff0a8224 */ /* 0x000fe200078e0013 */
[----:B------:R-:W-:Y:S06]  /*2ac0*/  BRA.U !UP0, `(.L_x_39) ;  /* 0x00000005080c7547 */ /* 0x000fec000b800000 */
[----:B------:R-:W-:Y:S01]  /*2ad0*/  IMAD.MOV.U32 R15, RZ, RZ, 0x800 ;  /* 0x00000800ff0f7424 */ /* 0x000fe200078e00ff */
[----:B------:R-:W0:Y:S01]  /*2ae0*/  LDCU UR5, c[0x0][0x3d0] ;  /* 0x00007a00ff0577ac */ /* 0x000e220008000800 */
[----:B------:R-:W-:-:S12]  /*2af0*/  UIADD3 UR6, UPT, UPT, UR4, -0x800, URZ ;  /* 0xfffff80004067890 */ /* 0x000fd8000fffe0ff */
.L_x_41:
[----:B------:R-:W-:-:S05]  /*2b00*/  IMAD.WIDE R4, R15, 0x8, R2 ;  /* 0x000000080f047825 */ /* 0x000fca00078e0202 */
[----:B------:R-:W2:Y:S04]  /*2b10*/  LDG.E.CONSTANT R6, desc[UR8][R4.64] ;  /* 0x0000000804067981 */ /* 0x000ea8000c1e9900 */
        /* <DEDUP_REMOVED lines=14> */
[----:B------:R1:W5:Y:S01]  /*2c00*/  LDG.E.CONSTANT R25, desc[UR8][R4.64+0x3804] ;  /* 0x0038040804197981 */ /* 0x000362000c1e9900 */
[----:B0-----:R-:W-:-:S02]  /*2c10*/  UMOV UR4, UR5 ;  /* 0x0000000500047c82 */ /* 0x001fc40008000000 */
[----:B-1----:R-:W-:-:S04]  /*2c20*/  IADD3 R4, PT, PT, -R15, UR4, RZ ;  /* 0x000000040f047c10 */ /* 0x002fc8000fffe1ff */
[----:B------:R-:W-:Y:S02]  /*2c30*/  ISETP.GE.AND P1, PT, R4, 0x800, PT ;  /* 0x000008000400780c */ /* 0x000fe40003f26270 */
[----:B--2---:R-:W-:-:S04]  /*2c40*/  ISETP.GE.AND P0, PT, R6, R11, PT ;  /* 0x0000000b0600720c */ /* 0x004fc80003f06270 */
[----:B---3--:R-:W-:-:S04]  /*2c50*/  FSETP.NEU.OR P0, PT, R10, R7, P0 ;  /* 0x000000070a00720b */ /* 0x008fc8000070d400 */
[----:B------:R-:W-:-:S13]  /*2c60*/  FSETP.LEU.AND P0, PT, R10, R7, P0 ;  /* 0x000000070a00720b */ /* 0x000fda000070b000 */
        /* <DEDUP_REMOVED lines=37> */
[----:B------:R-:W-:Y:S06]  /*2ec0*/  @!P1 BRA `(.L_x_40) ;  /* 0x00000010008c9947 */ /* 0x000fec0003800000 */
[----:B------:R-:W-:-:S05]  /*2ed0*/  VIADD R15, R15, 0x800 ;  /* 0x000008000f0f7836 */ /* 0x000fca0000000000 */
[----:B------:R-:W-:-:S13]  /*2ee0*/  ISETP.GT.AND P0, PT, R15, UR6, PT ;  /* 0x000000060f007c0c */ /* 0x000fda000bf04270 */
[----:B------:R-:W-:Y:S05]  /*2ef0*/  @!P0 BRA `(.L_x_41) ;  /* 0xfffffffc00008947 */ /* 0x000fea000383ffff */
.L_x_39:
[----:B------:R-:W-:-:S13]  /*2f00*/  ISETP.GE.AND P0, PT, R15, UR4, PT ;  /* 0x000000040f007c0c */ /* 0x000fda000bf06270 */
[----:B------:R-:W-:Y:S05]  /*2f10*/  @P0 BRA `(.L_x_40) ;  /* 0x0000001000780947 */ /* 0x000fea0003800000 */
[----:B------:R-:W-:Y:S01]  /*2f20*/  IADD3 R13, PT, PT, -R15, UR4, RZ ;  /* 0x000000040f0d7c10 */ /* 0x000fe2000fffe1ff */
[----:B------:R-:W-:Y:S03]  /*2f30*/  BSSY.RECONVERGENT B1, `(.L_x_40) ;  /* 0x000011c000017945 */ /* 0x000fe60003800200 */
[----:B------:R-:W-:-:S13]  /*2f40*/  ISETP.GE.AND P0, PT, R0, R13, PT ;  /* 0x0000000d0000720c */ /* 0x000fda0003f06270 */
[----:B------:R-:W-:Y:S05]  /*2f50*/  @P0 BRA `(.L_x_42) ;  /* 0x0000001000640947 */ /* 0x000fea0003800000 */
[----:B------:R-:W-:Y:S01]  /*2f60*/  LOP3.LUT R2, RZ, R0, RZ, 0x33, !PT ;  /* 0x00000000ff027212 */ /* 0x000fe200078e33ff */
[----:B------:R-:W-:Y:S01]  /*2f70*/  BSSY.RECONVERGENT B2, `(.L_x_43) ;  /* 0x000001e000027945 */ /* 0x000fe20003800200 */
[----:B------:R-:W-:Y:S02]  /*2f80*/  IMAD.MOV.U32 R12, RZ, RZ, R0 ;  /* 0x000000ffff0c7224 */ /* 0x000fe400078e0000 */
[----:B------:R-:W-:-:S04]  /*2f90*/  IADD3 R2, PT, PT, -R15, UR4, R2 ;  /* 0x000000040f027c10 */ /* 0x000fc8000fffe102 */
[C---:B------:R-:W-:Y:S02]  /*2fa0*/  LOP3.LUT R3, R2.reuse, 0x300, RZ, 0xc0, !PT ;  /* 0x0000030002037812 */ /* 0x040fe400078ec0ff */
[----:B------:R-:W-:Y:S02]  /*2fb0*/  ISETP.GE.U32.AND P2, PT, R2, 0x300, PT ;  /* 0x000003000200780c */ /* 0x000fe40003f46070 */
[----:B------:R-:W-:-:S13]  /*2fc0*/  ISETP.NE.AND P0, PT, R3, 0x300, PT ;  /* 0x000003000300780c */ /* 0x000fda0003f05270 */
[----:B------:R-:W-:Y:S05]  /*2fd0*/  @!P0 BRA `(.L_x_44) ;  /* 0x00000000005c8947 */ /* 0x000fea0003800000 */
[----:B------:R-:W0:Y:S01]  /*2fe0*/  LDC.64 R4, c[0x0][0x380] ;  /* 0x0000e000ff047b82 */ /* 0x000e220000000a00 */
[----:B------:R-:W-:Y:S01]  /*2ff0*/  LEA.HI R2, R2, 0x1, RZ, 0x18 ;  /* 0x0000000102027811 */ /* 0x000fe200078fc0ff */
[----:B------:R-:W-:Y:S02]  /*3000*/  IMAD.MOV.U32 R8, RZ, RZ, R11 ;  /* 0x000000ffff087224 */ /* 0x000fe400078e000b */
[----:B------:R-:W-:Y:S01]  /*3010*/  IMAD.MOV.U32 R9, RZ, RZ, R10 ;  /* 0x000000ffff097224 */ /* 0x000fe200078e000a */
[----:B------:R-:W-:Y:S01]  /*3020*/  LOP3.LUT R2, R2, 0x3, RZ, 0xc0, !PT ;  /* 0x0000000302027812 */ /* 0x000fe200078ec0ff */
[----:B------:R-:W-:Y:S02]  /*3030*/  IMAD.IADD R7, R0, 0x1, R15 ;  /* 0x0000000100077824 */ /* 0x000fe400078e020f */
[----:B------:R-:W-:Y:S02]  /*3040*/  IMAD.MOV.U32 R12, RZ, RZ, R0 ;  /* 0x000000ffff0c7224 */ /* 0x000fe400078e0000 */
[----:B------:R-:W-:-:S07]  /*3050*/  IMAD.MOV R6, RZ, RZ, -R2 ;  /* 0x000000ffff067224 */ /* 0x000fce00078e0a02 */
.L_x_45:
[----:B0-----:R-:W-:-:S05]  /*3060*/  IMAD.WIDE.U32 R2, R7, 0x8, R4 ;  /* 0x0000000807027825 */ /* 0x001fca00078e0004 */
[----:B------:R-:W2:Y:S04]  /*3070*/  LDG.E.CONSTANT R10, desc[UR8][R2.64+0x4] ;  /* 0x00000408020a7981 */ /* 0x000ea8000c1e9900 */
[----:B------:R-:W3:Y:S01]  /*3080*/  LDG.E.CONSTANT R11, desc[UR8][R2.64] ;  /* 0x00000008020b7981 */ /* 0x000ee2000c1e9900 */
[----:B------:R-:W-:Y:S02]  /*3090*/  VIADD R6, R6, 0x1 ;  /* 0x0000000106067836 */ /* 0x000fe40000000000 */
[----:B------:R-:W-:Y:S02]  /*30a0*/  VIADD R12, R12, 0x100 ;  /* 0x000001000c0c7836 */ /* 0x000fe40000000000 */
[----:B------:R-:W-:Y:S01]  /*30b0*/  VIADD R7, R7, 0x100 ;  /* 0x0000010007077836 */ /* 0x000fe20000000000 */
[----:B------:R-:W-:-:S02]  /*30c0*/  ISETP.NE.AND P3, PT, R6, RZ, PT ;  /* 0x000000ff0600720c */ /* 0x000fc40003f65270 */
        /* <DEDUP_REMOVED lines=8> */
.L_x_44:
[----:B------:R-:W-:Y:S05]  /*3150*/  BSYNC.RECONVERGENT B2 ;  /* 0x0000000000027941 */ /* 0x000fea0003800200 */
.L_x_43:
[----:B------:R-:W-:Y:S05]  /*3160*/  @!P2 BRA `(.L_x_42) ;  /* 0x0000000c00e0a947 */ /* 0x000fea0003800000 */
[----:B------:R-:W0:Y:S01]  /*3170*/  LDCU.64 UR12, c[0x0][0x380] ;  /* 0x00007000ff0c77ac */ /* 0x000e220008000a00 */
[----:B------:R-:W-:Y:S01]  /*3180*/  IMAD.IADD R5, R13, 0x1, -R12 ;  /* 0x000000010d057824 */ /* 0x000fe200078e0a0c */
[C---:B------:R-:W-:Y:S01]  /*3190*/  IADD3 R2, P0, PT, R12.reuse, R15, RZ ;  /* 0x0000000f0c027210 */ /* 0x040fe20007f1e0ff */
[----:B------:R-:W-:Y:S01]  /*31a0*/  BSSY.RECONVERGENT B2, `(.L_x_46) ;  /* 0x000008a000027945 */ /* 0x000fe20003800200 */
[----:B------:R-:W-:Y:S02]  /*31b0*/  IMAD.IADD R15, R12, 0x1, R15 ;  /* 0x000000010c0f7824 */ /* 0x000fe400078e020f */
[----:B------:R-:W-:Y:S01]  /*31c0*/  ISETP.GT.AND P1, PT, R5, 0xc00, PT ;  /* 0x00000c000500780c */ /* 0x000fe20003f24270 */
[----:B------:R-:W-:Y:S01]  /*31d0*/  IMAD.X R3, RZ, RZ, RZ, P0 ;  /* 0x000000ffff037224 */ /* 0x000fe200000e06ff */
[----:B0-----:R-:W-:-:S04]  /*31e0*/  LEA R4, P0, R2, UR12, 0x3 ;  /* 0x0000000c02047c11 */ /* 0x001fc8000f8018ff */
[----:B------:R-:W-:Y:S02]  /*31f0*/  LEA.HI.X R2, R2, UR13, R3, 0x3, P0 ;  /* 0x0000000d02027c11 */ /* 0x000fe400080f1c03 */
[----:B------:R-:W-:-:S05]  /*3200*/  IADD3 R4, P0, PT, R4, 0x1804, RZ ;  /* 0x0000180404047810 */ /* 0x000fca0007f1e0ff */
[----:B------:R-:W-:Y:S01]  /*3210*/  IMAD.X R5, RZ, RZ, R2, P0 ;  /* 0x000000ffff057224 */ /* 0x000fe200000e0602 */
[----:B------:R-:W-:Y:S01]  /*3220*/  PLOP3.LUT P0, PT, PT, PT, PT, 0x80, 0x8 ;  /* 0x000000000008781c */ /* 0x000fe20003f0f070 */
[----:B------:R-:W-:-:S12]  /*3230*/  @!P1 BRA `(.L_x_47) ;  /* 0x0000000800009947 */ /* 0x000fd80003800000 */
[----:B------:R-:W0:Y:S01]  /*3240*/  LDC.64 R2, c[0x0][0x380] ;  /* 0x0000e000ff027b82 */ /* 0x000e220000000a00 */
[----:B------:R-:W-:Y:S01]  /*3250*/  PLOP3.LUT P0, PT, PT, PT, PT, 0x8, 0x80 ;  /* 0x000000000080781c */ /* 0x000fe20003f0e170 */
[----:B------:R-:W-:-:S12]  /*3260*/  VIADD R17, R13, 0xfffff400 ;  /* 0xfffff4000d117836 */ /* 0x000fd80000000000 */
.L_x_48:
[C---:B0-----:R-:W-:Y:S01]  /*3270*/  IMAD.WIDE.U32 R6, R15.reuse, 0x8, R2 ;  /* 0x000000080f067825 */ /* 0x041fe200078e0002 */
[----:B------:R-:W2:Y:S04]  /*3280*/  LDG.E.CONSTANT R20, desc[UR8][R4.64+-0x1000] ;  /* 0xfff0000804147981 */ /* 0x000ea8000c1e9900 */
[----:B------:R-:W3:Y:S04]  /*3290*/  LDG.E.CONSTANT R19, desc[UR8][R6.64+0x4] ;  /* 0x0000040806137981 */ /* 0x000ee8000c1e9900 */
[----:B------:R0:W4:Y:S04]  /*32a0*/  LDG.E.CONSTANT R22, desc[UR8][R6.64] ;  /* 0x0000000806167981 */ /* 0x000128000c1e9900 */
[----:B------:R-:W5:Y:S04]  /*32b0*/  LDG.E.CONSTANT R18, desc[UR8][R4.64+-0x1004] ;  /* 0xffeffc0804127981 */ /* 0x000f68000c1e9900 */
[----:B------:R-:W5:Y:S04]  /*32c0*/  LDG.E.CONSTANT R23, desc[UR8][R4.64+-0x800] ;  /* 0xfff8000804177981 */ /* 0x000f68000c1e9900 */
[----:B------:R-:W5:Y:S04]  /*32d0*/  LDG.E.CONSTANT R21, desc[UR8][R4.64+-0x804] ;  /* 0xfff7fc0804157981 */ /* 0x000f68000c1e9900 */
[----:B------:R-:W5:Y:S01]  /*32e0*/  LDG.E.CONSTANT R16, desc[UR8][R4.64] ;  /* 0x0000000804107981 */ /* 0x000f62000c1e9900 */
[----:B------:R-:W-:-:S03]  /*32f0*/  VIADD R9, R15, 0x400 ;  /* 0x000004000f097836 */ /* 0x000fc60000000000 */
[----:B------:R-:W5:Y:S01]  /*3300*/  LDG.E.CONSTANT R14, desc[UR8][R4.64+-0x4] ;  /* 0xfffffc08040e7981 */ /* 0x000f62000c1e9900 */
[----:B------:R-:W-:-:S03]  /*3310*/  IMAD.WIDE.U32 R8, R9, 0x8, R2 ;  /* 0x0000000809087825 */ /* 0x000fc600078e0002 */
[----:B------:R-:W5:Y:S04]  /*3320*/  LDG.E.CONSTANT R30, desc[UR8][R4.64+0x1000] ;  /* 0x00100008041e7981 */ /* 0x000f68000c1e9900 */
[----:B------:R-:W5:Y:S04]  /*3330*/  LDG.E.CONSTANT R25, desc[UR8][R8.64+0x4] ;  /* 0x0000040808197981 */ /* 0x000f68000c1e9900 */
[----:B------:R1:W5:Y:S04]  /*3340*/  LDG.E.CONSTANT R31, desc[UR8][R8.64] ;  /* 0x00000008081f7981 */ /* 0x000368000c1e9900 */
[----:B------:R-:W5:Y:S04]  /*3350*/  LDG.E.CONSTANT R28, desc[UR8][R4.64+0xffc] ;  /* 0x000ffc08041c7981 */ /* 0x000f68000c1e9900 */
[----:B------:R-:W5:Y:S04]  /*3360*/  LDG.E.CONSTANT R29, desc[UR8][R4.64+0x1800] ;  /* 0x00180008041d7981 */ /* 0x000f68000c1e9900 */
[----:B------:R-:W5:Y:S04]  /*3370*/  LDG.E.CONSTANT R27, desc[UR8][R4.64+0x17fc] ;  /* 0x0017fc08041b7981 */ /* 0x000f68000c1e9900 */
[----:B------:R-:W5:Y:S01]  /*3380*/  LDG.E.CONSTANT R26, desc[UR8][R4.64+0x2000] ;  /* 0x00200008041a7981 */ /* 0x000f62000c1e9900 */
[----:B0-----:R-:W-:-:S03]  /*3390*/  VIADD R7, R15, 0x800 ;  /* 0x000008000f077836 */ /* 0x001fc60000000000 */
[----:B------:R-:W5:Y:S01]  /*33a0*/  LDG.E.CONSTANT R24, desc[UR8][R4.64+0x1ffc] ;  /* 0x001ffc0804187981 */ /* 0x000f62000c1e9900 */
[----:B------:R-:W-:-:S03]  /*33b0*/  IMAD.WIDE.U32 R6, R7, 0x8, R2 ;  /* 0x0000000807067825 */ /* 0x000fc600078e0002 */
[----:B------:R-:W5:Y:S04]  /*33c0*/  LDG.E.CONSTANT R34, desc[UR8][R4.64+0x3000] ;  /* 0x0030000804227981 */ /* 0x000f68000c1e9900 */
[----:B------:R-:W5:Y:S04]  /*33d0*/  LDG.E.CONSTANT R33, desc[UR8][R6.64+0x4] ;  /* 0x0000040806217981 */ /* 0x000f68000c1e9900 */
[----:B------:R-:W5:Y:S04]  /*33e0*/  LDG.E.CONSTANT R35, desc[UR8][R6.64] ;  /* 0x0000000806237981 */ /* 0x000f68000c1e9900 */
[----:B------:R-:W5:Y:S04]  /*33f0*/  LDG.E.CONSTANT R32, desc[UR8][R4.64+0x2ffc] ;  /* 0x002ffc0804207981 */ /* 0x000f68000c1e9900 */
[----:B------:R-:W5:Y:S04]  /*3400*/  LDG.E.CONSTANT R39, desc[UR8][R4.64+0x3800] ;  /* 0x0038000804277981 */ /* 0x000f68000c1e9900 */
[----:B------:R-:W5:Y:S04]  /*3410*/  LDG.E.CONSTANT R37, desc[UR8][R4.64+0x37fc] ;  /* 0x0037fc0804257981 */ /* 0x000f68000c1e9900 */
[----:B------:R-:W5:Y:S01]  /*3420*/  LDG.E.CONSTANT R38, desc[UR8][R4.64+0x4000] ;  /* 0x0040000804267981 */ /* 0x000f62000c1e9900 */
[----:B-1----:R-:W-:-:S03]  /*3430*/  VIADD R9, R15, 0xc00 ;  /* 0x00000c000f097836 */ /* 0x002fc60000000000 */
[----:B------:R-:W5:Y:S01]  /*3440*/  LDG.E.CONSTANT R36, desc[UR8][R4.64+0x3ffc] ;  /* 0x003ffc0804247981 */ /* 0x000f62000c1e9900 */
[----:B------:R-:W-:-:S03]  /*3450*/  IMAD.WIDE.U32 R8, R9, 0x8, R2 ;  /* 0x0000000809087825 */ /* 0x000fc600078e0002 */
[----:B------:R-:W5:Y:S04]  /*3460*/  LDG.E.CONSTANT R40, desc[UR8][R4.64+0x5000] ;  /* 0x0050000804287981 */ /* 0x000f68000c1e9900 */
[----:B------:R-:W5:Y:S04]  /*3470*/  LDG.E.CONSTANT R41, desc[UR8][R8.64+0x4] ;  /* 0x0000040808297981 */ /* 0x000f68000c1e9900 */
[----:B------:R-:W5:Y:S04]  /*3480*/  LDG.E.CONSTANT R7, desc[UR8][R8.64] ;  /* 0x0000000808077981 */ /* 0x000f68000c1e9900 */
[----:B------:R-:W5:Y:S04]  /*3490*/  LDG.E.CONSTANT R6, desc[UR8][R4.64+0x4ffc] ;  /* 0x004ffc0804067981 */ /* 0x000f68000c1e9900 */
[----:B------:R-:W5:Y:S04]  /*34a0*/  LDG.E.CONSTANT R9, desc[UR8][R4.64+0x5800] ;  /* 0x0058000804097981 */ /* 0x000f68000c1e9900 */
[----:B------:R-:W5:Y:S01]  /*34b0*/  LDG.E.CONSTANT R8, desc[UR8][R4.64+0x57fc] ;  /* 0x0057fc0804087981 */ /* 0x000f62000c1e9900 */
[----:B---3--:R-:W-:-:S13]  /*34c0*/  FSETP.GT.AND P2, PT, R10, R19, PT ;  /* 0x000000130a00720b */ /* 0x008fda0003f44000 */
[----:B----4-:R-:W-:-:S04]  /*34d0*/  @!P2 ISETP.GE.AND P1, PT, R22, R11, PT ;  /* 0x0000000b1600a20c */ /* 0x010fc80003f26270 */
[----:B------:R-:W-:-:S04]  /*34e0*/  @!P2 FSETP.EQ.AND P1, PT, R10, R19, !P1 ;  /* 0x000000130a00a20b */ /* 0x000fc80004f22000 */
[----:B------:R-:W-:Y:S02]  /*34f0*/  @!P2 FSEL R19, R19, R10, P1 ;  /* 0x0000000a1313a208 */ /* 0x000fe40000800000 */
[----:B------:R-:W-:Y:S01]  /*3500*/  @!P2 SEL R22, R22, R11, P1 ;  /* 0x0000000b1616a207 */ /* 0x000fe20000800000 */
[----:B------:R-:W3:Y:S01]  /*3510*/  LDG.E.CONSTANT R10, desc[UR8][R4.64+0x6000] ;  /* 0x00600008040a7981 */ /* 0x000ee2000c1e9900 */
[----:B--2---:R-:W-:-:S03]  /*3520*/  FSETP.GT.AND P3, PT, R19, R20, PT ;  /* 0x000000141300720b */ /* 0x004fc60003f64000 */
[----:B------:R0:W2:Y:S10]  /*3530*/  LDG.E.CONSTANT R11, desc[UR8][R4.64+0x5ffc] ;  /* 0x005ffc08040b7981 */ /* 0x0000b4000c1e9900 */
[----:B-----5:R-:W-:-:S04]  /*3540*/  @!P3 ISETP.GE.AND P1, PT, R18, R22, PT ;  /* 0x000000161200b20c */ /* 0x020fc80003f26270 */
        /* <DEDUP_REMOVED lines=66> */
[----:B------:R-:W-:Y:S01]  /*3970*/  @!P4 FSEL R9, R9, R40, P1 ;  /* 0x000000280909c208 */ /* 0x000fe20000800000 */
[----:B------:R-:W-:-:S03]  /*3980*/  VIADD R12, R12, 0x1000 ;  /* 0x000010000c0c7836 */ /* 0x000fc60000000000 */
[----:B---3--:R-:W-:Y:S02]  /*3990*/  FSETP.GT.AND P2, PT, R9, R10, PT ;  /* 0x0000000a0900720b */ /* 0x008fe40003f44000 */
[----:B------:R-:W-:Y:S02]  /*39a0*/  ISETP.GE.AND P3, PT, R12, R17, PT ;  /* 0x000000110c00720c */ /* 0x000fe40003f66270 */
[----:B------:R-:W-:Y:S02]  /*39b0*/  @!P4 SEL R8, R8, R6, P1 ;  /* 0x000000060808c207 */ /* 0x000fe40000800000 */
[----:B0-----:R-:W-:-:S07]  /*39c0*/  IADD3 R4, P4, PT, R4, 0x8000, RZ ;  /* 0x0000800004047810 */ /* 0x001fce0007f9e0ff */
[----:B--2---:R-:W-:-:S04]  /*39d0*/  @!P2 ISETP.GE.AND P1, PT, R11, R8, PT ;  /* 0x000000080b00a20c */ /* 0x004fc80003f26270 */
[----:B------:R-:W-:Y:S01]  /*39e0*/  @!P2 FSETP.EQ.AND P1, PT, R9, R10, !P1 ;  /* 0x0000000a0900a20b */ /* 0x000fe20004f22000 */
[----:B------:R-:W-:Y:S02]  /*39f0*/  IMAD.X R5, RZ, RZ, R5, P4 ;  /* 0x000000ffff057224 */ /* 0x000fe400020e0605 */
[----:B------:R-:W-:Y:S01]  /*3a00*/  VIADD R15, R15, 0x1000 ;  /* 0x000010000f0f7836 */ /* 0x000fe20000000000 */
[----:B------:R-:W-:Y:S02]  /*3a10*/  @!P2 SEL R11, R11, R8, P1 ;  /* 0x000000080b0ba207 */ /* 0x000fe40000800000 */
[----:B------:R-:W-:Y:S01]  /*3a20*/  @!P2 FSEL R10, R10, R9, P1 ;  /* 0x000000090a0aa208 */ /* 0x000fe20000800000 */
[----:B------:R-:W-:Y:S06]  /*3a30*/  @!P3 BRA `(.L_x_48) ;  /* 0xfffffff8000cb947 */ /* 0x000fec000383ffff */
.L_x_47:
[----:B------:R-:W-:Y:S05]  /*3a40*/  BSYNC.RECONVERGENT B2 ;  /* 0x0000000000027941 */ /* 0x000fea0003800200 */
.L_x_46:
[----:B------:R-:W-:Y:S01]  /*3a50*/  IMAD.IADD R2, R13, 0x1, -R12 ;  /* 0x000000010d027824 */ /* 0x000fe200078e0a0c */
[----:B------:R-:W-:Y:S04]  /*3a60*/  BSSY.RECONVERGENT B2, `(.L_x_49) ;  /* 0x0000048000027945 */ /* 0x000fe80003800200 */
[----:B------:R-:W-:-:S13]  /*3a70*/  ISETP.GT.AND P1, PT, R2, 0x400, PT ;  /* 0x000004000200780c */ /* 0x000fda0003f24270 */
[----:B------:R-:W-:Y:S05]  /*3a80*/  @!P1 BRA `(.L_x_50) ;  /* 0x0000000400149947 */ /* 0x000fea0003800000 */
[----:B------:R-:W0:Y:S01]  /*3a90*/  LDC.64 R6, c[0x0][0x380] ;  /* 0x0000e000ff067b82 */ /* 0x000e220000000a00 */
[----:B------:R-:W2:Y:S04]  /*3aa0*/  LDG.E.CONSTANT R14, desc[UR8][R4.64+-0x1000] ;  /* 0xfff00008040e7981 */ /* 0x000ea8000c1e9900 */
[----:B------:R-:W3:Y:S04]  /*3ab0*/  LDG.E.CONSTANT R17, desc[UR8][R4.64+-0x1004] ;  /* 0xffeffc0804117981 */ /* 0x000ee8000c1e9900 */
[----:B------:R-:W4:Y:S04]  /*3ac0*/  LDG.E.CONSTANT R19, desc[UR8][R4.64+-0x800] ;  /* 0xfff8000804137981 */ /* 0x000f28000c1e9900 */
[----:B------:R-:W5:Y:S04]  /*3ad0*/  LDG.E.CONSTANT R16, desc[UR8][R4.64+-0x804] ;  /* 0xfff7fc0804107981 */ /* 0x000f68000c1e9900 */
[----:B------:R-:W5:Y:S04]  /*3ae0*/  LDG.E.CONSTANT R18, desc[UR8][R4.64] ;  /* 0x0000000804127981 */ /* 0x000f68000c1e9900 */
[----:B------:R-:W5:Y:S01]  /*3af0*/  LDG.E.CONSTANT R21, desc[UR8][R4.64+-0x4] ;  /* 0xfffffc0804157981 */ /* 0x000f62000c1e9900 */
[----:B0-----:R-:W-:-:S05]  /*3b00*/  IMAD.WIDE.U32 R2, R15, 0x8, R6 ;  /* 0x000000080f027825 */ /* 0x001fca00078e0006 */
[----:B------:R-:W2:Y:S04]  /*3b10*/  LDG.E.CONSTANT R9, desc[UR8][R2.64+0x4] ;  /* 0x0000040802097981 */ /* 0x000ea8000c1e9900 */
[----:B------:R0:W3:Y:S01]  /*3b20*/  LDG.E.CONSTANT R8, desc[UR8][R2.64] ;  /* 0x0000000802087981 */ /* 0x0000e2000c1e9900 */
[----:B------:R-:W-:-:S04]  /*3b30*/  VIADD R27, R15, 0x400 ;  /* 0x000004000f1b7836 */ /* 0x000fc80000000000 */
[----:B------:R-:W-:-:S05]  /*3b40*/  IMAD.WIDE.U32 R6, R27, 0x8, R6 ;  /* 0x000000081b067825 */ /* 0x000fca00078e0006 */
[----:B------:R-:W5:Y:S01]  /*3b50*/  LDG.E.CONSTANT R15, desc[UR8][R6.64+0x4] ;  /* 0x00000408060f7981 */ /* 0x000f62000c1e9900 */
[----:B0-----:R-:W-:-:S03]  /*3b60*/  IADD3 R2, P0, PT, R4, 0x2000, RZ ;  /* 0x0000200004027810 */ /* 0x001fc60007f1e0ff */
[----:B------:R-:W5:Y:S02]  /*3b70*/  LDG.E.CONSTANT R20, desc[UR8][R6.64] ;  /* 0x0000000806147981 */ /* 0x000f64000c1e9900 */
[----:B------:R-:W-:-:S05]  /*3b80*/  IMAD.X R3, RZ, RZ, R5, P0 ;  /* 0x000000ffff037224 */ /* 0x000fca00000e0605 */
[----:B------:R-:W5:Y:S04]  /*3b90*/  LDG.E.CONSTANT R22, desc[UR8][R2.64+-0x1000] ;  /* 0xfff0000802167981 */ /* 0x000f68000c1e9900 */
[----:B------:R-:W5:Y:S04]  /*3ba0*/  LDG.E.CONSTANT R23, desc[UR8][R2.64+-0x1004] ;  /* 0xffeffc0802177981 */ /* 0x000f68000c1e9900 */
[----:B------:R-:W5:Y:S04]  /*3bb0*/  LDG.E.CONSTANT R25, desc[UR8][R2.64+-0x800] ;  /* 0xfff8000802197981 */ /* 0x000f68000c1e9900 */
[----:B------:R-:W5:Y:S01]  /*3bc0*/  LDG.E.CONSTANT R4, desc[UR8][R2.64+-0x804] ;  /* 0xfff7fc0802047981 */ /* 0x000f62000c1e9900 */
[----:B--2---:R-:W-:-:S13]  /*3bd0*/  FSETP.GT.AND P1, PT, R10, R9, PT ;  /* 0x000000090a00720b */ /* 0x004fda0003f24000 */
[----:B---3--:R-:W-:-:S04]  /*3be0*/  @!P1 ISETP.GE.AND P0, PT, R8, R11, PT ;  /* 0x0000000b0800920c */ /* 0x008fc80003f06270 */
[----:B------:R-:W-:-:S04]  /*3bf0*/  @!P1 FSETP.EQ.AND P0, PT, R10, R9, !P0 ;  /* 0x000000090a00920b */ /* 0x000fc80004702000 */
[----:B------:R-:W-:Y:S02]  /*3c00*/  @!P1 FSEL R9, R9, R10, P0 ;  /* 0x0000000a09099208 */ /* 0x000fe40000000000 */
[----:B------:R-:W2:Y:S01]  /*3c10*/  LDG.E.CONSTANT R10, desc[UR8][R2.64] ;  /* 0x00000008020a7981 */ /* 0x000ea2000c1e9900 */
[----:B------:R-:W-:-:S03]  /*3c20*/  @!P1 SEL R8, R8, R11, P0 ;  /* 0x0000000b08089207 */ /* 0x000fc60000000000 */
[----:B------:R0:W3:Y:S01]  /*3c30*/  LDG.E.CONSTANT R11, desc[UR8][R2.64+-0x4] ;  /* 0xfffffc08020b7981 */ /* 0x0000e2000c1e9900 */
[----:B------:R-:W-:-:S13]  /*3c40*/  FSETP.GT.AND P1, PT, R9, R14, PT ;  /* 0x0000000e0900720b */ /* 0x000fda0003f24000 */
[----:B------:R-:W-:-:S04]  /*3c50*/  @!P1 ISETP.GE.AND P0, PT, R17, R8, PT ;  /* 0x000000081100920c */ /* 0x000fc80003f06270 */
[----:B------:R-:W-:-:S04]  /*3c60*/  @!P1 FSETP.EQ.AND P0, PT, R9, R14, !P0 ;  /* 0x0000000e0900920b */ /* 0x000fc80004702000 */
[----:B------:R-:W-:-:S04]  /*3c70*/  @!P1 FSEL R14, R14, R9, P0 ;  /* 0x000000090e0e9208 */ /* 0x000fc80000000000 */
[----:B----4-:R-:W-:Y:S02]  /*3c80*/  FSETP.GT.AND P2, PT, R14, R19, PT ;  /* 0x000000130e00720b */ /* 0x010fe40003f44000 */
[----:B------:R-:W-:-:S11]  /*3c90*/  @!P1 SEL R17, R17, R8, P0 ;  /* 0x0000000811119207 */ /* 0x000fd60000000000 */
        /* <DEDUP_REMOVED lines=25> */
[----:B0-----:R-:W-:Y:S01]  /*3e30*/  IADD3 R2, P2, PT, R2, 0x2000, RZ ;  /* 0x0000200002027810 */ /* 0x001fe20007f5e0ff */
[----:B------:R-:W-:Y:S01]  /*3e40*/  VIADD R15, R27, 0x400 ;  /* 0x000004001b0f7836 */ /* 0x000fe20000000000 */
[----:B------:R-:W-:Y:S01]  /*3e50*/  PLOP3.LUT P0, PT, PT, PT, PT, 0x8, 0x80 ;  /* 0x000000000080781c */ /* 0x000fe20003f0e170 */
[----:B------:R-:W-:Y:S02]  /*3e60*/  VIADD R12, R12, 0x400 ;  /* 0x000004000c0c7836 */ /* 0x000fe40000000000 */
[----:B------:R-:W-:Y:S01]  /*3e70*/  IMAD.X R5, RZ, RZ, R3, P2 ;  /* 0x000000ffff057224 */ /* 0x000fe200010e0603 */
[----:B--2---:R-:W-:-:S13]  /*3e80*/  FSETP.GT.AND P3, PT, R25, R10, PT ;  /* 0x0000000a1900720b */ /* 0x004fda0003f64000 */
[----:B---3--:R-:W-:-:S04]  /*3e90*/  @!P3 ISETP.GE.AND P1, PT, R11, R4, PT ;  /* 0x000000040b00b20c */ /* 0x008fc80003f26270 */
[----:B------:R-:W-:-:S04]  /*3ea0*/  @!P3 FSETP.EQ.AND P1, PT, R25, R10, !P1 ;  /* 0x0000000a1900b20b */ /* 0x000fc80004f22000 */
[----:B------:R-:W-:Y:S01]  /*3eb0*/  @!P3 SEL R11, R11, R4, P1 ;  /* 0x000000040b0bb207 */ /* 0x000fe20000800000 */
[----:B------:R-:W-:Y:S01]  /*3ec0*/  IMAD.MOV.U32 R4, RZ, RZ, R2 ;  /* 0x000000ffff047224 */ /* 0x000fe200078e0002 */
[----:B------:R-:W-:-:S07]  /*3ed0*/  @!P3 FSEL R10, R10, R25, P1 ;  /* 0x000000190a0ab208 */ /* 0x000fce0000800000 */
.L_x_50:
[----:B------:R-:W-:Y:S05]  /*3ee0*/  BSYNC.RECONVERGENT B2 ;  /* 0x0000000000027941 */ /* 0x000fea0003800200 */
.L_x_49:
[----:B------:R-:W-:-:S13]  /*3ef0*/  ISETP.LT.OR P0, PT, R12, R13, P0 ;  /* 0x0000000d0c00720c */ /* 0x000fda0000701670 */
[----:B------:R-:W-:Y:S05]  /*3f00*/  @!P0 BRA `(.L_x_42) ;  /* 0x0000000000788947 */ /* 0x000fea0003800000 */
[----:B------:R-:W0:Y:S01]  /*3f10*/  LDC.64 R2, c[0x0][0x380] ;  /* 0x0000e000ff027b82 */ /* 0x000e220000000a00 */
[----:B------:R-:W2:Y:S04]  /*3f20*/  LDG.E.CONSTANT R8, desc[UR8][R4.64+-0x1000] ;  /* 0xfff0000804087981 */ /* 0x000ea8000c1e9900 */
[----:B------:R-:W3:Y:S04]  /*3f30*/  LDG.E.CONSTANT R9, desc[UR8][R4.64+-0x1004] ;  /* 0xffeffc0804097981 */ /* 0x000ee8000c1e9900 */
[----:B------:R-:W4:Y:S04]  /*3f40*/  LDG.E.CONSTANT R13, desc[UR8][R4.64+-0x800] ;  /* 0xfff80008040d7981 */ /* 0x000f28000c1e9900 */
[----:B------:R-:W5:Y:S01]  /*3f50*/  LDG.E.CONSTANT R12, desc[UR8][R4.64+-0x804] ;  /* 0xfff7fc08040c7981 */ /* 0x000f62000c1e9900 */
[----:B0-----:R-:W-:-:S05]  /*3f60*/  IMAD.WIDE.U32 R2, R15, 0x8, R2 ;  /* 0x000000080f027825 */ /* 0x001fca00078e0002 */
[----:B------:R-:W2:Y:S04]  /*3f70*/  LDG.E.CONSTANT R7, desc[UR8][R2.64+0x4] ;  /* 0x0000040802077981 */ /* 0x000ea8000c1e9900 */
[----:B------:R-:W3:Y:S01]  /*3f80*/  LDG.E.CONSTANT R6, desc[UR8][R2.64] ;  /* 0x0000000802067981 */ /* 0x000ee2000c1e9900 */
[----:B--2---:R-:W-:-:S13]  /*3f90*/  FSETP.GT.AND P1, PT, R10, R7, PT ;  /* 0x000000070a00720b */ /* 0x004fda0003f24000 */
[----:B---3--:R-:W-:-:S04]  /*3fa0*/  @!P1 ISETP.GE.AND P0, PT, R6, R11, PT ;  /* 0x0000000b0600920c */ /* 0x008fc80003f06270 */
[----:B------:R-:W-:-:S04]  /*3fb0*/  @!P1 FSETP.EQ.AND P0, PT, R10, R7, !P0 ;  /* 0x000000070a00920b */ /* 0x000fc80004702000 */
[----:B------:R-:W-:Y:S02]  /*3fc0*/  @!P1 FSEL R7, R7, R10, P0 ;  /* 0x0000000a07079208 */ /* 0x000fe40000000000 */
[----:B------:R-:W2:Y:S01]  /*3fd0*/  LDG.E.CONSTANT R10, desc[UR8][R4.64] ;  /* 0x00000008040a7981 */ /* 0x000ea2000c1e9900 */
[----:B------:R-:W-:-:S03]  /*3fe0*/  @!P1 SEL R6, R6, R11, P0 ;  /* 0x0000000b06069207 */ /* 0x000fc60000000000 */
[----:B------:R-:W3:Y:S01]  /*3ff0*/  LDG.E.CONSTANT R11, desc[UR8][R4.64+-0x4] ;  /* 0xfffffc08040b7981 */ /* 0x000ee2000c1e9900 */
        /* <DEDUP_REMOVED lines=8> */
[----:B------:R-:W-:Y:S02]  /*4080*/  @!P2 FSEL R13, R13, R8, P0 ;  /* 0x000000080d0da208 */ /* 0x000fe40000000000 */
[----:B------:R-:W-:Y:S02]  /*4090*/  @!P2 SEL R12, R12, R9, P0 ;  /* 0x000000090c0ca207 */ /* 0x000fe40000000000 */
[----:B--2---:R-:W-:-:S13]  /*40a0*/  FSETP.GT.AND P1, PT, R13, R10, PT ;  /* 0x0000000a0d00720b */ /* 0x004fda0003f24000 */
[----:B---3--:R-:W-:-:S04]  /*40b0*/  @!P1 ISETP.GE.AND P0, PT, R11, R12, PT ;  /* 0x0000000c0b00920c */ /* 0x008fc80003f06270 */
[----:B------:R-:W-:-:S04]  /*40c0*/  @!P1 FSETP.EQ.AND P0, PT, R13, R10, !P0 ;  /* 0x0000000a0d00920b */ /* 0x000fc80004702000 */
[----:B------:R-:W-:Y:S02]  /*40d0*/  @!P1 SEL R11, R11, R12, P0 ;  /* 0x0000000c0b0b9207 */ /* 0x000fe40000000000 */
[----:B------:R-:W-:-:S07]  /*40e0*/  @!P1 FSEL R10, R10, R13, P0 ;  /* 0x0000000d0a0a9208 */ /* 0x000fce0000000000 */
.L_x_42:
[----:B------:R-:W-:Y:S05]  /*40f0*/  BSYNC.RECONVERGENT B1 ;  /* 0x0000000000017941 */ /* 0x000fea0003800200 */
.L_x_40:
[----:B------:R-:W0:Y:S01]  /*4100*/  S2R R8, SR_LANEID ;  /* 0x0000000000087919 */ /* 0x000e220000000000 */
[----:B------:R-:W-:Y:S01]  /*4110*/  BSSY.RECONVERGENT B1, `(.L_x_51) ;  /* 0x0000012000017945 */ /* 0x000fe20003800200 */
[----:B------:R-:W-:Y:S01]  /*4120*/  IMAD.MOV.U32 R2, RZ, RZ, R11 ;  /* 0x000000ffff027224 */ /* 0x000fe200078e000b */
[----:B------:R1:W2:Y:S01]  /*4130*/  SHFL.DOWN PT, R4, R11, 0x1, 0x1f ;  /* 0x08201f000b047f89 */ /* 0x0002a200000e0000 */
[----:B------:R-:W-:-:S03]  /*4140*/  IMAD.MOV.U32 R3, RZ, RZ, R10 ;  /* 0x000000ffff037224 */ /* 0x000fc600078e000a */
[----:B------:R1:W3:Y:S01]  /*4150*/  SHFL.DOWN PT, R5, R10, 0x1, 0x1f ;  /* 0x08201f000a057f89 */ /* 0x0002e200000e0000 */
[C---:B0-----:R-:W-:Y:S02]  /*4160*/  ISETP.GT.AND P0, PT, R8.reuse, 0x1e, PT ;  /* 0x0000001e0800780c */ /* 0x041fe40003f04270 */
[C---:B------:R-:W-:Y:S02]  /*4170*/  ISETP.GT.AND P4, PT, R8.reuse, 0x1d, PT ;  /* 0x0000001d0800780c */ /* 0x040fe40003f84270 */
[C---:B------:R-:W-:Y:S02]  /*4180*/  ISETP.GT.AND P3, PT, R8.reuse, 0x1b, PT ;  /* 0x0000001b0800780c */ /* 0x040fe40003f64270 */
[C---:B------:R-:W-:Y:S02]  /*4190*/  ISETP.GT.AND P2, PT, R8.reuse, 0x17, PT ;  /* 0x000000170800780c */ /* 0x040fe40003f44270 */
[----:B------:R-:W-:-:S05]  /*41a0*/  ISETP.GT.AND P1, PT, R8, 0xf, PT ;  /* 0x0000000f0800780c */ /* 0x000fca0003f24270 */
[----:B-123--:R-:W-:Y:S08]  /*41b0*/  @P0 BRA `(.L_x_52) ;  /* 0x00000000001c0947 */ /* 0x00eff00003800000 */
[----:B------:R-:W-:Y:S01]  /*41c0*/  FSETP.GT.AND P5, PT, R10, R5, PT ;  /* 0x000000050a00720b */ /* 0x000fe20003fa4000 */
[----:B------:R-:W-:Y:S02]  /*41d0*/  IMAD.MOV.U32 R2, RZ, RZ, R4 ;  /* 0x000000ffff027224 */ /* 0x000fe400078e0004 */
[----:B------:R-:W-:-:S10]  /*41e0*/  IMAD.MOV.U32 R3, RZ, RZ, R5 ;  /* 0x000000ffff037224 */ /* 0x000fd400078e0005 */
[----:B------:R-:W-:-:S04]  /*41f0*/  @!P5 ISETP.GE.AND P0, PT, R4, R11, PT ;  /* 0x0000000b0400d20c */ /* 0x000fc80003f06270 */
[----:B------:R-:W-:-:S04]  /*4200*/  @!P5 FSETP.EQ.AND P0, PT, R10, R5, !P0 ;  /* 0x000000050a00d20b */ /* 0x000fc80004702000 */
[----:B------:R-:W-:Y:S02]  /*4210*/  @!P5 SEL R2, R4, R11, P0 ;  /* 0x0000000b0402d207 */ /* 0x000fe40000000000 */
[----:B------:R-:W-:-:S07]  /*4220*/  @!P5 FSEL R3, R5, R10, P0 ;  /* 0x0000000a0503d208 */ /* 0x000fce0000000000 */
.L_x_52:
[----:B------:R-:W-:Y:S05]  /*4230*/  BSYNC.RECONVERGENT B1 ;  /* 0x0000000000017941 */ /* 0x000fea0003800200 */
.L_x_51:
[----:B------:R0:W1:Y:S01]  /*4240*/  SHFL.DOWN PT, R7, R2, 0x2, 0x1f ;  /* 0x08401f0002077f89 */ /* 0x00006200000e0000 */
[----:B------:R-:W-:Y:S01]  /*4250*/  BSSY.RECONVERGENT B1, `(.L_x_53) ;  /* 0x000000c000017945 */ /* 0x000fe20003800200 */
[----:B------:R-:W-:Y:S02]  /*4260*/  IMAD.MOV.U32 R4, RZ, RZ, R2 ;  /* 0x000000ffff047224 */ /* 0x000fe400078e0002 */
[----:B------:R0:W2:Y:S01]  /*4270*/  SHFL.DOWN PT, R6, R3, 0x2, 0x1f ;  /* 0x08401f0003067f89 */ /* 0x0000a200000e0000 */
[----:B------:R-:W-:Y:S01]  /*4280*/  IMAD.MOV.U32 R5, RZ, RZ, R3 ;  /* 0x000000ffff057224 */ /* 0x000fe200078e0003 */
        /* <DEDUP_REMOVED lines=8> */
.L_x_54:
[----:B------:R-:W-:Y:S05]  /*4310*/  BSYNC.RECONVERGENT B1 ;  /* 0x0000000000017941 */ /* 0x000fea0003800200 */
.L_x_53:
[----:B0-----:R0:W3:Y:S01]  /*4320*/  SHFL.DOWN PT, R3, R4, 0x4, 0x1f ;  /* 0x08801f0004037f89 */ /* 0x0010e200000e0000 */
[----:B------:R-:W-:Y:S01]  /*4330*/  BSSY.RECONVERGENT B1, `(.L_x_55) ;  /* 0x000000c000017945 */ /* 0x000fe20003800200 */
[----:B--2---:R-:W-:Y:S02]  /*4340*/  IMAD.MOV.U32 R6, RZ, RZ, R4 ;  /* 0x000000ffff067224 */ /* 0x004fe400078e0004 */
[----:B------:R0:W2:Y:S01]  /*4350*/  SHFL.DOWN PT, R2, R5, 0x4, 0x1f ;  /* 0x08801f0005027f89 */ /* 0x0000a200000e0000 */
[----:B-1----:R-:W-:Y:S01]  /*4360*/  IMAD.MOV.U32 R7, RZ, RZ, R5 ;  /* 0x000000ffff077224 */ /* 0x002fe200078e0005 */
[----:B------:R-:W-:Y:S06]  /*4370*/  @P3 BRA `(.L_x_56) ;  /* 0x00000000001c3947 */ /* 0x000fec0003800000 */
[----:B--2---:R-:W-:Y:S01]  /*4380*/  FSETP.GT.AND P3, PT, R5, R2, PT ;  /* 0x000000020500720b */ /* 0x004fe20003f64000 */
[----:B---3--:R-:W-:Y:S02]  /*4390*/  IMAD.MOV.U32 R6, RZ, RZ, R3 ;  /* 0x000000ffff067224 */ /* 0x008fe400078e0003 */
[----:B------:R-:W-:-:S10]  /*43a0*/  IMAD.MOV.U32 R7, RZ, RZ, R2 ;  /* 0x000000ffff077224 */ /* 0x000fd400078e0002 */
[----:B------:R-:W-:-:S04]  /*43b0*/  @!P3 ISETP.GE.AND P0, PT, R3, R4, PT ;  /* 0x000000040300b20c */ /* 0x000fc80003f06270 */
[----:B------:R-:W-:-:S04]  /*43c0*/  @!P3 FSETP.EQ.AND P0, PT, R5, R2, !P0 ;  /* 0x000000020500b20b */ /* 0x000fc80004702000 */
[----:B------:R-:W-:Y:S02]  /*43d0*/  @!P3 SEL R6, R3, R4, P0 ;  /* 0x000000040306b207 */ /* 0x000fe40000000000 */
[----:B------:R-:W-:-:S07]  /*43e0*/  @!P3 FSEL R7, R2, R5, P0 ;  /* 0x000000050207b208 */ /* 0x000fce0000000000 */
.L_x_56:
[----:B------:R-:W-:Y:S05]  /*43f0*/  BSYNC.RECONVERGENT B1 ;  /* 0x0000000000017941 */ /* 0x000fea0003800200 */
.L_x_55:
[----:B0-----:R0:W1:Y:S01]  /*4400*/  SHFL.DOWN PT, R5, R6, 0x8, 0x1f ;  /* 0x09001f0006057f89 */ /* 0x00106200000e0000 */
[----:B------:R-:W-:Y:S01]  /*4410*/  BSSY.RECONVERGENT B1, `(.L_x_57) ;  /* 0x000000c000017945 */ /* 0x000fe20003800200 */
[----:B--2---:R-:W-:Y:S02]  /*4420*/  IMAD.MOV.U32 R2, RZ, RZ, R6 ;  /* 0x000000ffff027224 */ /* 0x004fe400078e0006 */
[----:B------:R0:W2:Y:S01]  /*4430*/  SHFL.DOWN PT, R4, R7, 0x8, 0x1f ;  /* 0x09001f0007047f89 */ /* 0x0000a200000e0000 */
        /* <DEDUP_REMOVED lines=9> */
.L_x_58:
[----:B------:R-:W-:Y:S05]  /*44d0*/  BSYNC.RECONVERGENT B1 ;  /* 0x0000000000017941 */ /* 0x000fea0003800200 */
.L_x_57:
        /* <DEDUP_REMOVED lines=19> */
.L_x_60:
[----:B------:R-:W-:Y:S05]  /*4610*/  BSYNC.RECONVERGENT B1 ;  /* 0x0000000000017941 */ /* 0x000fea0003800200 */
.L_x_59:
        /* <DEDUP_REMOVED lines=41> */
[----:B------:R-:W-:-:S04]  /*48b0*/  @P1 ISETP.GE.AND P0, PT, R2, R14, PT ;  /* 0x0000000e0200120c */ /* 0x000fc80003f06270 */
[----:B------:R-:W-:-:S04]  /*48c0*/  @P1 FSETP.EQ.AND P0, PT, R15, R3, !P0 ;  /* 0x000000030f00120b */ /* 0x000fc80004702000 */
[----:B------:R-:W-:Y:S02]  /*48d0*/  @P1 FSEL R3, R3, R15, P0 ;  /* 0x0000000f03031208 */ /* 0x000fe40000000000 */
[----:B------:R-:W-:-:S07]  /*48e0*/  @P1 SEL R2, R2, R14, P0 ;  /* 0x0000000e02021207 */ /* 0x000fce0000000000 */
.L_x_28:
[----:B------:R-:W-:Y:S05]  /*48f0*/  BSYNC.RECONVERGENT B0 ;  /* 0x0000000000007941 */ /* 0x000fea0003800200 */
.L_x_3:
[----:B------:R-:W5:Y:S02]  /*4900*/  S2R R0, SR_TID.X ;  /* 0x0000000000007919 */ /* 0x000f640000002100 */
[----:B-----5:R-:W-:-:S13]  /*4910*/  ISETP.NE.AND P0, PT, R0, RZ, PT ;  /* 0x000000ff0000720c */ /* 0x020fda0003f05270 */
[----:B------:R-:W-:Y:S05]  /*4920*/  @P0 EXIT ;  /* 0x000000000000094d */ /* 0x000fea0003800000 */
[----:B------:R-:W-:-:S09]  /*4930*/  UISETP.NE.AND UP0, UPT, UR7, URZ, UPT ;  /* 0x000000ff0700728c */ /* 0x000fd2000bf05270 */
[----:B------:R-:W-:Y:S05]  /*4940*/  BRA.U !UP0, `(.L_x_61) ;  /* 0x0000000108207547 */ /* 0x000fea000b800000 */
[----:B------:R-:W5:Y:S01]  /*4950*/  LDCU.64 UR4, c[0x0][0x3c0] ;  /* 0x00007800ff0477ac */ /* 0x000f620008000a00 */
[----:B01--4-:R-:W0:Y:S01]  /*4960*/  LDC.64 R6, c[0x0][0x3a0] ;  /* 0x0000e800ff067b82 */ /* 0x013e220000000a00 */
[----:B-----5:R-:W-:-:S04]  /*4970*/  IADD3 R11, P0, PT, R2, UR4, RZ ;  /* 0x00000004020b7c10 */ /* 0x020fc8000ff1e0ff */
[----:B------:R-:W-:Y:S01]  /*4980*/  LEA.HI.X.SX32 R5, R2, UR5, 0x1, P0 ;  /* 0x0000000502057c11 */ /* 0x000fe200080f0eff */
[----:B---3--:R-:W-:Y:S01]  /*4990*/  IMAD.MOV.U32 R4, RZ, RZ, R11 ;  /* 0x000000ffff047224 */ /* 0x008fe200078e000b */
[----:B0-----:R1:W-:Y:S04]  /*49a0*/  STG.E desc[UR8][R6.64+0x8], R3 ;  /* 0x0000080306007986 */ /* 0x0013e8000c101908 */
[----:B------:R1:W-:Y:S01]  /*49b0*/  STG.E.64 desc[UR8][R6.64], R4 ;  /* 0x0000000406007986 */ /* 0x0003e2000c101b08 */
[----:B------:R-:W-:Y:S05]  /*49c0*/  BRA `(.L_x_62) ;  /* 0x0000000000487947 */ /* 0x000fea0003800000 */
.L_x_61:
[----:B01--4-:R-:W0:Y:S01]  /*49d0*/  LDC.64 R6, c[0x0][0x398] ;  /* 0x0000e600ff067b82 */ /* 0x013e220000000a00 */
[----:B------:R-:W1:Y:S01]  /*49e0*/  LDCU.64 UR4, c[0x0][0x3c0] ;  /* 0x00007800ff0477ac */ /* 0x000e620008000a00 */
[----:B0-----:R-:W4:Y:S02]  /*49f0*/  LDG.E R0, desc[UR8][R6.64+0x8] ;  /* 0x0000080806007981 */ /* 0x001f24000c1e1900 */
[----:B----4-:R-:W-:-:S13]  /*4a00*/  FSETP.GEU.AND P1, PT, R3, R0, PT ;  /* 0x000000000300720b */ /* 0x010fda0003f2e000 */
[----:B---3--:R-:W3:Y:S01]  /*4a10*/  @P1 LDG.E.64 R4, desc[UR8][R6.64] ;  /* 0x0000000806041981 */ /* 0x008ee2000c1e1b00 */
[C---:B-1----:R-:W-:Y:S01]  /*4a20*/  IADD3 R11, P0, PT, R2.reuse, UR4, RZ ;  /* 0x00000004020b7c10 */ /* 0x042fe2000ff1e0ff */
[----:B--2---:R-:W0:Y:S03]  /*4a30*/  LDC.64 R8, c[0x0][0x3a0] ;  /* 0x0000e800ff087b82 */ /* 0x004e260000000a00 */
[----:B------:R-:W-:Y:S02]  /*4a40*/  LEA.HI.X.SX32 R13, R2, UR5, 0x1, P0 ;  /* 0x00000005020d7c11 */ /* 0x000fe400080f0eff */
[----:B---3--:R-:W-:-:S04]  /*4a50*/  @P1 ISETP.GE.U32.AND P0, PT, R11, R4, PT ;  /* 0x000000040b00120c */ /* 0x008fc80003f06070 */
[----:B------:R-:W-:-:S04]  /*4a60*/  @P1 ISETP.GE.AND.EX P0, PT, R13, R5, PT, P0 ;  /* 0x000000050d00120c */ /* 0x000fc80003f06300 */
[----:B------:R-:W-:-:S04]  /*4a70*/  @P1 FSETP.EQ.AND P0, PT, R0, R3, !P0 ;  /* 0x000000030000120b */ /* 0x000fc80004702000 */
[----:B------:R-:W-:Y:S02]  /*4a80*/  @P1 SEL R11, R11, R4, P0 ;  /* 0x000000040b0b1207 */ /* 0x000fe40000000000 */
[----:B------:R-:W-:Y:S02]  /*4a90*/  @P1 SEL R13, R13, R5, P0 ;  /* 0x000000050d0d1207 */ /* 0x000fe40000000000 */
[----:B------:R-:W-:Y:S01]  /*4aa0*/  @P1 FSEL R3, R3, R0, P0 ;  /* 0x0000000003031208 */ /* 0x000fe20000000000 */
[----:B------:R-:W-:Y:S02]  /*4ab0*/  IMAD.MOV.U32 R4, RZ, RZ, R11 ;  /* 0x000000ffff047224 */ /* 0x000fe400078e000b */
[----:B------:R-:W-:Y:S02]  /*4ac0*/  IMAD.MOV.U32 R5, RZ, RZ, R13 ;  /* 0x000000ffff057224 */ /* 0x000fe400078e000d */
[----:B0-----:R0:W-:Y:S04]  /*4ad0*/  STG.E desc[UR8][R8.64+0x8], R3 ;  /* 0x0000080308007986 */ /* 0x0011e8000c101908 */
[----:B------:R0:W-:Y:S02]  /*4ae0*/  STG.E.64 desc[UR8][R8.64], R4 ;  /* 0x0000000408007986 */ /* 0x0001e4000c101b08 */
.L_x_62:
[----:B------:R-:W-:-:S13]  /*4af0*/  ISETP.NE.AND P0, PT, RZ, UR10, PT ;  /* 0x0000000aff007c0c */ /* 0x000fda000bf05270 */
[----:B------:R-:W-:Y:S05]  /*4b00*/  @!P0 EXIT ;  /* 0x000000000000894d */ /* 0x000fea0003800000 */
[----:B01----:R-:W0:Y:S08]  /*4b10*/  LDC.64 R4, c[0x0][0x3b0] ;  /* 0x0000ec00ff047b82 */ /* 0x003e300000000a00 */
[----:B------:R-:W1:Y:S01]  /*4b20*/  LDC.64 R6, c[0x0][0x3b8] ;  /* 0x0000ee00ff067b82 */ /* 0x000e620000000a00 */
[----:B0-----:R-:W-:Y:S04]  /*4b30*/  STG.E desc[UR8][R4.64], R3 ;  /* 0x0000000304007986 */ /* 0x001fe8000c101908 */
[----:B-1----:R-:W-:Y:S01]  /*4b40*/  STG.E desc[UR8][R6.64], R11 ;  /* 0x0000000b06007986 */ /* 0x002fe2000c101908 */
[----:B------:R-:W-:Y:S05]  /*4b50*/  EXIT ;  /* 0x000000000000794d */ /* 0x000fea0003800000 */
.L_x_63:
[----:B------:R-:W-:-:S00]  /*4b60*/  BRA `(.L_x_63) ;  /* 0xfffffffc00fc7947 */ /* 0x000fc0000383ffff */
[----:B------:R-:W-:-:S00]  /*4b70*/  NOP ;  /* 0x0000000000007918 */ /* 0x000fc00000000000 */
        /* <DEDUP_REMOVED lines=8> */
.L_x_224:


//--------------------- .text._ZN3cub18CUB_300001_SM_10006detail6reduce18DeviceReduceKernelINS2_10policy_hubINS0_12KeyValuePairIifEEiNS0_6ArgMinEE10Policy1000ENS0_21ArgIndexInputIteratorIPfifEEiS7_S6_N4cuda3std3__410__identityEEEvT0_PT3_T1_NS0_13GridEvenShareISK_EET2_T4_ --------------------------
	.section	.text._ZN3cub18CUB_300001_SM_10006detail6reduce18DeviceReduceKernelINS2_10policy_hubINS0_12KeyValuePairIifEEiNS0_6ArgMinEE10Policy1000ENS0_21ArgIndexInputIteratorIPfifEEiS7_S6_N4cuda3std3__410__identityEEEvT0_PT3_T1_NS0_13GridEvenShareISK_EET2_T4_,"ax",@progbits
	.align	128
        .global         _ZN3cub18CUB_300001_SM_10006detail6reduce18DeviceReduceKernelINS2_10policy_hubINS0_12KeyValuePairIifEEiNS0_6ArgMinEE10Policy1000ENS0_21ArgIndexInputIteratorIPfifEEiS7_S6_N4cuda3std3__410__identityEEEvT0_PT3_T1_NS0_13GridEvenShareISK_EET2_T4_
        .type           _ZN3cub18CUB_300001_SM_10006detail6reduce18DeviceReduceKernelINS2_10policy_hubINS0_12KeyValuePairIifEEiNS0_6ArgMinEE10Policy1000ENS0_21ArgIndexInputIteratorIPfifEEiS7_S6_N4cuda3std3__410__identityEEEvT0_PT3_T1_NS0_13GridEvenShareISK_EET2_T4_,@function
        .size           _ZN3cub18CUB_300001_SM_10006detail6reduce18DeviceReduceKernelINS2_10policy_hubINS0_12KeyValuePairIifEEiNS0_6ArgMinEE10Policy1000ENS0_21ArgIndexInputIteratorIPfifEEiS7_S6_N4cuda3std3__410__identityEEEvT0_PT3_T1_NS0_13GridEvenShareISK_EET2_T4_,(.L_x_225 - _ZN3cub18CUB_300001_SM_10006detail6reduce18DeviceReduceKernelINS2_10policy_hubINS0_12KeyValuePairIifEEiNS0_6ArgMinEE10Policy1000ENS0_21ArgIndexInputIteratorIPfifEEiS7_S6_N4cuda3std3__410__identityEEEvT0_PT3_T1_NS0_13GridEvenShareISK_EET2_T4_)
        .other          _ZN3cub18CUB_300001_SM_10006detail6reduce18DeviceReduceKernelINS2_10policy_hubINS0_12KeyValuePairIifEEiNS0_6ArgMinEE10Policy1000ENS0_21ArgIndexInputIteratorIPfifEEiS7_S6_N4cuda3std3__410__identityEEEvT0_PT3_T1_NS0_13GridEvenShareISK_EET2_T4_,@"STO_CUDA_ENTRY STV_DEFAULT"
_ZN3cub18CUB_300001_SM_10006detail6reduce18DeviceReduceKernelINS2_10policy_hubINS0_12KeyValuePairIifEEiNS0_6ArgMinEE10Policy1000ENS0_21ArgIndexInputIteratorIPfifEEiS7_S6_N4cuda3std3__410__identityEEEvT0_PT3_T1_NS0_13GridEvenShareISK_EET2_T4_:
.text._ZN3cub18CUB_300001_SM_10006detail6reduce18DeviceReduceKernelINS2_10policy_hubINS0_12KeyValuePairIifEEiNS0_6ArgMinEE10Policy1000ENS0_21ArgIndexInputIteratorIPfifEEiS7_S6_N4cuda3std3__410__identityEEEvT0_PT3_T1_NS0_13GridEvenShareISK_EET2_T4_:
[----:B------:R-:W-:Y:S01]  /*0000*/  LDC R1, c[0x0][0x37c] ;  /* 0x0000df00ff017b82 */ /* 0x000fe20000000800 */
[----:B------:R-:W0:Y:S07]  /*0010*/  S2R R0, SR_CTAID.X ;  /* 0x0000000000007919 */ /* 0x000e2e0000002500 */
[----:B------:R-:W0:Y:S01]  /*0020*/  LDC R11, c[0x0][0x3b0] ;  /* 0x0000ec00ff0b7b82 */ /* 0x000e220000000800 */
[----:B------:R-:W1:Y:S01]  /*0030*/  LDCU.64 UR6, c[0x0][0x358] ;  /* 0x00006b00ff0677ac */ /* 0x000e620008000a00 */
[----:B------:R-:W-:Y:S01]  /*0040*/  BSSY.RECONVERGENT B0, `(.L_x_64) ;  /* 0x000038a000007945 */ /* 0x000fe20003800200 */
[----:B0-----:R-:W-:-:S05]  /*0050*/  IMAD R8, R0, -0x800, R11 ;  /* 0xfffff80000087824 */ /* 0x001fca00078e020b */
[----:B------:R-:W-:-:S13]  /*0060*/  ISETP.GT.AND P0, PT, R8, 0x7ff, PT ;  /* 0x000007ff0800780c */ /* 0x000fda0003f04270 */
[----:B-1----:R-:W-:Y:S05]  /*0070*/  @P0 BRA `(.L_x_65) ;  /* 0x0000001c006c0947 */ /* 0x002fea0003800000 */
[----:B------:R-:W0:Y:S01]  /*0080*/  S2R R7, SR_TID.X ;  /* 0x0000000000077919 */ /* 0x000e220000002100 */
[----:B------:R-:W-:Y:S01]  /*0090*/  BSSY.RECONVERGENT B1, `(.L_x_66) ;  /* 0x000000b000017945 */ /* 0x000fe20003800200 */
[----:B0-----:R-:W-:Y:S01]  /*00a0*/  ISETP.GE.AND P0, PT, R7, R8, PT ;  /* 0x000000080700720c */ /* 0x001fe20003f06270 */
[----:B------:R-:W-:-:S12]  /*00b0*/  IMAD.MOV.U32 R13, RZ, RZ, R7 ;  /* 0x000000ffff0d7224 */ /* 0x000fd800078e0007 */
[----:B------:R-:W-:Y:S05]  /*00c0*/  @P0 BRA `(.L_x_67) ;  /* 0x00000000001c0947 */ /* 0x000fea0003800000 */
[----:B------:R-:W0:Y:S01]  /*00d0*/  LDC.64 R2, c[0x0][0x380] ;  /* 0x0000e000ff027b82 */ /* 0x000e220000000a00 */
[----:B------:R-:W1:Y:S01]  /*00e0*/  LDCU UR4, c[0x0][0x388] ;  /* 0x00007100ff0477ac */ /* 0x000e620008000800 */
[----:B------:R-:W-:-:S04]  /*00f0*/  IMAD R6, R0, 0x800, R7 ;  /* 0x0000080000067824 */ /* 0x000fc800078e0207 */
[----:B-1----:R-:W-:-:S04]  /*0100*/  VIADD R6, R6, UR4 ;  /* 0x0000000406067c36 */ /* 0x002fc80008000000 */
[----:B0-----:R-:W-:-:S05]  /*0110*/  IMAD.WIDE R2, R6, 0x4, R2 ;  /* 0x0000000406027825 */ /* 0x001fca00078e0202 */
[----:B------:R0:W5:Y:S01]  /*0120*/  LDG.E R9, desc[UR6][R2.64] ;  /* 0x0000000602097981 */ /* 0x000162000c1e1900 */
[----:B------:R-:W-:-:S07]  /*0130*/  VIADD R13, R7, 0x100 ;  /* 0x00000100070d7836 */ /* 0x000fce0000000000 */
.L_x_67:
[----:B------:R-:W-:Y:S05]  /*0140*/  BSYNC.RECONVERGENT B1 ;  /* 0x0000000000017941 */ /* 0x000fea0003800200 */
.L_x_66:
[----:B------:R-:W-:Y:S01]  /*0150*/  ISETP.GE.AND P0, PT, R13, R8, PT ;  /* 0x000000080d00720c */ /* 0x000fe20003f06270 */
[----:B------:R-:W-:-:S12]  /*0160*/  BSSY.RECONVERGENT B1, `(.L_x_68) ;  /* 0x00000a3000017945 */ /* 0x000fd80003800200 */
[----:B------:R-:W-:Y:S05]  /*0170*/  @P0 BRA `(.L_x_69) ;  /* 0x0000000800840947 */ /* 0x000fea0003800000 */
[----:B0-----:R-:W-:Y:S01]  /*0180*/  LOP3.LUT R2, RZ, R13, RZ, 0x33, !PT ;  /* 0x0000000dff027212 */ /* 0x001fe200078e33ff */
[----:B------:R-:W0:Y:S01]  /*0190*/  LDC R15, c[0x0][0x388] ;  /* 0x0000e200ff0f7b82 */ /* 0x000e220000000800 */
[----:B------:R-:W-:Y:S03]  /*01a0*/  BSSY.RECONVERGENT B2, `(.L_x_70) ;  /* 0x0000051000027945 */ /* 0x000fe60003800200 */
[----:B------:R-:W-:-:S04]  /*01b0*/  IMAD.IADD R11, R2, 0x1, R11 ;  /* 0x00000001020b7824 */ /* 0x000fc800078e020b */
[----:B------:R-:W-:-:S05]  /*01c0*/  IMAD R12, R0, -0x800, R11 ;  /* 0xfffff800000c7824 */ /* 0x000fca00078e020b */
[C---:B------:R-:W-:Y:S02]  /*01d0*/  ISETP.GE.U32.AND P0, PT, R12.reuse, 0x700, PT ;  /* 0x000007000c00780c */ /* 0x040fe40003f06070 */
[----:B------:R-:W-:-:S04]  /*01e0*/  LEA.HI R12, R12, 0x1, RZ, 0x18 ;  /* 0x000000010c0c7811 */ /* 0x000fc800078fc0ff */
[----:B------:R-:W-:Y:S01]  /*01f0*/  LOP3.LUT R22, R12, 0x7, RZ, 0xc0, !PT ;  /* 0x000000070c167812 */ /* 0x000fe200078ec0ff */
[----:B0-----:R-:W-:-:S06]  /*0200*/  IMAD R10, R0, 0x800, R15 ;  /* 0x00000800000a7824 */ /* 0x001fcc00078e020f */
[----:B------:R-:W-:Y:S05]  /*0210*/  @!P0 BRA `(.L_x_71) ;  /* 0x0000000400248947 */ /* 0x000fea0003800000 */
[----:B------:R-:W0:Y:S01]  /*0220*/  LDC.64 R2, c[0x0][0x380] ;  /* 0x0000e000ff027b82 */ /* 0x000e220000000a00 */
[----:B------:R-:W-:Y:S01]  /*0230*/  LOP3.LUT R14, R12, 0x1fffff8, RZ, 0xc0, !PT ;  /* 0x01fffff80c0e7812 */ /* 0x000fe200078ec0ff */
[C---:B------:R-:W-:Y:S01]  /*0240*/  IMAD.IADD R15, R13.reuse, 0x1, R15 ;  /* 0x000000010d0f7824 */ /* 0x040fe200078e020f */
[----:B------:R-:W-:Y:S01]  /*0250*/  BSSY.RECONVERGENT B3, `(.L_x_72) ;  /* 0x0000044000037945 */ /* 0x000fe20003800200 */
[----:B------:R-:W-:Y:S02]  /*0260*/  VIADD R13, R13, 0x400 ;  /* 0x000004000d0d7836 */ /* 0x000fe40000000000 */
[----:B------:R-:W-:Y:S02]  /*0270*/  IMAD R15, R0, 0x800, R15 ;  /* 0x00000800000f7824 */ /* 0x000fe400078e020f */
[----:B------:R-:W-:Y:S01]  /*0280*/  IMAD.MOV R14, RZ, RZ, -R14 ;  /* 0x000000ffff0e7224 */ /* 0x000fe200078e0a0e */
[----:B0-----:R-:W-:-:S05]  /*0290*/  IADD3 R2, P0, PT, R2, 0x1000, RZ ;  /* 0x0000100002027810 */ /* 0x001fca0007f1e0ff */
[----:B------:R-:W-:-:S08]  /*02a0*/  IMAD.X R3, RZ, RZ, R3, P0 ;  /* 0x000000ffff037224 */ /* 0x000fd000000e0603 */
.L_x_73:
[----:B------:R-:W-:-:S05]  /*02b0*/  IMAD.WIDE R4, R15, 0x4, R2 ;  /* 0x000000040f047825 */ /* 0x000fca00078e0202 */
[----:B------:R-:W2:Y:S04]  /*02c0*/  LDG.E R18, desc[UR6][R4.64+-0x1000] ;  /* 0xfff0000604127981 */ /* 0x000ea8000c1e1900 */
[----:B------:R-:W3:Y:S04]  /*02d0*/  LDG.E R21, desc[UR6][R4.64+-0xc00] ;  /* 0xfff4000604157981 */ /* 0x000ee8000c1e1900 */
[----:B------:R-:W4:Y:S04]  /*02e0*/  LDG.E R20, desc[UR6][R4.64+-0x800] ;  /* 0xfff8000604147981 */ /* 0x000f28000c1e1900 */
[----:B------:R-:W4:Y:S04]  /*02f0*/  LDG.E R23, desc[UR6][R4.64+-0x400] ;  /* 0xfffc000604177981 */ /* 0x000f28000c1e1900 */
[----:B------:R-:W4:Y:S04]  /*0300*/  LDG.E R24, desc[UR6][R4.64] ;  /* 0x0000000604187981 */ /* 0x000f28000c1e1900 */
[----:B------:R-:W4:Y:S04]  /*0310*/  LDG.E R17, desc[UR6][R4.64+0x400] ;  /* 0x0004000604117981 */ /* 0x000f28000c1e1900 */
[----:B------:R-:W4:Y:S01]  /*0320*/  LDG.E R16, desc[UR6][R4.64+0x800] ;  /* 0x0008000604107981 */ /* 0x000f22000c1e1900 */
[----:B------:R-:W-:Y:S01]  /*0330*/  IMAD.MOV.U32 R19, RZ, RZ, R15 ;  /* 0x000000ffff137224 */ /* 0x000fe200078e000f */
[----:B--2--5:R-:W-:-:S13]  /*0340*/  FSETP.GEU.AND P1, PT, R18, R9, PT ;  /* 0x000000091200720b */ /* 0x024fda0003f2e000 */
[----:B------:R-:W-:-:S04]  /*0350*/  @P1 ISETP.GE.AND P0, PT, R15, R6, PT ;  /* 0x000000060f00120c */ /* 0x000fc80003f06270 */
[----:B------:R-:W-:-:S04]  /*0360*/  @P1 FSETP.EQ.AND P0, PT, R9, R18, !P0 ;  /* 0x000000120900120b */ /* 0x000fc80004702000 */
[----:B------:R-:W-:Y:S02]  /*0370*/  @P1 FSEL R18, R18, R9, P0 ;  /* 0x0000000912121208 */ /* 0x000fe40000000000 */
[----:B------:R0:W2:Y:S01]  /*0380*/  LDG.E R9, desc[UR6][R4.64+0xc00] ;  /* 0x000c000604097981 */ /* 0x0000a2000c1e1900 */
[C---:B------:R-:W-:Y:S01]  /*0390*/  @P1 SEL R19, R15.reuse, R6, P0 ;  /* 0x000000060f131207 */ /* 0x040fe20000000000 */
[----:B------:R-:W-:Y:S01]  /*03a0*/  VIADD R6, R15, 0x100 ;  /* 0x000001000f067836 */ /* 0x000fe20000000000 */
[----:B---3--:R-:W-:Y:S01]  /*03b0*/  FSETP.GEU.AND P2, PT, R21, R18, PT ;  /* 0x000000121500720b */ /* 0x008fe20003f4e000 */
[----:B------:R-:W-:Y:S02]  /*03c0*/  VIADD R14, R14, 0x8 ;  /* 0x000000080e0e7836 */ /* 0x000fe40000000000 */
[----:B------:R-:W-:Y:S02]  /*03d0*/  VIADD R13, R13, 0x800 ;  /* 0x000008000d0d7836 */ /* 0x000fe40000000000 */
[----:B0-----:R-:W-:-:S02]  /*03e0*/  VIADD R4, R15, 0x300 ;  /* 0x000003000f047836 */ /* 0x001fc40000000000 */
[----:B------:R-:W-:-:S06]  /*03f0*/  VIADD R5, R15, 0x400 ;  /* 0x000004000f057836 */ /* 0x000fcc0000000000 */
[----:B------:R-:W-:-:S04]  /*0400*/  @P2 ISETP.GE.AND P0, PT, R6, R19, PT ;  /* 0x000000130600220c */ /* 0x000fc80003f06270 */
[----:B------:R-:W-:-:S04]  /*0410*/  @P2 FSETP.EQ.AND P0, PT, R18, R21, !P0 ;  /* 0x000000151200220b */ /* 0x000fc80004702000 */
[----:B------:R-:W-:Y:S02]  /*0420*/  @P2 FSEL R21, R21, R18, P0 ;  /* 0x0000001215152208 */ /* 0x000fe40000000000 */
[----:B------:R-:W-:Y:S01]  /*0430*/  @P2 SEL R6, R6, R19, P0 ;  /* 0x0000001306062207 */ /* 0x000fe20000000000 */
[----:B------:R-:W-:Y:S01]  /*0440*/  VIADD R19, R15, 0x200 ;  /* 0x000002000f137836 */ /* 0x000fe20000000000 */
[----:B----4-:R-:W-:-:S13]  /*0450*/  FSETP.GEU.AND P1, PT, R20, R21, PT ;  /* 0x000000151400720b */ /* 0x010fda0003f2e000 */
[----:B------:R-:W-:-:S04]  /*0460*/  @P1 ISETP.GE.AND P0, PT, R19, R6, PT ;  /* 0x000000061300120c */ /* 0x000fc80003f06270 */
[----:B------:R-:W-:-:S04]  /*0470*/  @P1 FSETP.EQ.AND P0, PT, R21, R20, !P0 ;  /* 0x000000141500120b */ /* 0x000fc80004702000 */
[----:B------:R-:W-:Y:S02]  /*0480*/  @P1 FSEL R20, R20, R21, P0 ;  /* 0x0000001514141208 */ /* 0x000fe40000000000 */
[----:B------:R-:W-:Y:S01]  /*0490*/  @P1 SEL R19, R19, R6, P0 ;  /* 0x0000000613131207 */ /* 0x000fe20000000000 */
[----:B------:R-:W-:Y:S01]  /*04a0*/  VIADD R6, R15, 0x700 ;  /* 0x000007000f067836 */ /* 0x000fe20000000000 */
[----:B------:R-:W-:-:S13]  /*04b0*/  FSETP.GEU.AND P2, PT, R23, R20, PT ;  /* 0x000000141700720b */ /* 0x000fda0003f4e000 */
        /* <DEDUP_REMOVED lines=14> */
[----:B------:R-:W-:Y:S01]  /*05a0*/  @P2 SEL R4, R4, R5, P0 ;  /* 0x0000000504042207 */ /* 0x000fe20000000000 */
[C---:B------:R-:W-:Y:S01]  /*05b0*/  VIADD R5, R15.reuse, 0x600 ;  /* 0x000006000f057836 */ /* 0x040fe20000000000 */
[----:B------:R-:W-:Y:S01]  /*05c0*/  FSETP.GEU.AND P1, PT, R16, R17, PT ;  /* 0x000000111000720b */ /* 0x000fe20003f2e000 */
[----:B------:R-:W-:-:S12]  /*05d0*/  VIADD R15, R15, 0x800 ;  /* 0x000008000f0f7836 */ /* 0x000fd80000000000 */
[----:B------:R-:W-:-:S04]  /*05e0*/  @P1 ISETP.GE.AND P0, PT, R5, R4, PT ;  /* 0x000000040500120c */ /* 0x000fc80003f06270 */
[----:B------:R-:W-:-:S04]  /*05f0*/  @P1 FSETP.EQ.AND P0, PT, R17, R16, !P0 ;  /* 0x000000101100120b */ /* 0x000fc80004702000 */
[----:B------:R-:W-:Y:S02]  /*0600*/  @P1 FSEL R16, R16, R17, P0 ;  /* 0x0000001110101208 */ /* 0x000fe40000000000 */
[----:B------:R-:W-:Y:S02]  /*0610*/  @P1 SEL R5, R5, R4, P0 ;  /* 0x0000000405051207 */ /* 0x000fe40000000000 */
[----:B------:R-:W-:Y:S02]  /*0620*/  ISETP.NE.AND P1, PT, R14, RZ, PT ;  /* 0x000000ff0e00720c */ /* 0x000fe40003f25270 */
[----:B--2---:R-:W-:-:S13]  /*0630*/  FSETP.GEU.AND P2, PT, R9, R16, PT ;  /* 0x000000100900720b */ /* 0x004fda0003f4e000 */
[----:B------:R-:W-:-:S04]  /*0640*/  @P2 ISETP.GE.AND P0, PT, R6, R5, PT ;  /* 0x000000050600220c */ /* 0x000fc80003f06270 */
[----:B------:R-:W-:-:S04]  /*0650*/  @P2 FSETP.EQ.AND P0, PT, R16, R9, !P0 ;  /* 0x000000091000220b */ /* 0x000fc80004702000 */
[----:B------:R-:W-:Y:S02]  /*0660*/  @P2 FSEL R9, R9, R16, P0 ;  /* 0x0000001009092208 */ /* 0x000fe40000000000 */
[----:B------:R-:W-:Y:S01]  /*0670*/  @P2 SEL R6, R6, R5, P0 ;  /* 0x0000000506062207 */ /* 0x000fe20000000000 */
[----:B------:R-:W-:Y:S06]  /*0680*/  @P1 BRA `(.L_x_73) ;  /* 0xfffffffc00081947 */ /* 0x000fec000383ffff */
[----:B------:R-:W-:Y:S05]  /*0690*/  BSYNC.RECONVERGENT B3 ;  /* 0x0000000000037941 */ /* 0x000fea0003800200 */
.L_x_72:
[----:B------:R-:W-:-:S07]  /*06a0*/  VIADD R13, R13, 0xfffffc00 ;  /* 0xfffffc000d0d7836 */ /* 0x000fce0000000000 */
.L_x_71:
[----:B------:R-:W-:Y:S05]  /*06b0*/  BSYNC.RECONVERGENT B2 ;  /* 0x0000000000027941 */ /* 0x000fea0003800200 */
.L_x_70:
[----:B------:R-:W-:-:S13]  /*06c0*/  ISETP.NE.AND P0, PT, R22, RZ, PT ;  /* 0x000000ff1600720c */ /* 0x000fda0003f05270 */
[----:B------:R-:W-:Y:S05]  /*06d0*/  @!P0 BRA `(.L_x_69) ;  /* 0x00000004002c8947 */ /* 0x000fea0003800000 */
[----:B------:R-:W-:Y:S01]  /*06e0*/  ISETP.GE.U32.AND P0, PT, R22, 0x4, PT ;  /* 0x000000041600780c */ /* 0x000fe20003f06070 */
[----:B------:R-:W-:Y:S01]  /*06f0*/  BSSY.RECONVERGENT B2, `(.L_x_74) ;  /* 0x0000023000027945 */ /* 0x000fe20003800200 */
[----:B------:R-:W-:-:S11]  /*0700*/  LOP3.LUT P1, R16, R12, 0x3, RZ, 0xc0, !PT ;  /* 0x000000030c107812 */ /* 0x000fd6000782c0ff */
[----:B------:R-:W-:Y:S05]  /*0710*/  @!P0 BRA `(.L_x_75) ;  /* 0x0000000000808947 */ /* 0x000fea0003800000 */
[----:B------:R-:W0:Y:S01]  /*0720*/  LDC.64 R2, c[0x0][0x380] ;  /* 0x0000e000ff027b82 */ /* 0x000e220000000a00 */
[----:B------:R-:W-:-:S04]  /*0730*/  IMAD.IADD R17, R13, 0x1, R10 ;  /* 0x000000010d117824 */ /* 0x000fc800078e020a */
[----:B0-----:R-:W-:-:S05]  /*0740*/  IMAD.WIDE R2, R17, 0x4, R2 ;  /* 0x0000000411027825 */ /* 0x001fca00078e0202 */
[----:B------:R-:W2:Y:S04]  /*0750*/  LDG.E R4, desc[UR6][R2.64] ;  /* 0x0000000602047981 */ /* 0x000ea8000c1e1900 */
[----:B------:R-:W3:Y:S04]  /*0760*/  LDG.E R15, desc[UR6][R2.64+0x400] ;  /* 0x00040006020f7981 */ /* 0x000ee8000c1e1900 */
[----:B------:R-:W4:Y:S01]  /*0770*/  LDG.E R14, desc[UR6][R2.64+0x800] ;  /* 0x00080006020e7981 */ /* 0x000f22000c1e1900 */
[----:B------:R-:W-:Y:S02]  /*0780*/  IMAD.MOV.U32 R5, RZ, RZ, R17 ;  /* 0x000000ffff057224 */ /* 0x000fe400078e0011 */
[----:B------:R-:W-:Y:S01]  /*0790*/  VIADD R12, R17, 0x100 ;  /* 0x00000100110c7836 */ /* 0x000fe20000000000 */
[----:B--2--5:R-:W-:-:S13]  /*07a0*/  FSETP.GEU.AND P2, PT, R4, R9, PT ;  /* 0x000000090400720b */ /* 0x024fda0003f4e000 */
[----:B------:R-:W-:-:S04]  /*07b0*/  @P2 ISETP.GE.AND P0, PT, R17, R6, PT ;  /* 0x000000061100220c */ /* 0x000fc80003f06270 */
[----:B------:R-:W-:-:S04]  /*07c0*/  @P2 FSETP.EQ.AND P0, PT, R9, R4, !P0 ;  /* 0x000000040900220b */ /* 0x000fc80004702000 */
[----:B------:R-:W-:Y:S02]  /*07d0*/  @P2 FSEL R4, R4, R9, P0 ;  /* 0x0000000904042208 */ /* 0x000fe40000000000 */
[----:B------:R-:W2:Y:S01]  /*07e0*/  LDG.E R9, desc[UR6][R2.64+0xc00] ;  /* 0x000c000602097981 */ /* 0x000ea2000c1e1900 */
[C---:B------:R-:W-:Y:S01]  /*07f0*/  @P2 SEL R5, R17.reuse, R6, P0 ;  /* 0x0000000611052207 */ /* 0x040fe20000000000 */
[----:B------:R-:W-:Y:S01]  /*0800*/  VIADD R6, R17, 0x300 ;  /* 0x0000030011067836 */ /* 0x000fe20000000000 */
[----:B---3--:R-:W-:Y:S01]  /*0810*/  FSETP.GEU.AND P3, PT, R15, R4, PT ;  /* 0x000000040f00720b */ /* 0x008fe20003f6e000 */
[----:B------:R-:W-:-:S12]  /*0820*/  VIADD R13, R13, 0x400 ;  /* 0x000004000d0d7836 */ /* 0x000fd80000000000 */
        /* <DEDUP_REMOVED lines=9> */
[----:B------:R-:W-:Y:S02]  /*08c0*/  @P2 SEL R5, R5, R12, P0 ;  /* 0x0000000c05052207 */ /* 0x000fe40000000000 */
[----:B--2---:R-:W-:-:S13]  /*08d0*/  FSETP.GEU.AND P3, PT, R9, R14, PT ;  /* 0x0000000e0900720b */ /* 0x004fda0003f6e000 */
[----:B------:R-:W-:-:S04]  /*08e0*/  @P3 ISETP.GE.AND P0, PT, R6, R5, PT ;  /* 0x000000050600320c */ /* 0x000fc80003f06270 */
[----:B------:R-:W-:-:S04]  /*08f0*/  @P3 FSETP.EQ.AND P0, PT, R14, R9, !P0 ;  /* 0x000000090e00320b */ /* 0x000fc80004702000 */
[----:B------:R-:W-:Y:S02]  /*0900*/  @P3 FSEL R9, R9, R14, P0 ;  /* 0x0000000e09093208 */ /* 0x000fe40000000000 */
[----:B------:R-:W-:-:S07]  /*0910*/  @P3 SEL R6, R6, R5, P0 ;  /* 0x0000000506063207 */ /* 0x000fce0000000000 */
.L_x_75:
[----:B------:R-:W-:Y:S05]  /*0920*/  BSYNC.RECONVERGENT B2 ;  /* 0x0000000000027941 */ /* 0x000fea0003800200 */
.L_x_74:
[----:B------:R-:W-:Y:S05]  /*0930*/  @!P1 BRA `(.L_x_69) ;  /* 0x0000000000949947 */ /* 0x000fea0003800000 */
[----:B------:R-:W-:Y:S01]  /*0940*/  ISETP.NE.AND P0, PT, R16, 0x1, PT ;  /* 0x000000011000780c */ /* 0x000fe20003f05270 */
[----:B------:R-:W-:Y:S01]  /*0950*/  BSSY.RECONVERGENT B2, `(.L_x_76) ;  /* 0x0000019000027945 */ /* 0x000fe20003800200 */
[----:B------:R-:W-:Y:S01]  /*0960*/  LOP3.LUT P1, RZ, R11, 0x100, RZ, 0xc0, !PT ;  /* 0x000001000bff7812 */ /* 0x000fe2000782c0ff */
[----:B------:R-:W-:Y:S02]  /*0970*/  IMAD.MOV.U32 R5, RZ, RZ, R6 ;  /* 0x000000ffff057224 */ /* 0x000fe400078e0006 */
[----:B-----5:R-:W-:-:S08]  /*0980*/  IMAD.MOV.U32 R4, RZ, RZ, R9 ;  /* 0x000000ffff047224 */ /* 0x020fd000078e0009 */
[----:B------:R-:W-:Y:S05]  /*0990*/  @!P0 BRA `(.L_x_77) ;  /* 0x0000000000508947 */ /* 0x000fea0003800000 */
[----:B------:R-:W0:Y:S01]  /*09a0*/  LDC.64 R2, c[0x0][0x380] ;  /* 0x0000e000ff027b82 */ /* 0x000e220000000a00 */
[----:B------:R-:W-:-:S04]  /*09b0*/  IMAD.IADD R11, R13, 0x1, R10 ;  /* 0x000000010d0b7824 */ /* 0x000fc800078e020a */
[----:B0-----:R-:W-:-:S05]  /*09c0*/  IMAD.WIDE R2, R11, 0x4, R2 ;  /* 0x000000040b027825 */ /* 0x001fca00078e0202 */
[----:B------:R-:W2:Y:S02]  /*09d0*/  LDG.E R4, desc[UR6][R2.64] ;  /* 0x0000000602047981 */ /* 0x000ea4000c1e1900 */
[----:B--2---:R-:W-:-:S13]  /*09e0*/  FSETP.GEU.AND P2, PT, R4, R9, PT ;  /* 0x000000090400720b */ /* 0x004fda0003f4e000 */
[----:B------:R-:W-:-:S04]  /*09f0*/  @P2 ISETP.GE.AND P0, PT, R11, R6, PT ;  /* 0x000000060b00220c */ /* 0x000fc80003f06270 */
[----:B------:R-:W-:-:S04]  /*0a00*/  @P2 FSETP.EQ.AND P0, PT, R9, R4, !P0 ;  /* 0x000000040900220b */ /* 0x000fc80004702000 */
[----:B------:R-:W-:Y:S02]  /*0a10*/  @P2 FSEL R4, R4, R9, P0 ;  /* 0x0000000904042208 */ /* 0x000fe40000000000 */
[----:B------:R-:W2:Y:S01]  /*0a20*/  LDG.E R9, desc[UR6][R2.64+0x400] ;  /* 0x0004000602097981 */ /* 0x000ea2000c1e1900 */
[----:B------:R-:W-:Y:S01]  /*0a30*/  IMAD.MOV.U32 R5, RZ, RZ, R11 ;  /* 0x000000ffff057224 */ /* 0x000fe200078e000b */
[C---:B------:R-:W-:Y:S01]  /*0a40*/  @P2 SEL R5, R11.reuse, R6, P0 ;  /* 0x000000060b052207 */ /* 0x040fe20000000000 */
[----:B------:R-:W-:Y:S02]  /*0a50*/  VIADD R6, R11, 0x100 ;  /* 0x000001000b067836 */ /* 0x000fe40000000000 */
[----:B------:R-:W-:Y:S01]  /*0a60*/  VIADD R13, R13, 0x200 ;  /* 0x000002000d0d7836 */ /* 0x000fe20000000000 */
[----:B--2---:R-:W-:-:S13]  /*0a70*/  FSETP.GEU.AND P3, PT, R9, R4, PT ;  /* 0x000000040900720b */ /* 0x004fda0003f6e000 */
[----:B------:R-:W-:-:S04]  /*0a80*/  @P3 ISETP.GE.AND P0, PT, R6, R5, PT ;  /* 0x000000050600320c */ /* 0x000fc80003f06270 */
[----:B------:R-:W-:-:S04]  /*0a90*/  @P3 FSETP.EQ.AND P0, PT, R4, R9, !P0 ;  /* 0x000000090400320b */ /* 0x000fc80004702000 */
[----:B------:R-:W-:Y:S02]  /*0aa0*/  @P3 SEL R6, R6, R5, P0 ;  /* 0x0000000506063207 */ /* 0x000fe40000000000 */
[----:B------:R-:W-:-:S03]  /*0ab0*/  @P3 FSEL R9, R9, R4, P0 ;  /* 0x0000000409093208 */ /* 0x000fc60000000000 */
[----:B------:R-:W-:Y:S02]  /*0ac0*/  IMAD.MOV.U32 R5, RZ, RZ, R6 ;  /* 0x000000ffff057224 */ /* 0x000fe400078e0006 */
[----:B------:R-:W-:-:S07]  /*0ad0*/  IMAD.MOV.U32 R4, RZ, RZ, R9 ;  /* 0x000000ffff047224 */ /* 0x000fce00078e0009 */
.L_x_77:
[----:B------:R-:W-:Y:S05]  /*0ae0*/  BSYNC.RECONVERGENT B2 ;  /* 0x0000000000027941 */ /* 0x000fea0003800200 */
.L_x_76:
[----:B------:R-:W-:Y:S05]  /*0af0*/  @P1 BRA `(.L_x_69) ;  /* 0x0000000000241947 */ /* 0x000fea0003800000 */
        /* <DEDUP_REMOVED lines=8> */
[----:B------:R-:W-:-:S07]  /*0b80*/  @P1 SEL R6, R6, R5, P0 ;  /* 0x0000000506061207 */ /* 0x000fce0000000000 */
.L_x_69:
[----:B------:R-:W-:Y:S05]  /*0b90*/  BSYNC.RECONVERGENT B1 ;  /* 0x0000000000017941 */ /* 0x000fea0003800200 */
.L_x_68:
[----:B------:R-:W-:-:S13]  /*0ba0*/  ISETP.GE.AND P0, PT, R8, 0x100, PT ;  /* 0x000001000800780c */ /* 0x000fda0003f06270 */
        /* <DEDUP_REMOVED lines=20> */
.L_x_80:
[----:B------:R-:W-:Y:S05]  /*0cf0*/  BSYNC.RECONVERGENT B1 ;  /* 0x0000000000017941 */ /* 0x000fea0003800200 */
.L_x_79:
        /* <DEDUP_REMOVED lines=13> */
.L_x_82:
[----:B------:R-:W-:Y:S05]  /*0dd0*/  BSYNC.RECONVERGENT B1 ;  /* 0x0000000000017941 */ /* 0x000fea0003800200 */
.L_x_81:
[----:B0-----:R0:W3:Y:S01]  /*0de0*/  SHFL.DOWN PT, R2, R5, 0x4, 0x1f ;  /* 0x08801f0005027f89 */ /* 0x0010e200000e0000 */
[----:B------:R-:W-:Y:S01]  /*0df0*/  BSSY.RECONVERGENT B1, `(.L_x_83) ;  /* 0x000000c000017945 */ /* 0x000fe20003800200 */
[----:B-1----:R-:W-:Y:S02]  /*0e00*/  IMAD.MOV.U32 R6, RZ, RZ, R4 ;  /* 0x000000ffff067224 */ /* 0x002fe400078e0004 */
[----:B------:R0:W1:Y:S01]  /*0e10*/  SHFL.DOWN PT, R3, R4, 0x4, 0x1f ;  /* 0x08801f0004037f89 */ /* 0x00006200000e0000 */
[----:B------:R-:W-:Y:S01]  /*0e20*/  IMAD.MOV.U32 R8, RZ, RZ, R5 ;  /* 0x000000ffff087224 */ /* 0x000fe200078e0005 */
        /* <DEDUP_REMOVED lines=8> */
.L_x_84:
[----:B------:R-:W-:Y:S05]  /*0eb0*/  BSYNC.RECONVERGENT B1 ;  /* 0x0000000000017941 */ /* 0x000fea0003800200 */
.L_x_83:
[----:B0-----:R0:W4:Y:S01]  /*0ec0*/  SHFL.DOWN PT, R5, R8, 0x8, 0x1f ;  /* 0x09001f0008057f89 */ /* 0x00112200000e0000 */
[----:B------:R-:W-:Y:S01]  /*0ed0*/  BSSY.RECONVERGENT B1, `(.L_x_85) ;  /* 0x000000c000017945 */ /* 0x000fe20003800200 */
[----:B-1----:R-:W-:Y:S02]  /*0ee0*/  IMAD.MOV.U32 R3, RZ, RZ, R6 ;  /* 0x000000ffff037224 */ /* 0x002fe400078e0006 */
[----:B--2---:R0:W1:Y:S01]  /*0ef0*/  SHFL.DOWN PT, R9, R6, 0x8, 0x1f ;  /* 0x09001f0006097f89 */ /* 0x00406200000e0000 */
[----:B---3--:R-:W-:Y:S01]  /*0f00*/  IMAD.MOV.U32 R2, RZ, RZ, R8 ;  /* 0x000000ffff027224 */ /* 0x008fe200078e0008 */
[----:B------:R-:W-:Y:S06]  /*0f10*/  @P2 BRA `(.L_x_86) ;  /* 0x00000000001c2947 */ /* 0x000fec0003800000 */
[----:B-1----:R-:W-:Y:S01]  /*0f20*/  FSETP.GT.AND P2, PT, R6, R9, PT ;  /* 0x000000090600720b */ /* 0x002fe20003f44000 */
[----:B------:R-:W-:Y:S02]  /*0f30*/  IMAD.MOV.U32 R3, RZ, RZ, R9 ;  /* 0x000000ffff037224 */ /* 0x000fe400078e0009 */
[----:B----4-:R-:W-:-:S10]  /*0f40*/  IMAD.MOV.U32 R2, RZ, RZ, R5 ;  /* 0x000000ffff027224 */ /* 0x010fd400078e0005 */
[----:B------:R-:W-:-:S04]  /*0f50*/  @!P2 ISETP.GE.AND P0, PT, R5, R8, PT ;  /* 0x000000080500a20c */ /* 0x000fc80003f06270 */
[----:B------:R-:W-:-:S04]  /*0f60*/  @!P2 FSETP.EQ.AND P0, PT, R6, R9, !P0 ;  /* 0x000000090600a20b */ /* 0x000fc80004702000 */
[----:B------:R-:W-:Y:S02]  /*0f70*/  @!P2 FSEL R3, R9, R6, P0 ;  /* 0x000000060903a208 */ /* 0x000fe40000000000 */
[----:B------:R-:W-:-:S07]  /*0f80*/  @!P2 SEL R2, R5, R8, P0 ;  /* 0x000000080502a207 */ /* 0x000fce0000000000 */
.L_x_86:
[----:B------:R-:W-:Y:S05]  /*0f90*/  BSYNC.RECONVERGENT B1 ;  /* 0x0000000000017941 */ /* 0x000fea0003800200 */
.L_x_85:
[----:B------:R2:W3:Y:S01]  /*0fa0*/  SHFL.DOWN PT, R4, R2, 0x10, 0x1f ;  /* 0x0a001f0002047f89 */ /* 0x0004e200000e0000 */
[----:B------:R-:W-:Y:S03]  /*0fb0*/  BSSY.RECONVERGENT B1, `(.L_x_87) ;  /* 0x0000012000017945 */ /* 0x000fe60003800200 */
[----:B----4-:R2:W4:Y:S01]  /*0fc0*/  SHFL.DOWN PT, R5, R3, 0x10, 0x1f ;  /* 0x0a001f0003057f89 */ /* 0x01052200000e0000 */
[----:B------:R-:W-:Y:S05]  /*0fd0*/  @P1 BRA `(.L_x_88) ;  /* 0x00000000003c1947 */ /* 0x000fea0003800000 */
[----:B------:R-:W-:Y:S02]  /*0fe0*/  ISETP.NE.AND P2, PT, R10, RZ, PT ;  /* 0x000000ff0a00720c */ /* 0x000fe40003f45270 */
[----:B----4-:R-:W-:-:S11]  /*0ff0*/  FSETP.GT.AND P1, PT, R3, R5, PT ;  /* 0x000000050300720b */ /* 0x010fd60003f24000 */
[----:B-1----:R-:W1:Y:S01]  /*1000*/  @!P2 S2R R9, SR_CgaCtaId ;  /* 0x000000000009a919 */ /* 0x002e620000008800 */
[----:B0-----:R-:W-:Y:S02]  /*1010*/  @!P2 MOV R8, 0x400 ;  /* 0x000004000008a802 */ /* 0x001fe40000000f00 */
[----:B------:R-:W-:Y:S02]  /*1020*/  @!P2 SHF.R.U32.HI R6, RZ, 0x2, R7 ;  /* 0x00000002ff06a819 */ /* 0x000fe40000011607 */
[----:B---3--:R-:W-:Y:S02]  /*1030*/  @!P1 ISETP.GE.AND P0, PT, R4, R2, PT ;  /* 0x000000020400920c */ /* 0x008fe40003f06270 */
[----:B------:R-:W-:Y:S02]  /*1040*/  @!P2 LOP3.LUT R6, R6, 0xf8, RZ, 0xc0, !PT ;  /* 0x000000f80606a812 */ /* 0x000fe400078ec0ff */
[----:B------:R-:W-:-:S04]  /*1050*/  @!P1 FSETP.EQ.AND P0, PT, R3, R5, !P0 ;  /* 0x000000050300920b */ /* 0x000fc80004702000 */
[----:B------:R-:W-:Y:S02]  /*1060*/  @!P1 FSEL R5, R5, R3, P0 ;  /* 0x0000000305059208 */ /* 0x000fe40000000000 */
[----:B------:R-:W-:-:S03]  /*1070*/  @!P1 SEL R4, R4, R2, P0 ;  /* 0x0000000204049207 */ /* 0x000fc60000000000 */
[----:B--2---:R-:W-:Y:S02]  /*1080*/  IMAD.MOV.U32 R3, RZ, RZ, R5 ;  /* 0x000000ffff037224 */ /* 0x004fe400078e0005 */
[----:B------:R-:W-:Y:S01]  /*1090*/  IMAD.MOV.U32 R2, RZ, RZ, R4 ;  /* 0x000000ffff027224 */ /* 0x000fe200078e0004 */
[----:B-1----:R-:W-:-:S05]  /*10a0*/  @!P2 LEA R9, R9, R8, 0x18 ;  /* 0x000000080909a211 */ /* 0x002fca00078ec0ff */
[----:B------:R-:W-:-:S05]  /*10b0*/  @!P2 IMAD.IADD R6, R6, 0x1, R9 ;  /* 0x000000010606a824 */ /* 0x000fca00078e0209 */
[----:B------:R0:W-:Y:S02]  /*10c0*/  @!P2 STS.64 [R6+0x8], R4 ;  /* 0x000008040600a388 */ /* 0x0001e40000000a00 */
.L_x_88:
[----:B------:R-:W-:Y:S05]  /*10d0*/  BSYNC.RECONVERGENT B1 ;  /* 0x0000000000017941 */ /* 0x000fea0003800200 */
.L_x_87:
[----:B------:R-:W-:Y:S01]  /*10e0*/  BAR.SYNC.DEFER_BLOCKING 0x0 ;  /* 0x0000000000007b1d */ /* 0x000fe20000010000 */
[----:B------:R-:W-:-:S13]  /*10f0*/  ISETP.NE.AND P0, PT, R7, RZ, PT ;  /* 0x000000ff0700720c */ /* 0x000fda0003f05270 */
[----:B------:R-:W-:Y:S05]  /*1100*/  @P0 BRA `(.L_x_89) ;  /* 0x0000002400f40947 */ /* 0x000fea0003800000 */
[----:B------:R-:W5:Y:S01]  /*1110*/  S2UR UR5, SR_CgaCtaId ;  /* 0x00000000000579c3 */ /* 0x000f620000008800 */
[----:B------:R-:W-:Y:S02]  /*1120*/  UMOV UR4, 0x400 ;  /* 0x0000040000047882 */ /* 0x000fe40000000000 */
[----:B-----5:R-:W-:-:S09]  /*1130*/  ULEA UR4, UR5, UR4, 0x18 ;  /* 0x0000000405047291 */ /* 0x020fd2000f8ec0ff */
[----:B0--34-:R-:W0:Y:S04]  /*1140*/  LDS.128 R4, [UR4+0x10] ;  /* 0x00001004ff047984 */ /* 0x019e280008000c00 */
[----:B-1----:R-:W1:Y:S04]  /*1150*/  LDS.128 R8, [UR4+0x20] ;  /* 0x00002004ff087984 */ /* 0x002e680008000c00 */
        /* <DEDUP_REMOVED lines=39> */
.L_x_78:
        /* <DEDUP_REMOVED lines=10> */
[C---:B------:R-:W-:Y:S01]  /*1470*/  ISETP.GE.AND P0, PT, R11.reuse, R4, PT ;  /* 0x000000040b00720c */ /* 0x040fe20003f06270 */
[----:B------:R-:W-:-:S03]  /*1480*/  VIADD R5, R11, 0x4 ;  /* 0x000000040b057836 */ /* 0x000fc60000000000 */
[-C--:B------:R-:W-:Y:S01]  /*1490*/  ISETP.GT.AND P5, PT, R3, R4.reuse, PT ;  /* 0x000000040300720c */ /* 0x080fe20003fa4270 */
[----:B------:R-:W-:Y:S01]  /*14a0*/  VIADD R3, R11, 0x8 ;  /* 0x000000080b037836 */ /* 0x000fe20000000000 */
[-C--:B------:R-:W-:Y:S01]  /*14b0*/  ISETP.GT.AND P4, PT, R5, R4.reuse, PT ;  /* 0x000000040500720c */ /* 0x080fe20003f84270 */
[----:B------:R-:W-:Y:S02]  /*14c0*/  VIADD R11, R11, 0x10 ;  /* 0x000000100b0b7836 */ /* 0x000fe40000000000 */
[----:B-----5:R-:W-:Y:S01]  /*14d0*/  IMAD.MOV.U32 R5, RZ, RZ, R9 ;  /* 0x000000ffff057224 */ /* 0x020fe200078e0009 */
[-C--:B------:R-:W-:Y:S01]  /*14e0*/  ISETP.GT.AND P3, PT, R3, R4.reuse, PT ;  /* 0x000000040300720c */ /* 0x080fe20003f64270 */
[----:B------:R-:W0:Y:S01]  /*14f0*/  @!P1 S2R R13, SR_CgaCtaId ;  /* 0x00000000000d9919 */ /* 0x000e220000008800 */
[----:B------:R-:W-:Y:S01]  /*1500*/  @!P1 MOV R2, 0x400 ;  /* 0x0000040000029802 */ /* 0x000fe20000000f00 */
[----:B------:R-:W-:Y:S01]  /*1510*/  IMAD.MOV.U32 R3, RZ, RZ, R6 ;  /* 0x000000ffff037224 */ /* 0x000fe200078e0006 */
[----:B------:R-:W-:-:S02]  /*1520*/  ISETP.GT.AND P2, PT, R11, R4, PT ;  /* 0x000000040b00720c */ /* 0x000fc40003f44270 */
[----:B------:R1:W2:Y:S01]  /*1530*/  SHFL.DOWN PT, R11, R6, 0x1, R4 ;  /* 0x08200000060b7989 */ /* 0x0002a200000e0004 */
[----:B0-----:R-:W-:Y:S02]  /*1540*/  @!P1 LEA R13, R13, R2, 0x18 ;  /* 0x000000020d0d9211 */ /* 0x001fe400078ec0ff */
[----:B------:R-:W-:-:S04]  /*1550*/  @!P1 SHF.R.U32.HI R2, RZ, 0x2, R7 ;  /* 0x00000002ff029819 */ /* 0x000fc80000011607 */
[----:B------:R-:W-:-:S05]  /*1560*/  @!P1 LOP3.LUT R2, R2, 0xf8, RZ, 0xc0, !PT ;  /* 0x000000f802029812 */ /* 0x000fca00078ec0ff */
[----:B------:R-:W-:Y:S02]  /*1570*/  @!P1 IMAD.IADD R13, R2, 0x1, R13 ;  /* 0x00000001020d9824 */ /* 0x000fe400078e020d */
[----:B------:R1:W0:Y:S01]  /*1580*/  SHFL.DOWN PT, R2, R9, 0x1, R4 ;  /* 0x0820000009027989 */ /* 0x00022200000e0004 */
[----:B--2---:R-:W-:Y:S05]  /*1590*/  @P0 BRA `(.L_x_91) ;  /* 0x00000000001c0947 */ /* 0x004fea0003800000 */
[----:B0-----:R-:W-:Y:S01]  /*15a0*/  FSETP.GT.AND P6, PT, R9, R2, PT ;  /* 0x000000020900720b */ /* 0x001fe20003fc4000 */
[----:B------:R-:W-:Y:S02]  /*15b0*/  IMAD.MOV.U32 R3, RZ, RZ, R11 ;  /* 0x000000ffff037224 */ /* 0x000fe400078e000b */
[----:B------:R-:W-:-:S10]  /*15c0*/  IMAD.MOV.U32 R5, RZ, RZ, R2 ;  /* 0x000000ffff057224 */ /* 0x000fd400078e0002 */
[----:B------:R-:W-:-:S04]  /*15d0*/  @!P6 ISETP.GE.AND P0, PT, R11, R6, PT ;  /* 0x000000060b00e20c */ /* 0x000fc80003f06270 */
[----:B------:R-:W-:-:S04]  /*15e0*/  @!P6 FSETP.EQ.AND P0, PT, R9, R2, !P0 ;  /* 0x000000020900e20b */ /* 0x000fc80004702000 */
[----:B------:R-:W-:Y:S02]  /*15f0*/  @!P6 SEL R3, R11, R6, P0 ;  /* 0x000000060b03e207 */ /* 0x000fe40000000000 */
[----:B------:R-:W-:-:S07]  /*1600*/  @!P6 FSEL R5, R2, R9, P0 ;  /* 0x000000090205e208 */ /* 0x000fce0000000000 */
.L_x_91:
[----:B------:R-:W-:Y:S05]  /*1610*/  BSYNC.RECONVERGENT B1 ;  /* 0x0000000000017941 */ /* 0x000fea0003800200 */
.L_x_90:
[----:B0-----:R0:W2:Y:S01]  /*1620*/  SHFL.DOWN PT, R2, R3, 0x2, R4 ;  /* 0x0840000003027989 */ /* 0x0010a200000e0004 */
[----:B------:R-:W-:Y:S01]  /*1630*/  BSSY.RECONVERGENT B1, `(.L_x_92) ;  /* 0x000000c000017945 */ /* 0x000fe20003800200 */
[----:B-1----:R-:W-:Y:S02]  /*1640*/  IMAD.MOV.U32 R9, RZ, RZ, R3 ;  /* 0x000000ffff097224 */ /* 0x002fe400078e0003 */
[----:B------:R0:W1:Y:S01]  /*1650*/  SHFL.DOWN PT, R6, R5, 0x2, R4 ;  /* 0x0840000005067989 */ /* 0x00006200000e0004 */
[----:B------:R-:W-:Y:S01]  /*1660*/  IMAD.MOV.U32 R11, RZ, RZ, R5 ;  /* 0x000000ffff0b7224 */ /* 0x000fe200078e0005 */
[----:B------:R-:W-:Y:S06]  /*1670*/  @P5 BRA `(.L_x_93) ;  /* 0x00000000001c5947 */ /* 0x000fec0003800000 */
[----:B-1----:R-:W-:Y:S01]  /*1680*/  FSETP.GT.AND P5, PT, R5, R6, PT ;  /* 0x000000060500720b */ /* 0x002fe20003fa4000 */
[----:B--2---:R-:W-:Y:S02]  /*1690*/  IMAD.MOV.U32 R9, RZ, RZ, R2 ;  /* 0x000000ffff097224 */ /* 0x004fe400078e0002 */
[----:B------:R-:W-:-:S10]  /*16a0*/  IMAD.MOV.U32 R11, RZ, RZ, R6 ;  /* 0x000000ffff0b7224 */ /* 0x000fd400078e0006 */
[----:B------:R-:W-:-:S04]  /*16b0*/  @!P5 ISETP.GE.AND P0, PT, R2, R3, PT ;  /* 0x000000030200d20c */ /* 0x000fc80003f06270 */
[----:B------:R-:W-:-:S04]  /*16c0*/  @!P5 FSETP.EQ.AND P0, PT, R5, R6, !P0 ;  /* 0x000000060500d20b */ /* 0x000fc80004702000 */
[----:B------:R-:W-:Y:S02]  /*16d0*/  @!P5 SEL R9, R2, R3, P0 ;  /* 0x000000030209d207 */ /* 0x000fe40000000000 */
[----:B------:R-:W-:-:S07]  /*16e0*/  @!P5 FSEL R11, R6, R5, P0 ;  /* 0x00000005060bd208 */ /* 0x000fce0000000000 */
.L_x_93:
[----:B------:R-:W-:Y:S05]  /*16f0*/  BSYNC.RECONVERGENT B1 ;  /* 0x0000000000017941 */ /* 0x000fea0003800200 */
.L_x_92:
[----:B--2---:R2:W3:Y:S01]  /*1700*/  SHFL.DOWN PT, R2, R9, 0x4, R4 ;  /* 0x0880000009027989 */ /* 0x0044e200000e0004 */
[----:B------:R-:W-:Y:S01]  /*1710*/  BSSY.RECONVERGENT B1, `(.L_x_94) ;  /* 0x000000c000017945 */ /* 0x000fe20003800200 */
[----:B0-----:R-:W-:Y:S02]  /*1720*/  IMAD.MOV.U32 R3, RZ, RZ, R9 ;  /* 0x000000ffff037224 */ /* 0x001fe400078e0009 */
[----:B-1----:R2:W0:Y:S01]  /*1730*/  SHFL.DOWN PT, R6, R11, 0x4, R4 ;  /* 0x088000000b067989 */ /* 0x00242200000e0004 */
        /* <DEDUP_REMOVED lines=9> */
.L_x_95:
[----:B------:R-:W-:Y:S05]  /*17d0*/  BSYNC.RECONVERGENT B1 ;  /* 0x0000000000017941 */ /* 0x000fea0003800200 */
.L_x_94:
        /* <DEDUP_REMOVED lines=13> */
.L_x_97:
[----:B------:R-:W-:Y:S05]  /*18b0*/  BSYNC.RECONVERGENT B1 ;  /* 0x0000000000017941 */ /* 0x000fea0003800200 */
.L_x_96:
[----:B0-----:R0:W2:Y:S01]  /*18c0*/  SHFL.DOWN PT, R6, R9, 0x10, R4 ;  /* 0x0a00000009067989 */ /* 0x0010a200000e0004 */
[----:B------:R-:W-:Y:S01]  /*18d0*/  BSSY.RECONVERGENT B1, `(.L_x_98) ;  /* 0x000000c000017945 */ /* 0x000fe20003800200 */
[----:B---3--:R-:W-:Y:S02]  /*18e0*/  IMAD.MOV.U32 R2, RZ, RZ, R9 ;  /* 0x000000ffff027224 */ /* 0x008fe400078e0009 */
[----:B------:R0:W3:Y:S01]  /*18f0*/  SHFL.DOWN PT, R10, R11, 0x10, R4 ;  /* 0x0a0000000b0a7989 */ /* 0x0000e200000e0004 */
[----:B-1----:R-:W-:Y:S01]  /*1900*/  IMAD.MOV.U32 R3, RZ, RZ, R11 ;  /* 0x000000ffff037224 */ /* 0x002fe200078e000b */
[----:B------:R-:W-:Y:S06]  /*1910*/  @P2 BRA `(.L_x_99) ;  /* 0x00000000001c2947 */ /* 0x000fec0003800000 */
[----:B---3--:R-:W-:Y:S01]  /*1920*/  FSETP.GT.AND P2, PT, R11, R10, PT ;  /* 0x0000000a0b00720b */ /* 0x008fe20003f44000 */
[----:B--2---:R-:W-:Y:S02]  /*1930*/  IMAD.MOV.U32 R2, RZ, RZ, R6 ;  /* 0x000000ffff027224 */ /* 0x004fe400078e0006 */
[----:B------:R-:W-:-:S10]  /*1940*/  IMAD.MOV.U32 R3, RZ, RZ, R10 ;  /* 0x000000ffff037224 */ /* 0x000fd400078e000a */
[----:B------:R-:W-:-:S04]  /*1950*/  @!P2 ISETP.GE.AND P0, PT, R6, R9, PT ;  /* 0x000000090600a20c */ /* 0x000fc80003f06270 */
[----:B------:R-:W-:-:S04]  /*1960*/  @!P2 FSETP.EQ.AND P0, PT, R11, R10, !P0 ;  /* 0x0000000a0b00a20b */ /* 0x000fc80004702000 */
[----:B------:R-:W-:Y:S02]  /*1970*/  @!P2 SEL R2, R6, R9, P0 ;  /* 0x000000090602a207 */ /* 0x000fe40000000000 */
[----:B------:R-:W-:-:S07]  /*1980*/  @!P2 FSEL R3, R10, R11, P0 ;  /* 0x0000000b0a03a208 */ /* 0x000fce0000000000 */
.L_x_99:
[----:B------:R-:W-:Y:S05]  /*1990*/  BSYNC.RECONVERGENT B1 ;  /* 0x0000000000017941 */ /* 0x000fea0003800200 */
.L_x_98:
[----:B------:R-:W-:Y:S01]  /*19a0*/  ISETP.GE.AND P0, PT, R8, 0x21, PT ;  /* 0x000000210800780c */ /* 0x000fe20003f06270 */
[----:B------:R1:W-:Y:S01]  /*19b0*/  @!P1 STS.64 [R13+0x8], R2 ;  /* 0x000008020d009388 */ /* 0x0003e20000000a00 */
[----:B------:R-:W-:Y:S02]  /*19c0*/  BAR.SYNC.DEFER_BLOCKING 0x0 ;  /* 0x0000000000007b1d */ /* 0x000fe40000010000 */
[----:B------:R-:W-:-:S13]  /*19d0*/  ISETP.NE.OR P0, PT, R7, RZ, !P0 ;  /* 0x000000ff0700720c */ /* 0x000fda0004705670 */
[----:B-1----:R-:W-:Y:S05]  /*19e0*/  @P0 BRA `(.L_x_89) ;  /* 0x0000001c00bc0947 */ /* 0x002fea0003800000 */
[----:B------:R-:W1:Y:S01]  /*19f0*/  S2UR UR5, SR_CgaCtaId ;  /* 0x00000000000579c3 */ /* 0x000e620000008800 */
[----:B------:R-:W-:Y:S01]  /*1a00*/  UMOV UR4, 0x400 ;  /* 0x0000040000047882 */ /* 0x000fe20000000000 */
[----:B------:R-:W-:Y:S01]  /*1a10*/  ISETP.GE.U32.AND P2, PT, R8, 0x41, PT ;  /* 0x000000410800780c */ /* 0x000fe20003f46070 */
[----:B-1----:R-:W-:-:S09]  /*1a20*/  ULEA UR4, UR5, UR4, 0x18 ;  /* 0x0000000405047291 */ /* 0x002fd2000f8ec0ff */
        /* <DEDUP_REMOVED lines=64> */
.L_x_65:
[----:B------:R-:W0:Y:S01]  /*1e30*/  S2R R7, SR_TID.X ;  /* 0x0000000000077919 */ /* 0x000e220000002100 */
[----:B------:R-:W1:Y:S01]  /*1e40*/  LDCU.64 UR8, c[0x0][0x380] ;  /* 0x00007000ff0877ac */ /* 0x000e620008000a00 */
[----:B------:R-:W2:Y:S01]  /*1e50*/  LDCU UR5, c[0x0][0x388] ;  /* 0x00007100ff0577ac */ /* 0x000ea20008000800 */
[----:B-1----:R-:W-:Y:S02]  /*1e60*/  IMAD.U32 R2, RZ, RZ, UR8 ;  /* 0x00000008ff027e24 */ /* 0x002fe4000f8e00ff */
[----:B------:R-:W-:Y:S02]  /*1e70*/  IMAD.U32 R3, RZ, RZ, UR9 ;  /* 0x00000009ff037e24 */ /* 0x000fe4000f8e00ff */
[----:B0-----:R-:W-:-:S04]  /*1e80*/  IMAD R4, R0, 0x800, R7 ;  /* 0x0000080000047824 */ /* 0x001fc800078e0207 */
[----:B--2---:R-:W-:-:S04]  /*1e90*/  VIADD R27, R4, UR5 ;  /* 0x00000005041b7c36 */ /* 0x004fc80008000000 */
[----:B------:R-:W-:-:S05]  /*1ea0*/  IMAD.WIDE R4, R27, 0x4, R2 ;  /* 0x000000041b047825 */ /* 0x000fca00078e0202 */
[----:B------:R-:W2:Y:S04]  /*1eb0*/  LDG.E R6, desc[UR6][R4.64] ;  /* 0x0000000604067981 */ /* 0x000ea8000c1e1900 */
[----:B------:R-:W2:Y:S04]  /*1ec0*/  LDG.E R13, desc[UR6][R4.64+0x400] ;  /* 0x00040006040d7981 */ /* 0x000ea8000c1e1900 */
[----:B------:R-:W3:Y:S04]  /*1ed0*/  LDG.E R15, desc[UR6][R4.64+0x800] ;  /* 0x00080006040f7981 */ /* 0x000ee8000c1e1900 */
[----:B------:R-:W4:Y:S04]  /*1ee0*/  LDG.E R17, desc[UR6][R4.64+0xc00] ;  /* 0x000c000604117981 */ /* 0x000f28000c1e1900 */
[----:B------:R-:W5:Y:S04]  /*1ef0*/  LDG.E R19, desc[UR6][R4.64+0x1000] ;  /* 0x0010000604137981 */ /* 0x000f68000c1e1900 */
[----:B------:R-:W5:Y:S04]  /*1f00*/  LDG.E R21, desc[UR6][R4.64+0x1400] ;  /* 0x0014000604157981 */ /* 0x000f68000c1e1900 */
[----:B------:R-:W5:Y:S04]  /*1f10*/  LDG.E R23, desc[UR6][R4.64+0x1800] ;  /* 0x0018000604177981 */ /* 0x000f68000c1e1900 */
[----:B------:R0:W5:Y:S01]  /*1f20*/  LDG.E R25, desc[UR6][R4.64+0x1c00] ;  /* 0x001c000604197981 */ /* 0x000162000c1e1900 */
[----:B------:R-:W-:Y:S01]  /*1f30*/  ISETP.GE.AND P0, PT, R27, 0x7fffff00, PT ;  /* 0x7fffff001b00780c */ /* 0x000fe20003f06270 */
[----:B------:R-:W-:-:S02]  /*1f40*/  IMAD.MOV.U32 R9, RZ, RZ, R27 ;  /* 0x000000ffff097224 */ /* 0x000fc400078e001b */
[C---:B------:R-:W-:Y:S02]  /*1f50*/  VIADD R10, R27.reuse, 0x200 ;  /* 0x000002001b0a7836 */ /* 0x040fe40000000000 */
[----:B0-----:R-:W-:Y:S01]  /*1f60*/  VIADD R4, R27, 0x300 ;  /* 0x000003001b047836 */ /* 0x001fe20000000000 */
[----:B------:R-:W0:Y:S02]  /*1f70*/  LDC R5, c[0x0][0x3b4] ;  /* 0x0000ed00ff057b82 */ /* 0x000e240000000800 */
[----:B0-----:R-:W-:-:S05]  /*1f80*/  IMAD.SHL.U32 R5, R5, 0x800, RZ ;  /* 0x0000080005057824 */ /* 0x001fca00078e00ff */
[----:B------:R-:W-:Y:S02]  /*1f90*/  ISETP.GE.AND P1, PT, R8, R5, PT ;  /* 0x000000050800720c */ /* 0x000fe40003f26270 */
[----:B--2---:R-:W-:-:S04]  /*1fa0*/  FSETP.NEU.OR P0, PT, R6, R13, !P0 ;  /* 0x0000000d0600720b */ /* 0x004fc8000470d400 */
[----:B------:R-:W-:-:S13]  /*1fb0*/  FSETP.GEU.AND P0, PT, R13, R6, P0 ;  /* 0x000000060d00720b */ /* 0x000fda000070e000 */
[----:B------:R-:W-:Y:S02]  /*1fc0*/  @!P0 VIADD R9, R9, 0x100 ;  /* 0x0000010009098836 */ /* 0x000fe40000000000 */
[----:B------:R-:W-:-:S03]  /*1fd0*/  @!P0 IMAD.MOV.U32 R6, RZ, RZ, R13 ;  /* 0x000000ffff068224 */ /* 0x000fc600078e000d */
[----:B------:R-:W-:-:S04]  /*1fe0*/  ISETP.GE.AND P0, PT, R10, R9, PT ;  /* 0x000000090a00720c */ /* 0x000fc80003f06270 */
[----:B---3--:R-:W-:-:S04]  /*1ff0*/  FSETP.NEU.OR P0, PT, R6, R15, P0 ;  /* 0x0000000f0600720b */ /* 0x008fc8000070d400 */
[----:B------:R-:W-:-:S13]  /*2000*/  FSETP.GEU.AND P0, PT, R15, R6, P0 ;  /* 0x000000060f00720b */ /* 0x000fda000070e000 */
[----:B------:R-:W-:Y:S02]  /*2010*/  @!P0 IMAD.MOV.U32 R9, RZ, RZ, R10 ;  /* 0x000000ffff098224 */ /* 0x000fe400078e000a */
[----:B------:R-:W-:-:S03]  /*2020*/  @!P0 IMAD.MOV.U32 R6, RZ, RZ, R15 ;  /* 0x000000ffff068224 */ /* 0x000fc600078e000f */
[----:B------:R-:W-:-:S04]  /*2030*/  ISETP.GE.AND P0, PT, R4, R9, PT ;  /* 0x000000090400720c */ /* 0x000fc80003f06270 */
[----:B----4-:R-:W-:-:S04]  /*2040*/  FSETP.NEU.OR P0, PT, R6, R17, P0 ;  /* 0x000000110600720b */ /* 0x010fc8000070d400 */
[----:B------:R-:W-:-:S13]  /*2050*/  FSETP.GEU.AND P0, PT, R17, R6, P0 ;  /* 0x000000061100720b */ /* 0x000fda000070e000 */
[----:B------:R-:W-:Y:S02]  /*2060*/  @!P0 IMAD.MOV.U32 R9, RZ, RZ, R4 ;  /* 0x000000ffff098224 */ /* 0x000fe400078e0004 */
[----:B------:R-:W-:Y:S02]  /*2070*/  VIADD R4, R27, 0x400 ;  /* 0x000004001b047836 */ /* 0x000fe40000000000 */
[----:B------:R-:W-:-:S03]  /*2080*/  @!P0 IMAD.MOV.U32 R6, RZ, RZ, R17 ;  /* 0x000000ffff068224 */ /* 0x000fc600078e0011 */
[----:B------:R-:W-:-:S04]  /*2090*/  ISETP.GE.AND P0, PT, R4, R9, PT ;  /* 0x000000090400720c */ /* 0x000fc80003f06270 */
[----:B-----5:R-:W-:-:S04]  /*20a0*/  FSETP.NEU.OR P0, PT, R6, R19, P0 ;  /* 0x000000130600720b */ /* 0x020fc8000070d400 */
[----:B------:R-:W-:-:S13]  /*20b0*/  FSETP.GEU.AND P0, PT, R19, R6, P0 ;  /* 0x000000061300720b */ /* 0x000fda000070e000 */
[----:B------:R-:W-:Y:S02]  /*20c0*/  @!P0 IMAD.MOV.U32 R9, RZ, RZ, R4 ;  /* 0x000000ffff098224 */ /* 0x000fe400078e0004 */
[----:B------:R-:W-:Y:S02]  /*20d0*/  VIADD R4, R27, 0x500 ;  /* 0x000005001b047836 */ /* 0x000fe40000000000 */
[----:B------:R-:W-:-:S03]  /*20e0*/  @!P0 IMAD.MOV.U32 R6, RZ, RZ, R19 ;  /* 0x000000ffff068224 */ /* 0x000fc600078e0013 */
[----:B------:R-:W-:-:S04]  /*20f0*/  ISETP.GE.AND P0, PT, R4, R9, PT ;  /* 0x000000090400720c */ /* 0x000fc80003f06270 */
[----:B------:R-:W-:-:S04]  /*2100*/  FSETP.NEU.OR P0, PT, R6, R21, P0 ;  /* 0x000000150600720b */ /* 0x000fc8000070d400 */
        /* <DEDUP_REMOVED lines=14> */
[----:B------:R-:W-:Y:S01]  /*21f0*/  @!P0 IMAD.MOV.U32 R6, RZ, RZ, R25 ;  /* 0x000000ffff068224 */ /* 0x000fe200078e0019 */
[----:B------:R-:W-:Y:S06]  /*2200*/  @!P1 BRA `(.L_x_100) ;  /* 0x0000000c00b89947 */ /* 0x000fec0003800000 */
[----:B------:R-:W-:Y:S01]  /*2210*/  VIADD R13, R11, 0xfffff800 ;  /* 0xfffff8000b0d7836 */ /* 0x000fe20000000000 */
[----:B------:R-:W-:Y:S01]  /*2220*/  UMOV UR4, URZ ;  /* 0x000000ff00047c82 */ /* 0x000fe20008000000 */
[----:B------:R-:W-:-:S05]  /*2230*/  IMAD R4, R0, 0x800, R5 ;  /* 0x0000080000047824 */ /* 0x000fca00078e0205 */
[----:B------:R-:W-:-:S13]  /*2240*/  ISETP.GT.AND P0, PT, R4, R13, PT ;  /* 0x0000000d0400720c */ /* 0x000fda0003f04270 */
[----:B------:R-:W-:Y:S05]  /*2250*/  @P0 BRA `(.L_x_101) ;  /* 0x00000004001c0947 */ /* 0x000fea0003800000 */
[----:B------:R-:W0:Y:S01]  /*2260*/  LDC R8, c[0x0][0x3b0] ;  /* 0x0000ec00ff087b82 */ /* 0x000e220000000800 */
[----:B------:R-:W-:Y:S01]  /*2270*/  VIADD R15, R7, UR5 ;  /* 0x00000005070f7c36 */ /* 0x000fe20008000000 */
[----:B------:R-:W1:Y:S01]  /*2280*/  LDCU.64 UR8, c[0x0][0x380] ;  /* 0x00007000ff0877ac */ /* 0x000e620008000a00 */
[----:B------:R-:W-:-:S05]  /*2290*/  NOP ;  /* 0x0000000000007918 */ /* 0x000fca0000000000 */
.L_x_102:
[----:B------:R-:W-:Y:S02]  /*22a0*/  IMAD.IADD R12, R15, 0x1, R4 ;  /* 0x000000010f0c7824 */ /* 0x000fe400078e0204 */
[----:B-1----:R-:W-:Y:S02]  /*22b0*/  IMAD.U32 R2, RZ, RZ, UR8 ;  /* 0x00000008ff027e24 */ /* 0x002fe4000f8e00ff */
[----:B------:R-:W-:Y:S02]  /*22c0*/  IMAD.U32 R3, RZ, RZ, UR9 ;  /* 0x00000009ff037e24 */ /* 0x000fe4000f8e00ff */
[----:B------:R-:W-:-:S05]  /*22d0*/  IMAD.WIDE R10, R12, 0x4, R2 ;  /* 0x000000040c0a7825 */ /* 0x000fca00078e0202 */
[----:B------:R-:W2:Y:S04]  /*22e0*/  LDG.E R17, desc[UR6][R10.64] ;  /* 0x000000060a117981 */ /* 0x000ea8000c1e1900 */
[----:B------:R-:W3:Y:S04]  /*22f0*/  LDG.E R19, desc[UR6][R10.64+0x400] ;  /* 0x000400060a137981 */ /* 0x000ee8000c1e1900 */
[----:B------:R-:W4:Y:S04]  /*2300*/  LDG.E R21, desc[UR6][R10.64+0x800] ;  /* 0x000800060a157981 */ /* 0x000f28000c1e1900 */
[----:B------:R-:W5:Y:S04]  /*2310*/  LDG.E R23, desc[UR6][R10.64+0xc00] ;  /* 0x000c00060a177981 */ /* 0x000f68000c1e1900 */
[----:B------:R-:W5:Y:S04]  /*2320*/  LDG.E R25, desc[UR6][R10.64+0x1000] ;  /* 0x001000060a197981 */ /* 0x000f68000c1e1900 */
[----:B------:R-:W5:Y:S04]  /*2330*/  LDG.E R27, desc[UR6][R10.64+0x1400] ;  /* 0x001400060a1b7981 */ /* 0x000f68000c1e1900 */
[----:B------:R-:W5:Y:S04]  /*2340*/  LDG.E R29, desc[UR6][R10.64+0x1800] ;  /* 0x001800060a1d7981 */ /* 0x000f68000c1e1900 */
[----:B------:R1:W5:Y:S01]  /*2350*/  LDG.E R16, desc[UR6][R10.64+0x1c00] ;  /* 0x001c00060a107981 */ /* 0x000362000c1e1900 */
[C---:B------:R-:W-:Y:S01]  /*2360*/  ISETP.GE.AND P0, PT, R12.reuse, R9, PT ;  /* 0x000000090c00720c */ /* 0x040fe20003f06270 */
[----:B------:R-:W-:-:S02]  /*2370*/  VIADD R14, R12, 0x100 ;  /* 0x000001000c0e7836 */ /* 0x000fc40000000000 */
[----:B-1----:R-:W-:Y:S02]  /*2380*/  VIADD R10, R12, 0x200 ;  /* 0x000002000c0a7836 */ /* 0x002fe40000000000 */
[----:B0-----:R-:W-:Y:S01]  /*2390*/  IMAD.MOV.U32 R11, RZ, RZ, R8 ;  /* 0x000000ffff0b7224 */ /* 0x001fe200078e0008 */
[----:B--2---:R-:W-:-:S04]  /*23a0*/  FSETP.NEU.OR P0, PT, R6, R17, P0 ;  /* 0x000000110600720b */ /* 0x004fc8000070d400 */
[----:B------:R-:W-:-:S13]  /*23b0*/  FSETP.GEU.AND P0, PT, R17, R6, P0 ;  /* 0x000000061100720b */ /* 0x000fda000070e000 */
[----:B------:R-:W-:Y:S02]  /*23c0*/  @!P0 IMAD.MOV.U32 R9, RZ, RZ, R12 ;  /* 0x000000ffff098224 */ /* 0x000fe400078e000c */
        /* <DEDUP_REMOVED lines=28> */
[C---:B------:R-:W-:Y:S02]  /*2590*/  VIADD R10, R12.reuse, 0x600 ;  /* 0x000006000c0a7836 */ /* 0x040fe40000000000 */
[----:B------:R-:W-:Y:S02]  /*25a0*/  @!P0 IMAD.MOV.U32 R6, RZ, RZ, R27 ;  /* 0x000000ffff068224 */ /* 0x000fe400078e001b */
[----:B------:R-:W-:Y:S01]  /*25b0*/  VIADD R12, R12, 0x700 ;  /* 0x000007000c0c7836 */ /* 0x000fe20000000000 */
[----:B------:R-:W-:-:S04]  /*25c0*/  ISETP.GE.AND P0, PT, R10, R9, PT ;  /* 0x000000090a00720c */ /* 0x000fc80003f06270 */
[----:B------:R-:W-:-:S04]  /*25d0*/  FSETP.NEU.OR P0, PT, R6, R29, P0 ;  /* 0x0000001d0600720b */ /* 0x000fc8000070d400 */
[----:B------:R-:W-:-:S13]  /*25e0*/  FSETP.GEU.AND P0, PT, R29, R6, P0 ;  /* 0x000000061d00720b */ /* 0x000fda000070e000 */
[----:B------:R-:W-:Y:S02]  /*25f0*/  @!P0 IMAD.MOV.U32 R9, RZ, RZ, R10 ;  /* 0x000000ffff098224 */ /* 0x000fe400078e000a */
[----:B------:R-:W-:Y:S02]  /*2600*/  @!P0 IMAD.MOV.U32 R6, RZ, RZ, R29 ;  /* 0x000000ffff068224 */ /* 0x000fe400078e001d */
[----:B------:R-:W-:Y:S01]  /*2610*/  IMAD.IADD R10, R11, 0x1, -R4 ;  /* 0x000000010b0a7824 */ /* 0x000fe200078e0a04 */
[----:B------:R-:W-:-:S04]  /*2620*/  ISETP.GE.AND P0, PT, R12, R9, PT ;  /* 0x000000090c00720c */ /* 0x000fc80003f06270 */
[----:B------:R-:W-:Y:S02]  /*2630*/  FSETP.NEU.OR P0, PT, R6, R16, P0 ;  /* 0x000000100600720b */ /* 0x000fe4000070d400 */
[----:B------:R-:W-:Y:S02]  /*2640*/  ISETP.GE.AND P1, PT, R10, R5, PT ;  /* 0x000000050a00720c */ /* 0x000fe40003f26270 */
[----:B------:R-:W-:-:S13]  /*2650*/  FSETP.GEU.AND P0, PT, R16, R6, P0 ;  /* 0x000000061000720b */ /* 0x000fda000070e000 */
[----:B------:R-:W-:Y:S02]  /*2660*/  @!P0 IMAD.MOV.U32 R9, RZ, RZ, R12 ;  /* 0x000000ffff098224 */ /* 0x000fe400078e000c */
[----:B------:R-:W-:Y:S01]  /*2670*/  @!P0 IMAD.MOV.U32 R6, RZ, RZ, R16 ;  /* 0x000000ffff068224 */ /* 0x000fe200078e0010 */
[----:B------:R-:W-:Y:S06]  /*2680*/  @!P1 BRA `(.L_x_100) ;  /* 0x0000000800989947 */ /* 0x000fec0003800000 */
[----:B------:R-:W-:Y:S01]  /*2690*/  IMAD.IADD R4, R4, 0x1, R5 ;  /* 0x0000000104047824 */ /* 0x000fe200078e0205 */
[----:B------:R-:W-:-:S04]  /*26a0*/  UIADD3 UR4, UPT, UPT, UR4, 0x1, URZ ;  /* 0x0000000104047890 */ /* 0x000fc8000fffe0ff */
[----:B------:R-:W-:-:S13]  /*26b0*/  ISETP.GT.AND P0, PT, R4, R13, PT ;  /* 0x0000000d0400720c */ /* 0x000fda0003f04270 */
[----:B------:R-:W-:Y:S05]  /*26c0*/  @!P0 BRA `(.L_x_102) ;  /* 0xfffffff800f48947 */ /* 0x000fea000383ffff */
.L_x_101:
[----:B------:R-:W-:Y:S01]  /*26d0*/  IMAD.IADD R8, R11, 0x1, -R4 ;  /* 0x000000010b087824 */ /* 0x000fe200078e0a04 */
[----:B------:R-:W-:Y:S04]  /*26e0*/  BSSY.RECONVERGENT B1, `(.L_x_100) ;  /* 0x00000a0000017945 */ /* 0x000fe80003800200 */
[----:B------:R-:W-:-:S04]  /*26f0*/  ISETP.GE.AND P0, PT, R7, R8, PT ;  /* 0x000000080700720c */ /* 0x000fc80003f06270 */
[----:B------:R-:W-:-:S13]  /*2700*/  ISETP.GE.OR P0, PT, R4, R11, P0 ;  /* 0x0000000b0400720c */ /* 0x000fda0000706670 */
[----:B------:R-:W-:Y:S05]  /*2710*/  @P0 BRA `(.L_x_103) ;  /* 0x0000000800700947 */ /* 0x000fea0003800000 */
[----:B------:R-:W0:Y:S01]  /*2720*/  LDC R12, c[0x0][0x3b4] ;  /* 0x0000ed00ff0c7b82 */ /* 0x000e220000000800 */
[----:B------:R-:W-:Y:S01]  /*2730*/  LOP3.LUT R8, RZ, R7, RZ, 0x33, !PT ;  /* 0x00000007ff087212 */ /* 0x000fe200078e33ff */
[----:B------:R-:W-:Y:S01]  /*2740*/  IMAD R10, R0, 0x800, R5 ;  /* 0x00000800000a7824 */ /* 0x000fe200078e0205 */
[----:B------:R-:W1:Y:S01]  /*2750*/  LDCU UR5, c[0x0][0x388] ;  /* 0x00007100ff0577ac */ /* 0x000e620008000800 */
[----:B------:R-:W-:Y:S02]  /*2760*/  BSSY.RECONVERGENT B2, `(.L_x_104) ;  /* 0x000004e000027945 */ /* 0x000fe40003800200 */
[----:B------:R-:W-:-:S04]  /*2770*/  IMAD.IADD R11, R8, 0x1, R11 ;  /* 0x00000001080b7824 */ /* 0x000fc800078e020b */
[----:B------:R-:W-:Y:S02]  /*2780*/  IMAD.IADD R5, R11, 0x1, -R10 ;  /* 0x000000010b057824 */ /* 0x000fe400078e0a0a */
[----:B-1----:R-:W-:Y:S02]  /*2790*/  VIADD R13, R4, UR5 ;  /* 0x00000005040d7c36 */ /* 0x002fe40008000000 */
[----:B0-----:R-:W-:-:S04]  /*27a0*/  IMAD R8, R12, UR4, RZ ;  /* 0x000000040c087c24 */ /* 0x001fc8000f8e02ff */
[----:B------:R-:W-:Y:S02]  /*27b0*/  IMAD R5, R8, -0x800, R5 ;  /* 0xfffff80008057824 */ /* 0x000fe400078e0205 */
[----:B------:R-:W-:-:S03]  /*27c0*/  IMAD.MOV.U32 R8, RZ, RZ, R7 ;  /* 0x000000ffff087224 */ /* 0x000fc600078e0007 */
[C---:B------:R-:W-:Y:S02]  /*27d0*/  ISETP.GE.U32.AND P0, PT, R5.reuse, 0x700, PT ;  /* 0x000007000500780c */ /* 0x040fe40003f06070 */
[----:B------:R-:W-:-:S04]  /*27e0*/  LEA.HI R10, R5, 0x1, RZ, 0x18 ;  /* 0x00000001050a7811 */ /* 0x000fc800078fc0ff */
[----:B------:R-:W-:-:S04]  /*27f0*/  LOP3.LUT R23, R10, 0x7, RZ, 0xc0, !PT ;  /* 0x000000070a177812 */ /* 0x000fc800078ec0ff */
[----:B------:R-:W-:-:S03]  /*2800*/  ISETP.NE.AND P1, PT, R23, RZ, PT ;  /* 0x000000ff1700720c */ /* 0x000fc60003f25270 */
[----:B------:R-:W-:Y:S10]  /*2810*/  @!P0 BRA `(.L_x_105) ;  /* 0x0000000400088947 */ /* 0x000ff40003800000 */
[----:B------:R-:W0:Y:S01]  /*2820*/  LDC.64 R2, c[0x0][0x380] ;  /* 0x0000e000ff027b82 */ /* 0x000e220000000a00 */
[----:B------:R-:W-:Y:S01]  /*2830*/  LOP3.LUT R14, R10, 0x1fffff8, RZ, 0xc0, !PT ;  /* 0x01fffff80a0e7812 */ /* 0x000fe200078ec0ff */
[----:B------:R-:W-:Y:S02]  /*2840*/  IMAD.MOV.U32 R19, RZ, RZ, RZ ;  /* 0x000000ffff137224 */ /* 0x000fe400078e00ff */
[----:B------:R-:W-:-:S07]  /*2850*/  IMAD.MOV.U32 R8, RZ, RZ, R7 ;  /* 0x000000ffff087224 */ /* 0x000fce00078e0007 */
.L_x_106:
[----:B------:R-:W-:-:S04]  /*2860*/  IMAD.IADD R16, R13, 0x1, R8 ;  /* 0x000000010d107824 */ /* 0x000fc800078e0208 */
[----:B0-----:R-:W-:-:S05]  /*2870*/  IMAD.WIDE R4, R16, 0x4, R2 ;  /* 0x0000000410047825 */ /* 0x001fca00078e0202 */
[----:B------:R-:W2:Y:S04]  /*2880*/  LDG.E R21, desc[UR6][R4.64] ;  /* 0x0000000604157981 */ /* 0x000ea8000c1e1900 */
[----:B------:R-:W3:Y:S04]  /*2890*/  LDG.E R22, desc[UR6][R4.64+0x400] ;  /* 0x0004000604167981 */ /* 0x000ee8000c1e1900 */
[----:B------:R-:W4:Y:S04]  /*28a0*/  LDG.E R25, desc[UR6][R4.64+0x800] ;  /* 0x0008000604197981 */ /* 0x000f28000c1e1900 */
[----:B------:R-:W5:Y:S04]  /*28b0*/  LDG.E R18, desc[UR6][R4.64+0xc00] ;  /* 0x000c000604127981 */ /* 0x000f68000c1e1900 */
[----:B------:R-:W5:Y:S04]  /*28c0*/  LDG.E R15, desc[UR6][R4.64+0x1000] ;  /* 0x00100006040f7981 */ /* 0x000f68000c1e1900 */
[----:B------:R-:W5:Y:S04]  /*28d0*/  LDG.E R12, desc[UR6][R4.64+0x1400] ;  /* 0x00140006040c7981 */ /* 0x000f68000c1e1900 */
[----:B------:R-:W5:Y:S01]  /*28e0*/  LDG.E R17, desc[UR6][R4.64+0x1800] ;  /* 0x0018000604117981 */ /* 0x000f62000c1e1900 */
[----:B------:R-:W-:Y:S01]  /*28f0*/  IMAD.MOV.U32 R20, RZ, RZ, R16 ;  /* 0x000000ffff147224 */ /* 0x000fe200078e0010 */
[----:B--2---:R-:W-:-:S13]  /*2900*/  FSETP.GEU.AND P2, PT, R21, R6, PT ;  /* 0x000000061500720b */ /* 0x004fda0003f4e000 */
        /* <DEDUP_REMOVED lines=22> */
[----:B-----5:R-:W-:-:S13]  /*2a70*/  FSETP.GEU.AND P3, PT, R18, R25, PT ;  /* 0x000000191200720b */ /* 0x020fda0003f6e000 */
        /* <DEDUP_REMOVED lines=21> */
[----:B------:R-:W-:Y:S02]  /*2bd0*/  ISETP.NE.AND P2, PT, R19, R14, PT ;  /* 0x0000000e1300720c */ /* 0x000fe40003f45270 */
[----:B--2---:R-:W-:-:S13]  /*2be0*/  FSETP.GEU.AND P3, PT, R6, R17, PT ;  /* 0x000000110600720b */ /* 0x004fda0003f6e000 */
[----:B------:R-:W-:-:S04]  /*2bf0*/  @P3 ISETP.GE.AND P0, PT, R9, R4, PT ;  /* 0x000000040900320c */ /* 0x000fc80003f06270 */
[----:B------:R-:W-:-:S04]  /*2c00*/  @P3 FSETP.EQ.AND P0, PT, R17, R6, !P0 ;  /* 0x000000061100320b */ /* 0x000fc80004702000 */
[----:B------:R-:W-:Y:S02]  /*2c10*/  @P3 SEL R9, R9, R4, P0 ;  /* 0x0000000409093207 */ /* 0x000fe40000000000 */
[----:B------:R-:W-:Y:S01]  /*2c20*/  @P3 FSEL R6, R6, R17, P0 ;  /* 0x0000001106063208 */ /* 0x000fe20000000000 */
[----:B------:R-:W-:Y:S06]  /*2c30*/  @P2 BRA `(.L_x_106) ;  /* 0xfffffffc00082947 */ /* 0x000fec000383ffff */
.L_x_105:
[----:B------:R-:W-:Y:S05]  /*2c40*/  BSYNC.RECONVERGENT B2 ;  /* 0x0000000000027941 */ /* 0x000fea0003800200 */
.L_x_104:
[----:B------:R-:W-:Y:S05]  /*2c50*/  @!P1 BRA `(.L_x_103) ;  /* 0x0000000400209947 */ /* 0x000fea0003800000 */
[----:B------:R-:W-:Y:S01]  /*2c60*/  ISETP.GE.U32.AND P0, PT, R23, 0x4, PT ;  /* 0x000000041700780c */ /* 0x000fe20003f06070 */
[----:B------:R-:W-:Y:S01]  /*2c70*/  BSSY.RECONVERGENT B2, `(.L_x_107) ;  /* 0x0000022000027945 */ /* 0x000fe20003800200 */
[----:B------:R-:W-:-:S11]  /*2c80*/  LOP3.LUT P1, R16, R10, 0x3, RZ, 0xc0, !PT ;  /* 0x000000030a107812 */ /* 0x000fd6000782c0ff */
[----:B------:R-:W-:Y:S05]  /*2c90*/  @!P0 BRA `(.L_x_108) ;  /* 0x00000000007c8947 */ /* 0x000fea0003800000 */
[----:B------:R-:W-:-:S04]  /*2ca0*/  IMAD.IADD R14, R13, 0x1, R8 ;  /* 0x000000010d0e7824 */ /* 0x000fc800078e0208 */
[----:B------:R-:W-:-:S05]  /*2cb0*/  IMAD.WIDE R4, R14, 0x4, R2 ;  /* 0x000000040e047825 */ /* 0x000fca00078e0202 */
[----:B------:R-:W2:Y:S04]  /*2cc0*/  LDG.E R15, desc[UR6][R4.64] ;  /* 0x00000006040f7981 */ /* 0x000ea8000c1e1900 */
[----:B------:R-:W3:Y:S04]  /*2cd0*/  LDG.E R12, desc[UR6][R4.64+0x400] ;  /* 0x00040006040c7981 */ /* 0x000ee8000c1e1900 */
[----:B------:R-:W4:Y:S01]  /*2ce0*/  LDG.E R19, desc[UR6][R4.64+0x800] ;  /* 0x0008000604137981 */ /* 0x000f22000c1e1900 */
[----:B------:R-:W-:Y:S02]  /*2cf0*/  IMAD.MOV.U32 R10, RZ, RZ, R14 ;  /* 0x000000ffff0a7224 */ /* 0x000fe400078e000e */
[----:B------:R-:W-:Y:S01]  /*2d00*/  VIADD R17, R14, 0x100 ;  /* 0x000001000e117836 */ /* 0x000fe20000000000 */
[----:B--2---:R-:W-:-:S13]  /*2d10*/  FSETP.GEU.AND P2, PT, R15, R6, PT ;  /* 0x000000060f00720b */ /* 0x004fda0003f4e000 */
        /* <DEDUP_REMOVED lines=21> */
[----:B------:R-:W-:Y:S02]  /*2e70*/  @P3 SEL R9, R9, R10, P0 ;  /* 0x0000000a09093207 */ /* 0x000fe40000000000 */
[----:B------:R-:W-:-:S07]  /*2e80*/  @P3 FSEL R6, R6, R19, P0 ;  /* 0x0000001306063208 */ /* 0x000fce0000000000 */
.L_x_108:
[----:B------:R-:W-:Y:S05]  /*2e90*/  BSYNC.RECONVERGENT B2 ;  /* 0x0000000000027941 */ /* 0x000fea0003800200 */
.L_x_107:
[----:B------:R-:W-:Y:S05]  /*2ea0*/  @!P1 BRA `(.L_x_103) ;  /* 0x00000000008c9947 */ /* 0x000fea0003800000 */
[----:B------:R-:W-:Y:S01]  /*2eb0*/  ISETP.NE.AND P0, PT, R16, 0x1, PT ;  /* 0x000000011000780c */ /* 0x000fe20003f05270 */
[----:B------:R-:W-:Y:S01]  /*2ec0*/  BSSY.RECONVERGENT B2, `(.L_x_109) ;  /* 0x0000018000027945 */ /* 0x000fe20003800200 */
[----:B------:R-:W-:Y:S01]  /*2ed0*/  LOP3.LUT P1, RZ, R11, 0x100, RZ, 0xc0, !PT ;  /* 0x000001000bff7812 */ /* 0x000fe2000782c0ff */
[----:B------:R-:W-:Y:S02]  /*2ee0*/  IMAD.MOV.U32 R10, RZ, RZ, R9 ;  /* 0x000000ffff0a7224 */ /* 0x000fe400078e0009 */
[----:B------:R-:W-:-:S08]  /*2ef0*/  IMAD.MOV.U32 R5, RZ, RZ, R6 ;  /* 0x000000ffff057224 */ /* 0x000fd000078e0006 */
[----:B------:R-:W-:Y:S05]  /*2f00*/  @!P0 BRA `(.L_x_110) ;  /* 0x00000000004c8947 */ /* 0x000fea0003800000 */
[----:B------:R-:W-:-:S04]  /*2f10*/  IMAD.IADD R12, R13, 0x1, R8 ;  /* 0x000000010d0c7824 */ /* 0x000fc800078e0208 */
[----:B------:R-:W-:-:S05]  /*2f20*/  IMAD.WIDE R4, R12, 0x4, R2 ;  /* 0x000000040c047825 */ /* 0x000fca00078e0202 */
        /* <DEDUP_REMOVED lines=17> */
.L_x_110:
[----:B------:R-:W-:Y:S05]  /*3040*/  BSYNC.RECONVERGENT B2 ;  /* 0x0000000000027941 */ /* 0x000fea0003800200 */
.L_x_109:
[----:B------:R-:W-:Y:S05]  /*3050*/  @P1 BRA `(.L_x_103) ;  /* 0x0000000000201947 */ /* 0x000fea0003800000 */
[----:B------:R-:W-:-:S04]  /*3060*/  IMAD.IADD R9, R13, 0x1, R8 ;  /* 0x000000010d097824 */ /* 0x000fc800078e0208 */
[----:B------:R-:W-:-:S05]  /*3070*/  IMAD.WIDE R2, R9, 0x4, R2 ;  /* 0x0000000409027825 */ /* 0x000fca00078e0202 */
[----:B------:R-:W2:Y:S02]  /*3080*/  LDG.E R6, desc[UR6][R2.64] ;  /* 0x0000000602067981 */ /* 0x000ea4000c1e1900 */
[----:B--2---:R-:W-:-:S13]  /*3090*/  FSETP.GEU.AND P1, PT, R6, R5, PT ;  /* 0x000000050600720b */ /* 0x004fda0003f2e000 */
[----:B------:R-:W-:-:S04]  /*30a0*/  @P1 ISETP.GE.AND P0, PT, R9, R10, PT ;  /* 0x0000000a0900120c */ /* 0x000fc80003f06270 */
[----:B------:R-:W-:-:S04]  /*30b0*/  @P1 FSETP.EQ.AND P0, PT, R5, R6, !P0 ;  /* 0x000000060500120b */ /* 0x000fc80004702000 */
[----:B------:R-:W-:Y:S02]  /*30c0*/  @P1 SEL R9, R9, R10, P0 ;  /* 0x0000000a09091207 */ /* 0x000fe40000000000 */
[----:B------:R-:W-:-:S07]  /*30d0*/  @P1 FSEL R6, R6, R5, P0 ;  /* 0x0000000506061208 */ /* 0x000fce0000000000 */
.L_x_103:
[----:B------:R-:W-:Y:S05]  /*30e0*/  BSYNC.RECONVERGENT B1 ;  /* 0x0000000000017941 */ /* 0x000fea0003800200 */
.L_x_100:
        /* <DEDUP_REMOVED lines=19> */
.L_x_112:
[----:B------:R-:W-:Y:S05]  /*3220*/  BSYNC.RECONVERGENT B1 ;  /* 0x0000000000017941 */ /* 0x000fea0003800200 */
.L_x_111:
        /* <DEDUP_REMOVED lines=13> */
.L_x_114:
[----:B------:R-:W-:Y:S05]  /*3300*/  BSYNC.RECONVERGENT B1 ;  /* 0x0000000000017941 */ /* 0x000fea0003800200 */
.L_x_113:
[----:B0-----:R0:W3:Y:S01]  /*3310*/  SHFL.DOWN PT, R3, R4, 0x4, 0x1f ;  /* 0x08801f0004037f89 */ /* 0x0010e200000e0000 */
[----:B------:R-:W-:Y:S01]  /*3320*/  BSSY.RECONVERGENT B1, `(.L_x_115) ;  /* 0x000000c000017945 */ /* 0x000fe20003800200 */
[----:B--2---:R-:W-:Y:S02]  /*3330*/  IMAD.MOV.U32 R6, RZ, RZ, R4 ;  /* 0x000000ffff067224 */ /* 0x004fe400078e0004 */
[----:B------:R0:W2:Y:S01]  /*3340*/  SHFL.DOWN PT, R2, R5, 0x4, 0x1f ;  /* 0x08801f0005027f89 */ /* 0x0000a200000e0000 */
[----:B------:R-:W-:Y:S01]  /*3350*/  IMAD.MOV.U32 R8, RZ, RZ, R5 ;  /* 0x000000ffff087224 */ /* 0x000fe200078e0005 */
        /* <DEDUP_REMOVED lines=8> */
.L_x_116:
[----:B------:R-:W-:Y:S05]  /*33e0*/  BSYNC.RECONVERGENT B1 ;  /* 0x0000000000017941 */ /* 0x000fea0003800200 */
.L_x_115:
[----:B0-----:R0:W4:Y:S01]  /*33f0*/  SHFL.DOWN PT, R5, R6, 0x8, 0x1f ;  /* 0x09001f0006057f89 */ /* 0x00112200000e0000 */
[----:B------:R-:W-:Y:S01]  /*3400*/  BSSY.RECONVERGENT B1, `(.L_x_117) ;  /* 0x000000c000017945 */ /* 0x000fe20003800200 */
[----:B--2---:R-:W-:Y:S02]  /*3410*/  IMAD.MOV.U32 R2, RZ, RZ, R6 ;  /* 0x000000ffff027224 */ /* 0x004fe400078e0006 */
[----:B-1----:R0:W1:Y:S01]  /*3420*/  SHFL.DOWN PT, R9, R8, 0x8, 0x1f ;  /* 0x09001f0008097f89 */ /* 0x00206200000e0000 */
[----:B---3--:R-:W-:Y:S01]  /*3430*/  IMAD.MOV.U32 R3, RZ, RZ, R8 ;  /* 0x000000ffff037224 */ /* 0x008fe200078e0008 */
[----:B------:R-:W-:Y:S06]  /*3440*/  @P2 BRA `(.L_x_118) ;  /* 0x00000000001c2947 */ /* 0x000fec0003800000 */
[----:B-1----:R-:W-:Y:S01]  /*3450*/  FSETP.GT.AND P2, PT, R8, R9, PT ;  /* 0x000000090800720b */ /* 0x002fe20003f44000 */
[----:B----4-:R-:W-:Y:S02]  /*3460*/  IMAD.MOV.U32 R2, RZ, RZ, R5 ;  /* 0x000000ffff027224 */ /* 0x010fe400078e0005 */
[----:B------:R-:W-:-:S10]  /*3470*/  IMAD.MOV.U32 R3, RZ, RZ, R9 ;  /* 0x000000ffff037224 */ /* 0x000fd400078e0009 */
[----:B------:R-:W-:-:S04]  /*3480*/  @!P2 ISETP.GE.AND P0, PT, R5, R6, PT ;  /* 0x000000060500a20c */ /* 0x000fc80003f06270 */
[----:B------:R-:W-:-:S04]  /*3490*/  @!P2 FSETP.EQ.AND P0, PT, R8, R9, !P0 ;  /* 0x000000090800a20b */ /* 0x000fc80004702000 */
[----:B------:R-:W-:Y:S02]  /*34a0*/  @!P2 SEL R2, R5, R6, P0 ;  /* 0x000000060502a207 */ /* 0x000fe40000000000 */
[----:B------:R-:W-:-:S07]  /*34b0*/  @!P2 FSEL R3, R9, R8, P0 ;  /* 0x000000080903a208 */ /* 0x000fce0000000000 */
.L_x_118:
[----:B------:R-:W-:Y:S05]  /*34c0*/  BSYNC.RECONVERGENT B1 ;  /* 0x0000000000017941 */ /* 0x000fea0003800200 */
.L_x_117:
        /* <DEDUP_REMOVED lines=19> */
.L_x_120:
[----:B------:R-:W-:Y:S05]  /*3600*/  BSYNC.RECONVERGENT B1 ;  /* 0x0000000000017941 */ /* 0x000fea0003800200 */
.L_x_119:
        /* <DEDUP_REMOVED lines=45> */
.L_x_89:
[----:B------:R-:W-:Y:S05]  /*38e0*/  BSYNC.RECONVERGENT B0 ;  /* 0x0000000000007941 */ /* 0x000fea0003800200 */
.L_x_64:
[----:B0--3--:R-:W0:Y:S02]  /*38f0*/  S2R R4, SR_TID.X ;  /* 0x0000000000047919 */ /* 0x009e240000002100 */
[----:B0-----:R-:W-:-:S13]  /*3900*/  ISETP.NE.AND P0, PT, R4, RZ, PT ;  /* 0x000000ff0400720c */ /* 0x001fda0003f05270 */
[----:B------:R-:W-:Y:S05]  /*3910*/  @P0 EXIT ;  /* 0x000000000000094d */ /* 0x000fea0003800000 */
[----:B----4-:R-:W0:Y:S02]  /*3920*/  LDC.64 R4, c[0x0][0x390] ;  /* 0x0000e400ff047b82 */ /* 0x010e240000000a00 */
[----:B0-----:R-:W-:-:S05]  /*3930*/  IMAD.WIDE.U32 R4, R0, 0x8, R4 ;  /* 0x0000000800047825 */ /* 0x001fca00078e0004 */
[----:B------:R-:W-:Y:S04]  /*3940*/  STG.E desc[UR6][R4.64], R2 ;  /* 0x0000000204007986 */ /* 0x000fe8000c101906 */
[----:B------:R-:W-:Y:S01]  /*3950*/  STG.E desc[UR6][R4.64+0x4], R3 ;  /* 0x0000040304007986 */ /* 0x000fe2000c101906 */
[----:B------:R-:W-:Y:S05]  /*3960*/  EXIT ;  /* 0x000000000000794d */ /* 0x000fea0003800000 */
.L_x_121:
        /* <DEDUP_REMOVED lines=9> */
.L_x_225:


//--------------------- .text._ZN3cub18CUB_300001_SM_10006detail6reduce28DeviceReduceSingleTileKernelINS2_10policy_hubINS0_12KeyValuePairIifEEiNS0_6ArgMinEE10Policy1000ENS0_21ArgIndexInputIteratorIPfifEEN6thrust24THRUST_300001_SM_1000_NS24tabulate_output_iteratorINS2_32accumulating_transform_output_opINS5_IlfEENS2_18local_to_global_opIlEES7_NSF_INS2_31unzip_and_write_arg_extremum_opISB_PiEENSE_11use_defaultElEEEESN_lEEiS7_NS2_20empty_problem_init_tIS6_EES6_N4cuda3std3__410__identityEEEvT0_T1_T2_T3_T4_T6_ --------------------------
	.section	.text._ZN3cub18CUB_300001_SM_10006detail6reduce28DeviceReduceSingleTileKernelINS2_10policy_hubINS0_12KeyValuePairIifEEiNS0_6ArgMinEE10Policy1000ENS0_21ArgIndexInputIteratorIPfifEEN6thrust24THRUST_300001_SM_1000_NS24tabulate_output_iteratorINS2_32accumulating_transform_output_opINS5_IlfEENS2_18local_to_global_opIlEES7_NSF_INS2_31unzip_and_write_arg_extremum_opISB_PiEENSE_11use_defaultElEEEESN_lEEiS7_NS2_20empty_problem_init_tIS6_EES6_N4cuda3std3__410__identityEEEvT0_T1_T2_T3_T4_T6_,"ax",@progbits
	.align	128
        .global         _ZN3cub18CUB_300001_SM_10006detail6reduce28DeviceReduceSingleTileKernelINS2_10policy_hubINS0_12KeyValuePairIifEEiNS0_6ArgMinEE10Policy1000ENS0_21ArgIndexInputIteratorIPfifEEN6thrust24THRUST_300001_SM_1000_NS24tabulate_output_iteratorINS2_32accumulating_transform_output_opINS5_IlfEENS2_18local_to_global_opIlEES7_NSF_INS2_31unzip_and_write_arg_extremum_opISB_PiEENSE_11use_defaultElEEEESN_lEEiS7_NS2_20empty_problem_init_tIS6_EES6_N4cuda3std3__410__identityEEEvT0_T1_T2_T3_T4_T6_
        .type           _ZN3cub18CUB_300001_SM_10006detail6reduce28DeviceReduceSingleTileKernelINS2_10policy_hubINS0_12KeyValuePairIifEEiNS0_6ArgMinEE10Policy1000ENS0_21ArgIndexInputIteratorIPfifEEN6thrust24THRUST_300001_SM_1000_NS24tabulate_output_iteratorINS2_32accumulating_transform_output_opINS5_IlfEENS2_18local_to_global_opIlEES7_NSF_INS2_31unzip_and_write_arg_extremum_opISB_PiEENSE_11use_defaultElEEEESN_lEEiS7_NS2_20empty_problem_init_tIS6_EES6_N4cuda3std3__410__identityEEEvT0_T1_T2_T3_T4_T6_,@function
        .size           _ZN3cub18CUB_300001_SM_10006detail6reduce28DeviceReduceSingleTileKernelINS2_10policy_hubINS0_12KeyValuePairIifEEiNS0_6ArgMinEE10Policy1000ENS0_21ArgIndexInputIteratorIPfifEEN6thrust24THRUST_300001_SM_1000_NS24tabulate_output_iteratorINS2_32accumulating_transform_output_opINS5_IlfEENS2_18local_to_global_opIlEES7_NSF_INS2_31unzip_and_write_arg_extremum_opISB_PiEENSE_11use_defaultElEEEESN_lEEiS7_NS2_20empty_problem_init_tIS6_EES6_N4cuda3std3__410__identityEEEvT0_T1_T2_T3_T4_T6_,(.L_x_226 - _ZN3cub18CUB_300001_SM_10006detail6reduce28DeviceReduceSingleTileKernelINS2_10policy_hubINS0_12KeyValuePairIifEEiNS0_6ArgMinEE10Policy1000ENS0_21ArgIndexInputIteratorIPfifEEN6thrust24THRUST_300001_SM_1000_NS24tabulate_output_iteratorINS2_32accumulating_transform_output_opINS5_IlfEENS2_18local_to_global_opIlEES7_NSF_INS2_31unzip_and_write_arg_extremum_opISB_PiEENSE_11use_defaultElEEEESN_lEEiS7_NS2_20empty_problem_init_tIS6_EES6_N4cuda3std3__410__identityEEEvT0_T1_T2_T3_T4_T6_)
        .other          _ZN3cub18CUB_300001_SM_10006detail6reduce28DeviceReduceSingleTileKernelINS2_10policy_hubINS0_12KeyValuePairIifEEiNS0_6ArgMinEE10Policy1000ENS0_21ArgIndexInputIteratorIPfifEEN6thrust24THRUST_300001_SM_1000_NS24tabulate_output_iteratorINS2_32accumulating_transform_output_opINS5_IlfEENS2_18local_to_global_opIlEES7_NSF_INS2_31unzip_and_write_arg_extremum_opISB_PiEENSE_11use_defaultElEEEESN_lEEiS7_NS2_20empty_problem_init_tIS6_EES6_N4cuda3std3__410__identityEEEvT0_T1_T2_T3_T4_T6_,@"STO_CUDA_ENTRY STV_DEFAULT"
_ZN3cub18CUB_300001_SM_10006detail6reduce28DeviceReduceSingleTileKernelINS2_10policy_hubINS0_12KeyValuePairIifEEiNS0_6ArgMinEE10Policy1000ENS0_21ArgIndexInputIteratorIPfifEEN6thrust24THRUST_300001_SM_1000_NS24tabulate_output_iteratorINS2_32accumulating_transform_output_opINS5_IlfEENS2_18local_to_global_opIlEES7_NSF_INS2_31unzip_and_write_arg_extremum_opISB_PiEENSE_11use_defaultElEEEESN_lEEiS7_NS2_20empty_problem_init_tIS6_EES6_N4cuda3std3__410__identityEEEvT0_T1_T2_T3_T4_T6_:
.text._ZN3cub18CUB_300001_SM_10006detail6reduce28DeviceReduceSingleTileKernelINS2_10policy_hubINS0_12KeyValuePairIifEEiNS0_6ArgMinEE10Policy1000ENS0_21ArgIndexInputIteratorIPfifEEN6thrust24THRUST_300001_SM_1000_NS24tabulate_output_iteratorINS2_32accumulating_transform_output_opINS5_IlfEENS2_18local_to_global_opIlEES7_NSF_INS2_31unzip_and_write_arg_extremum_opISB_PiEENSE_11use_defaultElEEEESN_lEEiS7_NS2_20empty_problem_init_tIS6_EES6_N4cuda3std3__410__identityEEEvT0_T1_T2_T3_T4_T6_:
        /* <DEDUP_REMOVED lines=23> */
.L_x_123:
        /* <DEDUP_REMOVED lines=19> */
.L_x_124:
[----:B------:R-:W-:-:S13]  /*02a0*/  ISETP.NE.AND P0, PT, RZ, UR10, PT ;  /* 0x0000000aff007c0c */ /* 0x000fda000bf05270 */
[----:B------:R-:W-:Y:S05]  /*02b0*/  @!P0 EXIT ;  /* 0x000000000000894d */ /* 0x000fea0003800000 */
[----:B01----:R-:W0:Y:S08]  /*02c0*/  LDC.64 R2, c[0x0][0x3b8] ;  /* 0x0000ee00ff027b82 */ /* 0x003e300000000a00 */
[----:B------:R-:W1:Y:S01]  /*02d0*/  LDC.64 R4, c[0x0][0x3c0] ;  /* 0x0000f000ff047b82 */ /* 0x000e620000000a00 */
[----:B0-----:R-:W-:Y:S04]  /*02e0*/  STG.E desc[UR8][R2.64], R9 ;  /* 0x0000000902007986 */ /* 0x001fe8000c101908 */
[----:B-1----:R-:W-:Y:S01]  /*02f0*/  STG.E desc[UR8][R4.64], R11 ;  /* 0x0000000b04007986 */ /* 0x002fe2000c101908 */
[----:B------:R-:W-:Y:S05]  /*0300*/  EXIT ;  /* 0x000000000000794d */ /* 0x000fea0003800000 */
.L_x_122:
        /* <DEDUP_REMOVED lines=8> */
[----:B------:R-:W0:Y:S01]  /*0390*/  LDC.64 R4, c[0x0][0x380] ;  /* 0x0000e000ff047b82 */ /* 0x000e220000000a00 */
[----:B------:R-:W1:Y:S02]  /*03a0*/  LDCU UR5, c[0x0][0x388] ;  /* 0x00007100ff0577ac */ /* 0x000e640008000800 */
[----:B-1----:R-:W-:-:S04]  /*03b0*/  VIADD R2, R0, UR5 ;  /* 0x0000000500027c36 */ /* 0x002fc80008000000 */
[----:B0-----:R-:W-:-:S05]  /*03c0*/  IMAD.WIDE R4, R2, 0x4, R4 ;  /* 0x0000000402047825 */ /* 0x001fca00078e0204 */
[----:B------:R0:W5:Y:S01]  /*03d0*/  LDG.E R3, desc[UR8][R4.64] ;  /* 0x0000000804037981 */ /* 0x000162000c1e1900 */
[----:B------:R-:W-:-:S07]  /*03e0*/  VIADD R6, R0, 0x100 ;  /* 0x0000010000067836 */ /* 0x000fce0000000000 */
.L_x_128:
[----:B------:R-:W-:Y:S05]  /*03f0*/  BSYNC.RECONVERGENT B1 ;  /* 0x0000000000017941 */ /* 0x000fea0003800200 */
.L_x_127:
[----:B------:R-:W-:Y:S01]  /*0400*/  ISETP.GE.AND P0, PT, R6, UR4, PT ;  /* 0x0000000406007c0c */ /* 0x000fe2000bf06270 */
[----:B------:R-:W-:-:S12]  /*0410*/  BSSY.RECONVERGENT B1, `(.L_x_129) ;  /* 0x00000a3000017945 */ /* 0x000fd80003800200 */
[----:B------:R-:W-:Y:S05]  /*0420*/  @P0 BRA `(.L_x_130) ;  /* 0x0000000800840947 */ /* 0x000fea0003800000 */
[----:B------:R-:W-:Y:S01]  /*0430*/  LOP3.LUT R8, RZ, R6, RZ, 0x33, !PT ;  /* 0x00000006ff087212 */ /* 0x000fe200078e33ff */
[----:B------:R-:W-:Y:S04]  /*0440*/  BSSY.RECONVERGENT B2, `(.L_x_131) ;  /* 0x000004f000027945 */ /* 0x000fe80003800200 */
[----:B------:R-:W-:-:S05]  /*0450*/  VIADD R8, R8, UR4 ;  /* 0x0000000408087c36 */ /* 0x000fca0008000000 */
[C---:B------:R-:W-:Y:S02]  /*0460*/  ISETP.GE.U32.AND P0, PT, R8.reuse, 0x700, PT ;  /* 0x000007000800780c */ /* 0x040fe40003f06070 */
[----:B------:R-:W-:-:S04]  /*0470*/  LEA.HI R9, R8, 0x1, RZ, 0x18 ;  /* 0x0000000108097811 */ /* 0x000fc800078fc0ff */
[----:B------:R-:W-:-:S07]  /*0480*/  LOP3.LUT R21, R9, 0x7, RZ, 0xc0, !PT ;  /* 0x0000000709157812 */ /* 0x000fce00078ec0ff */
[----:B------:R-:W-:Y:S05]  /*0490*/  @!P0 BRA `(.L_x_132) ;  /* 0x0000000400248947 */ /* 0x000fea0003800000 */
[----:B0-----:R-:W0:Y:S01]  /*04a0*/  LDC.64 R4, c[0x0][0x380] ;  /* 0x0000e000ff047b82 */ /* 0x001e220000000a00 */
[----:B------:R-:W1:Y:S01]  /*04b0*/  LDCU UR5, c[0x0][0x388] ;  /* 0x00007100ff0577ac */ /* 0x000e620008000800 */
[----:B------:R-:W-:Y:S01]  /*04c0*/  LOP3.LUT R7, R9, 0x1fffff8, RZ, 0xc0, !PT ;  /* 0x01fffff809077812 */ /* 0x000fe200078ec0ff */
[----:B------:R-:W-:Y:S01]  /*04d0*/  BSSY.RECONVERGENT B3, `(.L_x_133) ;  /* 0x0000044000037945 */ /* 0x000fe20003800200 */
[----:B------:R-:W-:-:S03]  /*04e0*/  VIADD R10, R6, 0x400 ;  /* 0x00000400060a7836 */ /* 0x000fc60000000000 */
[----:B------:R-:W-:Y:S02]  /*04f0*/  IMAD.MOV R12, RZ, RZ, -R7 ;  /* 0x000000ffff0c7224 */ /* 0x000fe400078e0a07 */
[----:B-1----:R-:W-:Y:S01]  /*0500*/  VIADD R11, R6, UR5 ;  /* 0x00000005060b7c36 */ /* 0x002fe20008000000 */
[----:B0-----:R-:W-:-:S05]  /*0510*/  IADD3 R4, P0, PT, R4, 0x1000, RZ ;  /* 0x0000100004047810 */ /* 0x001fca0007f1e0ff */
[----:B------:R-:W-:-:S08]  /*0520*/  IMAD.X R5, RZ, RZ, R5, P0 ;  /* 0x000000ffff057224 */ /* 0x000fd000000e0605 */
.L_x_134:
        /* <DEDUP_REMOVED lines=63> */
.L_x_133:
[----:B------:R-:W-:-:S07]  /*0920*/  VIADD R6, R10, 0xfffffc00 ;  /* 0xfffffc000a067836 */ /* 0x000fce0000000000 */
.L_x_132:
[----:B------:R-:W-:Y:S05]  /*0930*/  BSYNC.RECONVERGENT B2 ;  /* 0x0000000000027941 */ /* 0x000fea0003800200 */
.L_x_131:
[----:B------:R-:W-:-:S13]  /*0940*/  ISETP.NE.AND P0, PT, R21, RZ, PT ;  /* 0x000000ff1500720c */ /* 0x000fda0003f05270 */
[----:B------:R-:W-:Y:S05]  /*0950*/  @!P0 BRA `(.L_x_130) ;  /* 0x0000000400388947 */ /* 0x000fea0003800000 */
[----:B------:R-:W-:Y:S01]  /*0960*/  ISETP.GE.U32.AND P0, PT, R21, 0x4, PT ;  /* 0x000000041500780c */ /* 0x000fe20003f06070 */
[----:B------:R-:W-:Y:S01]  /*0970*/  BSSY.RECONVERGENT B2, `(.L_x_135) ;  /* 0x0000024000027945 */ /* 0x000fe20003800200 */
[----:B------:R-:W-:-:S11]  /*0980*/  LOP3.LUT P1, R11, R9, 0x3, RZ, 0xc0, !PT ;  /* 0x00000003090b7812 */ /* 0x000fd6000782c0ff */
[----:B------:R-:W-:Y:S05]  /*0990*/  @!P0 BRA `(.L_x_136) ;  /* 0x0000000000848947 */ /* 0x000fea0003800000 */
[----:B0-----:R-:W0:Y:S01]  /*09a0*/  LDC.64 R4, c[0x0][0x380] ;  /* 0x0000e000ff047b82 */ /* 0x001e220000000a00 */
[----:B------:R-:W1:Y:S02]  /*09b0*/  LDCU UR5, c[0x0][0x388] ;  /* 0x00007100ff0577ac */ /* 0x000e640008000800 */
[----:B-1----:R-:W-:-:S04]  /*09c0*/  VIADD R13, R6, UR5 ;  /* 0x00000005060d7c36 */ /* 0x002fc80008000000 */
        /* <DEDUP_REMOVED lines=30> */
.L_x_136:
[----:B------:R-:W-:Y:S05]  /*0bb0*/  BSYNC.RECONVERGENT B2 ;  /* 0x0000000000027941 */ /* 0x000fea0003800200 */
.L_x_135:
[----:B------:R-:W-:Y:S05]  /*0bc0*/  @!P1 BRA `(.L_x_130) ;  /* 0x00000000009c9947 */ /* 0x000fea0003800000 */
[----:B------:R-:W-:Y:S01]  /*0bd0*/  ISETP.NE.AND P0, PT, R11, 0x1, PT ;  /* 0x000000010b00780c */ /* 0x000fe20003f05270 */
[----:B------:R-:W-:Y:S01]  /*0be0*/  BSSY.RECONVERGENT B2, `(.L_x_137) ;  /* 0x000001a000027945 */ /* 0x000fe20003800200 */
[----:B------:R-:W-:Y:S01]  /*0bf0*/  LOP3.LUT P1, RZ, R8, 0x100, RZ, 0xc0, !PT ;  /* 0x0000010008ff7812 */ /* 0x000fe2000782c0ff */
[----:B------:R-:W-:Y:S02]  /*0c00*/  IMAD.MOV.U32 R7, RZ, RZ, R2 ;  /* 0x000000ffff077224 */ /* 0x000fe400078e0002 */
[----:B-----5:R-:W-:-:S08]  /*0c10*/  IMAD.MOV.U32 R8, RZ, RZ, R3 ;  /* 0x000000ffff087224 */ /* 0x020fd000078e0003 */
[----:B------:R-:W-:Y:S05]  /*0c20*/  @!P0 BRA `(.L_x_138) ;  /* 0x0000000000548947 */ /* 0x000fea0003800000 */
[----:B0-----:R-:W0:Y:S01]  /*0c30*/  LDC.64 R4, c[0x0][0x380] ;  /* 0x0000e000ff047b82 */ /* 0x001e220000000a00 */
[----:B------:R-:W1:Y:S02]  /*0c40*/  LDCU UR5, c[0x0][0x388] ;  /* 0x00007100ff0577ac */ /* 0x000e640008000800 */
[----:B-1----:R-:W-:-:S04]  /*0c50*/  VIADD R9, R6, UR5 ;  /* 0x0000000506097c36 */ /* 0x002fc80008000000 */
        /* <DEDUP_REMOVED lines=18> */
.L_x_138:
[----:B------:R-:W-:Y:S05]  /*0d80*/  BSYNC.RECONVERGENT B2 ;  /* 0x0000000000027941 */ /* 0x000fea0003800200 */
.L_x_137:
[----:B------:R-:W-:Y:S05]  /*0d90*/  @P1 BRA `(.L_x_130) ;  /* 0x0000000000281947 */ /* 0x000fea0003800000 */
        /* <DEDUP_REMOVED lines=9> */
[----:B------:R-:W-:-:S07]  /*0e30*/  @P1 SEL R2, R2, R7, P0 ;  /* 0x0000000702021207 */ /* 0x000fce0000000000 */
.L_x_130:
[----:B------:R-:W-:Y:S05]  /*0e40*/  BSYNC.RECONVERGENT B1 ;  /* 0x0000000000017941 */ /* 0x000fea0003800200 */
.L_x_129:
[----:B0-----:R-:W0:Y:S02]  /*0e50*/  LDC R4, c[0x0][0x3d8] ;  /* 0x0000f600ff047b82 */ /* 0x001e240000000800 */
[----:B0-----:R-:W-:-:S13]  /*0e60*/  ISETP.GE.AND P0, PT, R4, 0x100, PT ;  /* 0x000001000400780c */ /* 0x001fda0003f06270 */
[----:B------:R-:W-:Y:S05]  /*0e70*/  @!P0 BRA `(.L_x_139) ;  /* 0x0000000800048947 */ /* 0x000fea0003800000 */
[----:B------:R-:W0:Y:S01]  /*0e80*/  S2R R8, SR_LANEID ;  /* 0x0000000000087919 */ /* 0x000e220000000000 */
[----:B------:R-:W-:Y:S01]  /*0e90*/  BSSY.RECONVERGENT B1, `(.L_x_140) ;  /* 0x0000012000017945 */ /* 0x000fe20003800200 */
[----:B------:R-:W-:Y:S01]  /*0ea0*/  IMAD.MOV.U32 R4, RZ, RZ, R2 ;  /* 0x000000ffff047224 */ /* 0x000fe200078e0002 */
[----:B------:R1:W2:Y:S01]  /*0eb0*/  SHFL.DOWN PT, R7, R2, 0x1, 0x1f ;  /* 0x08201f0002077f89 */ /* 0x0002a200000e0000 */
[----:B-----5:R-:W-:-:S03]  /*0ec0*/  IMAD.MOV.U32 R5, RZ, RZ, R3 ;  /* 0x000000ffff057224 */ /* 0x020fc600078e0003 */
        /* <DEDUP_REMOVED lines=14> */
.L_x_141:
[----:B------:R-:W-:Y:S05]  /*0fb0*/  BSYNC.RECONVERGENT B1 ;  /* 0x0000000000017941 */ /* 0x000fea0003800200 */
.L_x_140:
        /* <DEDUP_REMOVED lines=13> */
.L_x_143:
[----:B------:R-:W-:Y:S05]  /*1090*/  BSYNC.RECONVERGENT B1 ;  /* 0x0000000000017941 */ /* 0x000fea0003800200 */
.L_x_142:
[----:B-1----:R1:W3:Y:S01]  /*10a0*/  SHFL.DOWN PT, R7, R2, 0x4, 0x1f ;  /* 0x08801f0002077f89 */ /* 0x0022e200000e0000 */
[----:B------:R-:W-:Y:S01]  /*10b0*/  BSSY.RECONVERGENT B1, `(.L_x_144) ;  /* 0x000000c000017945 */ /* 0x000fe20003800200 */
[----:B0-----:R-:W-:Y:S02]  /*10c0*/  IMAD.MOV.U32 R4, RZ, RZ, R2 ;  /* 0x000000ffff047224 */ /* 0x001fe400078e0002 */
[----:B--2---:R1:W0:Y:S01]  /*10d0*/  SHFL.DOWN PT, R6, R3, 0x4, 0x1f ;  /* 0x08801f0003067f89 */ /* 0x00422200000e0000 */
        /* <DEDUP_REMOVED lines=9> */
.L_x_145:
[----:B------:R-:W-:Y:S05]  /*1170*/  BSYNC.RECONVERGENT B1 ;  /* 0x0000000000017941 */ /* 0x000fea0003800200 */
.L_x_144:
[----:B---3--:R2:W3:Y:S01]  /*1180*/  SHFL.DOWN PT, R7, R4, 0x8, 0x1f ;  /* 0x09001f0004077f89 */ /* 0x0084e200000e0000 */
[----:B------:R-:W-:Y:S01]  /*1190*/  BSSY.RECONVERGENT B1, `(.L_x_146) ;  /* 0x000000c000017945 */ /* 0x000fe20003800200 */
[----:B-1----:R-:W-:Y:S02]  /*11a0*/  IMAD.MOV.U32 R2, RZ, RZ, R4 ;  /* 0x000000ffff027224 */ /* 0x002fe400078e0004 */
[----:B0-----:R2:W0:Y:S01]  /*11b0*/  SHFL.DOWN PT, R6, R5, 0x8, 0x1f ;  /* 0x09001f0005067f89 */ /* 0x00142200000e0000 */
        /* <DEDUP_REMOVED lines=9> */
.L_x_147:
[----:B------:R-:W-:Y:S05]  /*1250*/  BSYNC.RECONVERGENT B1 ;  /* 0x0000000000017941 */ /* 0x000fea0003800200 */
.L_x_146:
[----:B--2---:R1:W2:Y:S01]  /*1260*/  SHFL.DOWN PT, R4, R2, 0x10, 0x1f ;  /* 0x0a001f0002047f89 */ /* 0x0042a200000e0000 */
[----:B------:R-:W-:Y:S03]  /*1270*/  BSSY.RECONVERGENT B1, `(.L_x_148) ;  /* 0x0000012000017945 */ /* 0x000fe60003800200 */
[----:B------:R1:W4:Y:S01]  /*1280*/  SHFL.DOWN PT, R5, R3, 0x10, 0x1f ;  /* 0x0a001f0003057f89 */ /* 0x00032200000e0000 */
[----:B------:R-:W-:Y:S05]  /*1290*/  @P1 BRA `(.L_x_149) ;  /* 0x00000000003c1947 */ /* 0x000fea0003800000 */
[----:B------:R-:W-:Y:S02]  /*12a0*/  ISETP.NE.AND P2, PT, R8, RZ, PT ;  /* 0x000000ff0800720c */ /* 0x000fe40003f45270 */
[----:B----4-:R-:W-:-:S11]  /*12b0*/  FSETP.GT.AND P1, PT, R3, R5, PT ;  /* 0x000000050300720b */ /* 0x010fd60003f24000 */
[----:B------:R-:W4:Y:S01]  /*12c0*/  @!P2 S2R R8, SR_CgaCtaId ;  /* 0x000000000008a919 */ /* 0x000f220000008800 */
[----:B---3--:R-:W-:Y:S02]  /*12d0*/  @!P2 MOV R7, 0x400 ;  /* 0x000004000007a802 */ /* 0x008fe40000000f00 */
[----:B0-----:R-:W-:Y:S02]  /*12e0*/  @!P2 SHF.R.U32.HI R6, RZ, 0x2, R0 ;  /* 0x00000002ff06a819 */ /* 0x001fe40000011600 */
[----:B--2---:R-:W-:Y:S02]  /*12f0*/  @!P1 ISETP.GE.AND P0, PT, R4, R2, PT ;  /* 0x000000020400920c */ /* 0x004fe40003f06270 */
[----:B------:R-:W-:Y:S02]  /*1300*/  @!P2 LOP3.LUT R6, R6, 0xf8, RZ, 0xc0, !PT ;  /* 0x000000f80606a812 */ /* 0x000fe400078ec0ff */
[----:B------:R-:W-:-:S04]  /*1310*/  @!P1 FSETP.EQ.AND P0, PT, R3, R5, !P0 ;  /* 0x000000050300920b */ /* 0x000fc80004702000 */
[----:B------:R-:W-:Y:S02]  /*1320*/  @!P1 SEL R4, R4, R2, P0 ;  /* 0x0000000204049207 */ /* 0x000fe40000000000 */
[----:B------:R-:W-:-:S03]  /*1330*/  @!P1 FSEL R5, R5, R3, P0 ;  /* 0x0000000305059208 */ /* 0x000fc60000000000 */
[----:B-1----:R-:W-:Y:S02]  /*1340*/  IMAD.MOV.U32 R2, RZ, RZ, R4 ;  /* 0x000000ffff027224 */ /* 0x002fe400078e0004 */
[----:B------:R-:W-:Y:S01]  /*1350*/  IMAD.MOV.U32 R3, RZ, RZ, R5 ;  /* 0x000000ffff037224 */ /* 0x000fe200078e0005 */
[----:B----4-:R-:W-:-:S05]  /*1360*/  @!P2 LEA R7, R8, R7, 0x18 ;  /* 0x000000070807a211 */ /* 0x010fca00078ec0ff */
[----:B------:R-:W-:-:S05]  /*1370*/  @!P2 IMAD.IADD R6, R6, 0x1, R7 ;  /* 0x000000010606a824 */ /* 0x000fca00078e0207 */
[----:B------:R0:W-:Y:S02]  /*1380*/  @!P2 STS.64 [R6+0x8], R4 ;  /* 0x000008040600a388 */ /* 0x0001e40000000a00 */
.L_x_149:
[----:B------:R-:W-:Y:S05]  /*1390*/  BSYNC.RECONVERGENT B1 ;  /* 0x0000000000017941 */ /* 0x000fea0003800200 */
.L_x_148:
[----:B------:R-:W-:Y:S01]  /*13a0*/  BAR.SYNC.DEFER_BLOCKING 0x0 ;  /* 0x0000000000007b1d */ /* 0x000fe20000010000 */
[----:B------:R-:W-:-:S13]  /*13b0*/  ISETP.NE.AND P0, PT, R0, RZ, PT ;  /* 0x000000ff0000720c */ /* 0x000fda0003f05270 */
[----:B------:R-:W-:Y:S05]  /*13c0*/  @P0 BRA `(.L_x_150) ;  /* 0x0000002400e40947 */ /* 0x000fea0003800000 */
[----:B------:R-:W5:Y:S01]  /*13d0*/  S2UR UR5, SR_CgaCtaId ;  /* 0x00000000000579c3 */ /* 0x000f620000008800 */
[----:B------:R-:W-:Y:S02]  /*13e0*/  UMOV UR4, 0x400 ;  /* 0x0000040000047882 */ /* 0x000fe40000000000 */
[----:B-----5:R-:W-:-:S09]  /*13f0*/  ULEA UR4, UR5, UR4, 0x18 ;  /* 0x0000000405047291 */ /* 0x020fd2000f8ec0ff */
[----:B0-234-:R-:W0:Y:S04]  /*1400*/  LDS.128 R4, [UR4+0x10] ;  /* 0x00001004ff047984 */ /* 0x01de280008000c00 */
[----:B------:R-:W2:Y:S04]  /*1410*/  LDS.128 R8, [UR4+0x20] ;  /* 0x00002004ff087984 */ /* 0x000ea80008000c00 */
[----:B------:R-:W3:Y:S01]  /*1420*/  LDS.128 R12, [UR4+0x30] ;  /* 0x00003004ff0c7984 */ /* 0x000ee20008000c00 */
[----:B0-----:R-:W-:-:S13]  /*1430*/  FSETP.GEU.AND P1, PT, R5, R3, PT ;  /* 0x000000030500720b */ /* 0x001fda0003f2e000 */
[----:B------:R-:W-:-:S04]  /*1440*/  @P1 ISETP.GE.AND P0, PT, R4, R2, PT ;  /* 0x000000020400120c */ /* 0x000fc80003f06270 */
[----:B------:R-:W-:-:S04]  /*1450*/  @P1 FSETP.EQ.AND P0, PT, R3, R5, !P0 ;  /* 0x000000050300120b */ /* 0x000fc80004702000 */
[----:B------:R-:W-:Y:S02]  /*1460*/  @P1 FSEL R5, R5, R3, P0 ;  /* 0x0000000305051208 */ /* 0x000fe40000000000 */
[----:B------:R-:W-:Y:S02]  /*1470*/  @P1 SEL R4, R4, R2, P0 ;  /* 0x0000000204041207 */ /* 0x000fe40000000000 */
[----:B------:R-:W-:Y:S01]  /*1480*/  FSETP.GEU.AND P2, PT, R7, R5, PT ;  /* 0x000000050700720b */ /* 0x000fe20003f4e000 */
[----:B-1----:R-:W0:-:S12]  /*1490*/  LDS.64 R2, [UR4+0x40] ;  /* 0x00004004ff027984 */ /* 0x002e180008000a00 */
        /* <DEDUP_REMOVED lines=31> */
.L_x_139:
[----:B------:R-:W0:Y:S01]  /*1690*/  S2R R10, SR_LANEID ;  /* 0x00000000000a7919 */ /* 0x000e220000000000 */
[----:B------:R-:W-:Y:S01]  /*16a0*/  LOP3.LUT R5, R0, 0x3e0, RZ, 0xc0, !PT ;  /* 0x000003e000057812 */ /* 0x000fe200078ec0ff */
[----:B------:R-:W-:Y:S04]  /*16b0*/  BSSY.RECONVERGENT B1, `(.L_x_151) ;  /* 0x0000022000017945 */ /* 0x000fe80003800200 */
[----:B------:R-:W-:Y:S01]  /*16c0*/  VIADD R7, R5, 0x20 ;  /* 0x0000002005077836 */ /* 0x000fe20000000000 */
[----:B------:R-:W-:-:S04]  /*16d0*/  LOP3.LUT R5, RZ, R5, RZ, 0x33, !PT ;  /* 0x00000005ff057212 */ /* 0x000fc800078e33ff */
[----:B------:R-:W-:Y:S01]  /*16e0*/  ISETP.GT.AND P0, PT, R7, R4, PT ;  /* 0x000000040700720c */ /* 0x000fe20003f04270 */
[----:B------:R-:W-:-:S05]  /*16f0*/  IMAD.IADD R5, R5, 0x1, R4 ;  /* 0x0000000105057824 */ /* 0x000fca00078e0204 */
[----:B------:R-:W-:Y:S02]  /*1700*/  SEL R5, R5, 0x1f, P0 ;  /* 0x0000001f05057807 */ /* 0x000fe40000000000 */
[C---:B0-----:R-:W-:Y:S01]  /*1710*/  ISETP.NE.AND P1, PT, R10.reuse, RZ, PT ;  /* 0x000000ff0a00720c */ /* 0x041fe20003f25270 */
[C---:B------:R-:W-:Y:S01]  /*1720*/  VIADD R6, R10.reuse, 0x2 ;  /* 0x000000020a067836 */ /* 0x040fe20000000000 */
[----:B------:R-:W-:-:S04]  /*1730*/  ISETP.GE.AND P0, PT, R10, R5, PT ;  /* 0x000000050a00720c */ /* 0x000fc80003f06270 */
[----:B------:R-:W-:Y:S01]  /*1740*/  ISETP.GT.AND P5, PT, R6, R5, PT ;  /* 0x000000050600720c */ /* 0x000fe20003fa4270 */
[----:B------:R-:W-:-:S05]  /*1750*/  VIADD R6, R10, 0x8 ;  /* 0x000000080a067836 */ /* 0x000fca0000000000 */
[----:B------:R-:W-:Y:S01]  /*1760*/  ISETP.GT.AND P3, PT, R6, R5, PT ;  /* 0x000000050600720c */ /* 0x000fe20003f64270 */
[----:B------:R-:W0:Y:S01]  /*1770*/  @!P1 S2R R8, SR_CgaCtaId ;  /* 0x0000000000089919 */ /* 0x000e220000008800 */
[----:B------:R-:W-:Y:S01]  /*1780*/  @!P1 MOV R7, 0x400 ;  /* 0x0000040000079802 */ /* 0x000fe20000000f00 */
[----:B------:R-:W-:-:S03]  /*1790*/  IMAD.MOV.U32 R6, RZ, RZ, R2 ;  /* 0x000000ffff067224 */ /* 0x000fc600078e0002 */
[----:B0-----:R-:W-:Y:S01]  /*17a0*/  @!P1 LEA R12, R8, R7, 0x18 ;  /* 0x00000007080c9211 */ /* 0x001fe200078ec0ff */
[C---:B------:R-:W-:Y:S01]  /*17b0*/  VIADD R8, R10.reuse, 0x4 ;  /* 0x000000040a087836 */ /* 0x040fe20000000000 */
[----:B------:R-:W-:Y:S01]  /*17c0*/  @!P1 SHF.R.U32.HI R7, RZ, 0x2, R0 ;  /* 0x00000002ff079819 */ /* 0x000fe20000011600 */
[----:B------:R-:W-:-:S03]  /*17d0*/  VIADD R10, R10, 0x10 ;  /* 0x000000100a0a7836 */ /* 0x000fc60000000000 */
[----:B------:R-:W-:Y:S02]  /*17e0*/  @!P1 LOP3.LUT R7, R7, 0xf8, RZ, 0xc0, !PT ;  /* 0x000000f807079812 */ /* 0x000fe400078ec0ff */
[-C--:B------:R-:W-:Y:S02]  /*17f0*/  ISETP.GT.AND P2, PT, R10, R5.reuse, PT ;  /* 0x000000050a00720c */ /* 0x080fe40003f44270 */
[----:B-----5:R0:W1:Y:S01]  /*1800*/  SHFL.DOWN PT, R10, R3, 0x1, R5 ;  /* 0x08200000030a7989 */ /* 0x02006200000e0005 */
        /* <DEDUP_REMOVED lines=12> */
.L_x_152:
[----:B------:R-:W-:Y:S05]  /*18d0*/  BSYNC.RECONVERGENT B1 ;  /* 0x0000000000017941 */ /* 0x000fea0003800200 */
.L_x_151:
[----:B0-----:R0:W3:Y:S01]  /*18e0*/  SHFL.DOWN PT, R3, R6, 0x2, R5 ;  /* 0x0840000006037989 */ /* 0x0010e200000e0005 */
[----:B------:R-:W-:Y:S01]  /*18f0*/  BSSY.RECONVERGENT B1, `(.L_x_153) ;  /* 0x000000c000017945 */ /* 0x000fe20003800200 */
[----:B------:R-:W-:Y:S02]  /*1900*/  IMAD.MOV.U32 R2, RZ, RZ, R6 ;  /* 0x000000ffff027224 */ /* 0x000fe400078e0006 */
[----:B--2---:R0:W2:Y:S01]  /*1910*/  SHFL.DOWN PT, R7, R8, 0x2, R5 ;  /* 0x0840000008077989 */ /* 0x0040a200000e0005 */
        /* <DEDUP_REMOVED lines=9> */
.L_x_154:
[----:B------:R-:W-:Y:S05]  /*19b0*/  BSYNC.RECONVERGENT B1 ;  /* 0x0000000000017941 */ /* 0x000fea0003800200 */
.L_x_153:
[----:B---3--:R1:W3:Y:S01]  /*19c0*/  SHFL.DOWN PT, R3, R2, 0x4, R5 ;  /* 0x0880000002037989 */ /* 0x0082e200000e0005 */
[----:B------:R-:W-:Y:S01]  /*19d0*/  BSSY.RECONVERGENT B1, `(.L_x_155) ;  /* 0x000000c000017945 */ /* 0x000fe20003800200 */
[----:B0-----:R-:W-:Y:S02]  /*19e0*/  IMAD.MOV.U32 R6, RZ, RZ, R2 ;  /* 0x000000ffff067224 */ /* 0x001fe400078e0002 */
[----:B--2---:R1:W0:Y:S01]  /*19f0*/  SHFL.DOWN PT, R7, R10, 0x4, R5 ;  /* 0x088000000a077989 */ /* 0x00422200000e0005 */
        /* <DEDUP_REMOVED lines=9> */
.L_x_156:
[----:B------:R-:W-:Y:S05]  /*1a90*/  BSYNC.RECONVERGENT B1 ;  /* 0x0000000000017941 */ /* 0x000fea0003800200 */
.L_x_155:
        /* <DEDUP_REMOVED lines=13> */
.L_x_158:
[----:B------:R-:W-:Y:S05]  /*1b70*/  BSYNC.RECONVERGENT B1 ;  /* 0x0000000000017941 */ /* 0x000fea0003800200 */
.L_x_157:
[----:B0-----:R0:W1:Y:S01]  /*1b80*/  SHFL.DOWN PT, R7, R10, 0x10, R5 ;  /* 0x0a0000000a077989 */ /* 0x00106200000e0005 */
[----:B------:R-:W-:Y:S01]  /*1b90*/  BSSY.RECONVERGENT B1, `(.L_x_159) ;  /* 0x000000c000017945 */ /* 0x000fe20003800200 */
[----:B------:R-:W-:Y:S02]  /*1ba0*/  IMAD.MOV.U32 R2, RZ, RZ, R10 ;  /* 0x000000ffff027224 */ /* 0x000fe400078e000a */
[----:B------:R0:W4:Y:S01]  /*1bb0*/  SHFL.DOWN PT, R9, R12, 0x10, R5 ;  /* 0x0a0000000c097989 */ /* 0x00012200000e0005 */
[----:B---3--:R-:W-:Y:S01]  /*1bc0*/  IMAD.MOV.U32 R3, RZ, RZ, R12 ;  /* 0x000000ffff037224 */ /* 0x008fe200078e000c */
[----:B------:R-:W-:Y:S06]  /*1bd0*/  @P2 BRA `(.L_x_160) ;  /* 0x00000000001c2947 */ /* 0x000fec0003800000 */
[----:B----4-:R-:W-:Y:S01]  /*1be0*/  FSETP.GT.AND P2, PT, R12, R9, PT ;  /* 0x000000090c00720b */ /* 0x010fe20003f44000 */
[----:B-1----:R-:W-:Y:S02]  /*1bf0*/  IMAD.MOV.U32 R2, RZ, RZ, R7 ;  /* 0x000000ffff027224 */ /* 0x002fe400078e0007 */
[----:B------:R-:W-:-:S10]  /*1c00*/  IMAD.MOV.U32 R3, RZ, RZ, R9 ;  /* 0x000000ffff037224 */ /* 0x000fd400078e0009 */
[----:B------:R-:W-:-:S04]  /*1c10*/  @!P2 ISETP.GE.AND P0, PT, R7, R10, PT ;  /* 0x0000000a0700a20c */ /* 0x000fc80003f06270 */
[----:B------:R-:W-:-:S04]  /*1c20*/  @!P2 FSETP.EQ.AND P0, PT, R12, R9, !P0 ;  /* 0x000000090c00a20b */ /* 0x000fc80004702000 */
[----:B------:R-:W-:Y:S02]  /*1c30*/  @!P2 SEL R2, R7, R10, P0 ;  /* 0x0000000a0702a207 */ /* 0x000fe40000000000 */
[----:B------:R-:W-:-:S07]  /*1c40*/  @!P2 FSEL R3, R9, R12, P0 ;  /* 0x0000000c0903a208 */ /* 0x000fce0000000000 */
.L_x_160:
[----:B------:R-:W-:Y:S05]  /*1c50*/  BSYNC.RECONVERGENT B1 ;  /* 0x0000000000017941 */ /* 0x000fea0003800200 */
.L_x_159:
        /* <DEDUP_REMOVED lines=9> */
[----:B0-2-4-:R-:W0:Y:S02]  /*1cf0*/  LDS.128 R8, [UR4+0x10] ;  /* 0x00001004ff087984 */ /* 0x015e240008000c00 */
        /* <DEDUP_REMOVED lines=63> */
.L_x_126:
[----:B------:R-:W0:Y:S01]  /*20f0*/  S2R R0, SR_TID.X ;  /* 0x0000000000007919 */ /* 0x000e220000002100 */
[----:B------:R-:W1:Y:S01]  /*2100*/  LDC.64 R4, c[0x0][0x380] ;  /* 0x0000e000ff047b82 */ /* 0x000e620000000a00 */
[----:B------:R-:W0:Y:S02]  /*2110*/  LDCU UR5, c[0x0][0x388] ;  /* 0x00007100ff0577ac */ /* 0x000e240008000800 */
[----:B0-----:R-:W-:-:S04]  /*2120*/  VIADD R6, R0, UR5 ;  /* 0x0000000500067c36 */ /* 0x001fc80008000000 */
[----:B-1----:R-:W-:-:S05]  /*2130*/  IMAD.WIDE R4, R6, 0x4, R4 ;  /* 0x0000000406047825 */ /* 0x002fca00078e0204 */
[----:B------:R-:W2:Y:S04]  /*2140*/  LDG.E R3, desc[UR8][R4.64] ;  /* 0x0000000804037981 */ /* 0x000ea8000c1e1900 */
[----:B------:R-:W2:Y:S04]  /*2150*/  LDG.E R8, desc[UR8][R4.64+0x400] ;  /* 0x0004000804087981 */ /* 0x000ea8000c1e1900 */
[----:B------:R0:W5:Y:S04]  /*2160*/  LDG.E R10, desc[UR8][R4.64+0x800] ;  /* 0x00080008040a7981 */ /* 0x000168000c1e1900 */
[----:B------:R0:W5:Y:S04]  /*2170*/  LDG.E R12, desc[UR8][R4.64+0xc00] ;  /* 0x000c0008040c7981 */ /* 0x000168000c1e1900 */
[----:B------:R0:W5:Y:S04]  /*2180*/  LDG.E R14, desc[UR8][R4.64+0x1000] ;  /* 0x00100008040e7981 */ /* 0x000168000c1e1900 */
[----:B------:R0:W5:Y:S04]  /*2190*/  LDG.E R16, desc[UR8][R4.64+0x1400] ;  /* 0x0014000804107981 */ /* 0x000168000c1e1900 */
[----:B------:R0:W5:Y:S04]  /*21a0*/  LDG.E R18, desc[UR8][R4.64+0x1800] ;  /* 0x0018000804127981 */ /* 0x000168000c1e1900 */
[----:B------:R0:W5:Y:S01]  /*21b0*/  LDG.E R20, desc[UR8][R4.64+0x1c00] ;  /* 0x001c000804147981 */ /* 0x000162000c1e1900 */
[----:B------:R-:W-:Y:S01]  /*21c0*/  BSSY.RECONVERGENT B1, `(.L_x_161) ;  /* 0x0000010000017945 */ /* 0x000fe20003800200 */
[----:B------:R-:W-:-:S02]  /*21d0*/  VIADD R7, R6, 0x100 ;  /* 0x0000010006077836 */ /* 0x000fc40000000000 */
[C---:B------:R-:W-:Y:S02]  /*21e0*/  VIADD R9, R6.reuse, 0x200 ;  /* 0x0000020006097836 */ /* 0x040fe40000000000 */
[C---:B------:R-:W-:Y:S02]  /*21f0*/  VIADD R11, R6.reuse, 0x300 ;  /* 0x00000300060b7836 */ /* 0x040fe40000000000 */
[C---:B------:R-:W-:Y:S02]  /*2200*/  VIADD R13, R6.reuse, 0x400 ;  /* 0x00000400060d7836 */ /* 0x040fe40000000000 */
[C---:B------:R-:W-:Y:S02]  /*2210*/  VIADD R15, R6.reuse, 0x500 ;  /* 0x00000500060f7836 */ /* 0x040fe40000000000 */
[C---:B------:R-:W-:Y:S02]  /*2220*/  VIADD R17, R6.reuse, 0x600 ;  /* 0x0000060006117836 */ /* 0x040fe40000000000 */
[----:B------:R-:W-:Y:S01]  /*2230*/  VIADD R19, R6, 0x700 ;  /* 0x0000070006137836 */ /* 0x000fe20000000000 */
[----:B--2---:R-:W-:-:S13]  /*2240*/  FSETP.GEU.AND P0, PT, R8, R3, PT ;  /* 0x000000030800720b */ /* 0x004fda0003f0e000 */
[----:B0-----:R-:W-:Y:S05]  /*2250*/  @!P0 BRA `(.L_x_162) ;  /* 0x0000000000108947 */ /* 0x001fea0003800000 */
[----:B------:R-:W-:Y:S01]  /*2260*/  ISETP.GE.AND P0, PT, R6, 0x7fffff00, PT ;  /* 0x7fffff000600780c */ /* 0x000fe20003f06270 */
[----:B------:R-:W-:-:S03]  /*2270*/  IMAD.MOV.U32 R2, RZ, RZ, R6 ;  /* 0x000000ffff027224 */ /* 0x000fc600078e0006 */
[----:B------:R-:W-:-:S13]  /*2280*/  FSETP.NEU.OR P0, PT, R3, R8, !P0 ;  /* 0x000000080300720b */ /* 0x000fda000470d400 */
[----:B------:R-:W-:Y:S05]  /*2290*/  @P0 BRA `(.L_x_163) ;  /* 0x0000000000080947 */ /* 0x000fea0003800000 */
.L_x_162:
[----:B------:R-:W-:Y:S02]  /*22a0*/  IMAD.MOV.U32 R3, RZ, RZ, R8 ;  /* 0x000000ffff037224 */ /* 0x000fe400078e0008 */
[----:B------:R-:W-:-:S07]  /*22b0*/  IMAD.MOV.U32 R2, RZ, RZ, R7 ;  /* 0x000000ffff027224 */ /* 0x000fce00078e0007 */
.L_x_163:
[----:B------:R-:W-:Y:S05]  /*22c0*/  BSYNC.RECONVERGENT B1 ;  /* 0x0000000000017941 */ /* 0x000fea0003800200 */
.L_x_161:
[----:B------:R-:W-:Y:S01]  /*22d0*/  ISETP.GE.AND P0, PT, R9, R2, PT ;  /* 0x000000020900720c */ /* 0x000fe20003f06270 */
[----:B------:R-:W-:-:S03]  /*22e0*/  UISETP.GE.U32.AND UP0, UPT, UR4, 0x1000, UPT ;  /* 0x000010000400788c */ /* 0x000fc6000bf06070 */
[----:B-----5:R-:W-:-:S04]  /*22f0*/  FSETP.NEU.OR P0, PT, R3, R10, P0 ;  /* 0x0000000a0300720b */ /* 0x020fc8000070d400 */
[----:B------:R-:W-:-:S13]  /*2300*/  FSETP.GEU.AND P0, PT, R10, R3, P0 ;  /* 0x000000030a00720b */ /* 0x000fda000070e000 */
[----:B------:R-:W-:Y:S02]  /*2310*/  @!P0 IMAD.MOV.U32 R2, RZ, RZ, R9 ;  /* 0x000000ffff028224 */ /* 0x000fe400078e0009 */
[----:B------:R-:W-:Y:S02]  /*2320*/  @!P0 IMAD.MOV.U32 R3, RZ, RZ, R10 ;  /* 0x000000ffff038224 */ /* 0x000fe400078e000a */
[----:B------:R-:W-:Y:S01]  /*2330*/  IMAD.MOV.U32 R9, RZ, RZ, 0x800 ;  /* 0x00000800ff097424 */ /* 0x000fe200078e00ff */
[----:B------:R-:W-:-:S04]  /*2340*/  ISETP.GE.AND P0, PT, R11, R2, PT ;  /* 0x000000020b00720c */ /* 0x000fc80003f06270 */
[----:B------:R-:W-:-:S04]  /*2350*/  FSETP.NEU.OR P0, PT, R3, R12, P0 ;  /* 0x0000000c0300720b */ /* 0x000fc8000070d400 */
[----:B------:R-:W-:-:S13]  /*2360*/  FSETP.GEU.AND P0, PT, R12, R3, P0 ;  /* 0x000000030c00720b */ /* 0x000fda000070e000 */
[----:B------:R-:W-:Y:S02]  /*2370*/  @!P0 IMAD.MOV.U32 R2, RZ, RZ, R11 ;  /* 0x000000ffff028224 */ /* 0x000fe400078e000b */
[----:B------:R-:W-:-:S03]  /*2380*/  @!P0 IMAD.MOV.U32 R3, RZ, RZ, R12 ;  /* 0x000000ffff038224 */ /* 0x000fc600078e000c */
        /* <DEDUP_REMOVED lines=19> */
[----:B------:R-:W-:Y:S01]  /*24c0*/  @!P0 IMAD.MOV.U32 R3, RZ, RZ, R20 ;  /* 0x000000ffff038224 */ /* 0x000fe200078e0014 */
[----:B------:R-:W-:Y:S06]  /*24d0*/  BRA.U !UP0, `(.L_x_164) ;  /* 0x00000005080c7547 */ /* 0x000fec000b800000 */
[----:B------:R-:W-:Y:S01]  /*24e0*/  IMAD.MOV.U32 R9, RZ, RZ, 0x800 ;  /* 0x00000800ff097424 */ /* 0x000fe200078e00ff */
[----:B------:R-:W0:Y:S01]  /*24f0*/  LDCU UR5, c[0x0][0x3d8] ;  /* 0x00007b00ff0577ac */ /* 0x000e220008000800 */
[----:B------:R-:W-:-:S12]  /*2500*/  UIADD3 UR6, UPT, UPT, UR4, -0x800, URZ ;  /* 0xfffff80004067890 */ /* 0x000fd8000fffe0ff */
.L_x_166:
[----:B------:R-:W-:-:S05]  /*2510*/  IMAD.WIDE.U32 R10, R9, 0x4, R4 ;  /* 0x00000004090a7825 */ /* 0x000fca00078e0004 */
        /* <DEDUP_REMOVED lines=8> */
[--C-:B------:R-:W-:Y:S01]  /*25a0*/  IMAD.IADD R13, R6, 0x1, R9.reuse ;  /* 0x00000001060d7824 */ /* 0x100fe200078e0209 */
[----:B0-----:R-:W-:Y:S01]  /*25b0*/  UMOV UR4, UR5 ;  /* 0x0000000500047c82 */ /* 0x001fe20008000000 */
[----:B------:R-:W-:-:S03]  /*25c0*/  IMAD.IADD R15, R7, 0x1, R9 ;  /* 0x00000001070f7824 */ /* 0x000fc600078e0209 */
[C---:B------:R-:W-:Y:S01]  /*25d0*/  ISETP.GE.AND P0, PT, R13.reuse, R2, PT ;  /* 0x000000020d00720c */ /* 0x040fe20003f06270 */
[----:B-1----:R-:W-:-:S03]  /*25e0*/  VIADD R11, R13, 0x200 ;  /* 0x000002000d0b7836 */ /* 0x002fc60000000000 */
[----:B--2---:R-:W-:-:S04]  /*25f0*/  FSETP.NEU.OR P0, PT, R3, R8, P0 ;  /* 0x000000080300720b */ /* 0x004fc8000070d400 */
[----:B------:R-:W-:-:S13]  /*2600*/  FSETP.GEU.AND P0, PT, R8, R3, P0 ;  /* 0x000000030800720b */ /* 0x000fda000070e000 */
[----:B------:R-:W-:Y:S02]  /*2610*/  @!P0 IMAD.MOV.U32 R2, RZ, RZ, R13 ;  /* 0x000000ffff028224 */ /* 0x000fe400078e000d */
[----:B------:R-:W-:Y:S01]  /*2620*/  @!P0 IMAD.MOV.U32 R3, RZ, RZ, R8 ;  /* 0x000000ffff038224 */ /* 0x000fe200078e0008 */
[----:B------:R-:W-:Y:S02]  /*2630*/  IADD3 R8, PT, PT, -R9, UR4, RZ ;  /* 0x0000000409087c10 */ /* 0x000fe4000fffe1ff */
[----:B------:R-:W-:Y:S02]  /*2640*/  ISETP.GE.AND P0, PT, R15, R2, PT ;  /* 0x000000020f00720c */ /* 0x000fe40003f06270 */
[----:B------:R-:W-:Y:S02]  /*2650*/  ISETP.GE.AND P1, PT, R8, 0x800, PT ;  /* 0x000008000800780c */ /* 0x000fe40003f26270 */
        /* <DEDUP_REMOVED lines=39> */
[----:B------:R-:W-:Y:S06]  /*28d0*/  @!P1 BRA `(.L_x_165) ;  /* 0x0000000800a49947 */ /* 0x000fec0003800000 */
[----:B------:R-:W-:-:S05]  /*28e0*/  VIADD R9, R9, 0x800 ;  /* 0x0000080009097836 */ /* 0x000fca0000000000 */
[----:B------:R-:W-:-:S13]  /*28f0*/  ISETP.GT.AND P0, PT, R9, UR6, PT ;  /* 0x0000000609007c0c */ /* 0x000fda000bf04270 */
[----:B------:R-:W-:Y:S05]  /*2900*/  @!P0 BRA `(.L_x_166) ;  /* 0xfffffffc00008947 */ /* 0x000fea000383ffff */
.L_x_164:
[----:B------:R-:W-:Y:S01]  /*2910*/  IADD3 R5, PT, PT, -R9, UR4, RZ ;  /* 0x0000000409057c10 */ /* 0x000fe2000fffe1ff */
[----:B------:R-:W-:Y:S03]  /*2920*/  BSSY.RECONVERGENT B1, `(.L_x_165) ;  /* 0x00000a4000017945 */ /* 0x000fe60003800200 */
[----:B------:R-:W-:-:S04]  /*2930*/  ISETP.GE.AND P0, PT, R0, R5, PT ;  /* 0x000000050000720c */ /* 0x000fc80003f06270 */
[----:B------:R-:W-:-:S13]  /*2940*/  ISETP.GE.OR P0, PT, R9, UR4, P0 ;  /* 0x0000000409007c0c */ /* 0x000fda0008706670 */
[----:B------:R-:W-:Y:S05]  /*2950*/  @P0 BRA `(.L_x_167) ;  /* 0x0000000800800947 */ /* 0x000fea0003800000 */
[----:B------:R-:W-:Y:S01]  /*2960*/  LOP3.LUT R10, RZ, R0, RZ, 0x33, !PT ;  /* 0x00000000ff0a7212 */ /* 0x000fe200078e33ff */
[----:B------:R-:W0:Y:S01]  /*2970*/  LDCU UR5, c[0x0][0x388] ;  /* 0x00007100ff0577ac */ /* 0x000e220008000800 */
[----:B------:R-:W-:Y:S01]  /*2980*/  BSSY.RECONVERGENT B2, `(.L_x_168) ;  /* 0x0000050000027945 */ /* 0x000fe20003800200 */
[----:B------:R-:W-:Y:S01]  /*2990*/  IMAD.MOV.U32 R4, RZ, RZ, R0 ;  /* 0x000000ffff047224 */ /* 0x000fe200078e0000 */
[----:B------:R-:W-:-:S04]  /*29a0*/  IADD3 R10, PT, PT, -R9, UR4, R10 ;  /* 0x00000004090a7c10 */ /* 0x000fc8000fffe10a */
[C---:B------:R-:W-:Y:S02]  /*29b0*/  ISETP.GE.U32.AND P0, PT, R10.reuse, 0x700, PT ;  /* 0x000007000a00780c */ /* 0x040fe40003f06070 */
[----:B------:R-:W-:-:S04]  /*29c0*/  LEA.HI R11, R10, 0x1, RZ, 0x18 ;  /* 0x000000010a0b7811 */ /* 0x000fc800078fc0ff */
[----:B------:R-:W-:Y:S01]  /*29d0*/  LOP3.LUT R20, R11, 0x7, RZ, 0xc0, !PT ;  /* 0x000000070b147812 */ /* 0x000fe200078ec0ff */
[----:B0-----:R-:W-:-:S06]  /*29e0*/  VIADD R7, R9, UR5 ;  /* 0x0000000509077c36 */ /* 0x001fcc0008000000 */
[----:B------:R-:W-:Y:S05]  /*29f0*/  @!P0 BRA `(.L_x_169) ;  /* 0x0000000400208947 */ /* 0x000fea0003800000 */
[----:B------:R-:W0:Y:S01]  /*2a00*/  LDC.64 R4, c[0x0][0x380] ;  /* 0x0000e000ff047b82 */ /* 0x000e220000000a00 */
[----:B------:R-:W-:Y:S01]  /*2a10*/  LOP3.LUT R8, R11, 0x1fffff8, RZ, 0xc0, !PT ;  /* 0x01fffff80b087812 */ /* 0x000fe200078ec0ff */
[----:B------:R-:W-:Y:S01]  /*2a20*/  BSSY.RECONVERGENT B3, `(.L_x_170) ;  /* 0x0000044000037945 */ /* 0x000fe20003800200 */
[----:B------:R-:W-:Y:S01]  /*2a30*/  IMAD.IADD R13, R6, 0x1, R9 ;  /* 0x00000001060d7824 */ /* 0x000fe200078e0209 */
[----:B------:R-:W-:Y:S02]  /*2a40*/  LOP3.LUT R6, R0, 0x400, RZ, 0xfc, !PT ;  /* 0x0000040000067812 */ /* 0x000fe400078efcff */
[----:B------:R-:W-:Y:S01]  /*2a50*/  IMAD.MOV R12, RZ, RZ, -R8 ;  /* 0x000000ffff0c7224 */ /* 0x000fe200078e0a08 */
[----:B0-----:R-:W-:-:S05]  /*2a60*/  IADD3 R4, P0, PT, R4, 0x1000, RZ ;  /* 0x0000100004047810 */ /* 0x001fca0007f1e0ff */
[----:B------:R-:W-:-:S08]  /*2a70*/  IMAD.X R5, RZ, RZ, R5, P0 ;  /* 0x000000ffff057224 */ /* 0x000fd000000e0605 */
.L_x_171:
[----:B------:R-:W-:-:S05]  /*2a80*/  IMAD.WIDE R8, R13, 0x4, R4 ;  /* 0x000000040d087825 */ /* 0x000fca00078e0204 */
        /* <DEDUP_REMOVED lines=58> */
[----:B------:R-:W-:Y:S02]  /*2e30*/  @P2 SEL R2, R2, R9, P0 ;  /* 0x0000000902022207 */ /* 0x000fe40000000000 */
[----:B------:R-:W-:Y:S01]  /*2e40*/  @P2 FSEL R3, R3, R22, P0 ;  /* 0x0000001603032208 */ /* 0x000fe20000000000 */
[----:B------:R-:W-:Y:S06]  /*2e50*/  @P1 BRA `(.L_x_171) ;  /* 0xfffffffc00081947 */ /* 0x000fec000383ffff */
[----:B------:R-:W-:Y:S05]  /*2e60*/  BSYNC.RECONVERGENT B3 ;  /* 0x0000000000037941 */ /* 0x000fea0003800200 */
.L_x_170:
[----:B------:R-:W-:-:S07]  /*2e70*/  VIADD R4, R6, 0xfffffc00 ;  /* 0xfffffc0006047836 */ /* 0x000fce0000000000 */
.L_x_169:
[----:B------:R-:W-:Y:S05]  /*2e80*/  BSYNC.RECONVERGENT B2 ;  /* 0x0000000000027941 */ /* 0x000fea0003800200 */
.L_x_168:
        /* <DEDUP_REMOVED lines=38> */
.L_x_173:
[----:B------:R-:W-:Y:S05]  /*30f0*/  BSYNC.RECONVERGENT B2 ;  /* 0x0000000000027941 */ /* 0x000fea0003800200 */
.L_x_172:
[----:B------:R-:W-:Y:S05]  /*3100*/  @!P1 BRA `(.L_x_167) ;  /* 0x0000000000949947 */ /* 0x000fea0003800000 */
[----:B------:R-:W-:Y:S01]  /*3110*/  ISETP.NE.AND P0, PT, R15, 0x1, PT ;  /* 0x000000010f00780c */ /* 0x000fe20003f05270 */
[----:B------:R-:W-:Y:S01]  /*3120*/  BSSY.RECONVERGENT B2, `(.L_x_174) ;  /* 0x0000019000027945 */ /* 0x000fe20003800200 */
[----:B------:R-:W-:Y:S01]  /*3130*/  LOP3.LUT P1, RZ, R10, 0x100, RZ, 0xc0, !PT ;  /* 0x000001000aff7812 */ /* 0x000fe2000782c0ff */
[----:B------:R-:W-:Y:S02]  /*3140*/  IMAD.MOV.U32 R11, RZ, RZ, R2 ;  /* 0x000000ffff0b7224 */ /* 0x000fe400078e0002 */
[----:B------:R-:W-:-:S08]  /*3150*/  IMAD.MOV.U32 R6, RZ, RZ, R3 ;  /* 0x000000ffff067224 */ /* 0x000fd000078e0003 */
        /* <DEDUP_REMOVED lines=21> */
.L_x_175:
[----:B------:R-:W-:Y:S05]  /*32b0*/  BSYNC.RECONVERGENT B2 ;  /* 0x0000000000027941 */ /* 0x000fea0003800200 */
.L_x_174:
        /* <DEDUP_REMOVED lines=8> */
[----:B------:R-:W-:Y:S02]  /*3340*/  @P1 SEL R2, R2, R11, P0 ;  /* 0x0000000b02021207 */ /* 0x000fe40000000000 */
[----:B------:R-:W-:-:S07]  /*3350*/  @P1 FSEL R3, R3, R6, P0 ;  /* 0x0000000603031208 */ /* 0x000fce0000000000 */
.L_x_167:
[----:B------:R-:W-:Y:S05]  /*3360*/  BSYNC.RECONVERGENT B1 ;  /* 0x0000000000017941 */ /* 0x000fea0003800200 */
.L_x_165:
        /* <DEDUP_REMOVED lines=19> */
.L_x_177:
[----:B------:R-:W-:Y:S05]  /*34a0*/  BSYNC.RECONVERGENT B1 ;  /* 0x0000000000017941 */ /* 0x000fea0003800200 */
.L_x_176:
        /* <DEDUP_REMOVED lines=13> */
.L_x_179:
[----:B------:R-:W-:Y:S05]  /*3580*/  BSYNC.RECONVERGENT B1 ;  /* 0x0000000000017941 */ /* 0x000fea0003800200 */
.L_x_178:
        /* <DEDUP_REMOVED lines=13> */
.L_x_181:
[----:B------:R-:W-:Y:S05]  /*3660*/  BSYNC.RECONVERGENT B1 ;  /* 0x0000000000017941 */ /* 0x000fea0003800200 */
.L_x_180:
        /* <DEDUP_REMOVED lines=13> */
.L_x_183:
[----:B------:R-:W-:Y:S05]  /*3740*/  BSYNC.RECONVERGENT B1 ;  /* 0x0000000000017941 */ /* 0x000fea0003800200 */
.L_x_182:
        /* <DEDUP_REMOVED lines=19> */
.L_x_185:
[----:B------:R-:W-:Y:S05]  /*3880*/  BSYNC.RECONVERGENT B1 ;  /* 0x0000000000017941 */ /* 0x000fea0003800200 */
.L_x_184:
        /* <DEDUP_REMOVED lines=45> */
.L_x_150:
[----:B------:R-:W-:Y:S05]  /*3b60*/  BSYNC.RECONVERGENT B0 ;  /* 0x0000000000007941 */ /* 0x000fea0003800200 */
.L_x_125:
[----:B------:R-:W5:Y:S02]  /*3b70*/  S2R R0, SR_TID.X ;  /* 0x0000000000007919 */ /* 0x000f640000002100 */
[----:B-----5:R-:W-:-:S13]  /*3b80*/  ISETP.NE.AND P0, PT, R0, RZ, PT ;  /* 0x000000ff0000720c */ /* 0x020fda0003f05270 */
[----:B------:R-:W-:Y:S05]  /*3b90*/  @P0 EXIT ;  /* 0x000000000000094d */ /* 0x000fea0003800000 */
[----:B------:R-:W-:-:S09]  /*3ba0*/  UISETP.NE.AND UP0, UPT, UR7, URZ, UPT ;  /* 0x000000ff0700728c */ /* 0x000fd2000bf05270 */
[----:B------:R-:W-:Y:S05]  /*3bb0*/  BRA.U !UP0, `(.L_x_186) ;  /* 0x0000000108207547 */ /* 0x000fea000b800000 */
[----:B------:R-:W5:Y:S01]  /*3bc0*/  LDCU.64 UR4, c[0x0][0x3c8] ;  /* 0x00007900ff0477ac */ /* 0x000f620008000a00 */
[----:B0123--:R-:W0:Y:S01]  /*3bd0*/  LDC.64 R6, c[0x0][0x3a8] ;  /* 0x0000ea00ff067b82 */ /* 0x00fe220000000a00 */
[----:B-----5:R-:W-:-:S04]  /*3be0*/  IADD3 R11, P0, PT, R2, UR4, RZ ;  /* 0x00000004020b7c10 */ /* 0x020fc8000ff1e0ff */
[----:B----4-:R-:W-:Y:S01]  /*3bf0*/  LEA.HI.X.SX32 R5, R2, UR5, 0x1, P0 ;  /* 0x0000000502057c11 */ /* 0x010fe200080f0eff */
[----:B------:R-:W-:Y:S01]  /*3c00*/  IMAD.MOV.U32 R4, RZ, RZ, R11 ;  /* 0x000000ffff047224 */ /* 0x000fe200078e000b */
[----:B0-----:R0:W-:Y:S04]  /*3c10*/  STG.E desc[UR8][R6.64+0x8], R3 ;  /* 0x0000080306007986 */ /* 0x0011e8000c101908 */
[----:B------:R0:W-:Y:S01]  /*3c20*/  STG.E.64 desc[UR8][R6.64], R4 ;  /* 0x0000000406007986 */ /* 0x0001e2000c101b08 */
[----:B------:R-:W-:Y:S05]  /*3c30*/  BRA `(.L_x_187) ;  /* 0x0000000000487947 */ /* 0x000fea0003800000 */
.L_x_186:
[----:B0123--:R-:W0:Y:S01]  /*3c40*/  LDC.64 R6, c[0x0][0x3a0] ;  /* 0x0000e800ff067b82 */ /* 0x00fe220000000a00 */
[----:B------:R-:W1:Y:S01]  /*3c50*/  LDCU.64 UR4, c[0x0][0x3c8] ;  /* 0x00007900ff0477ac */ /* 0x000e620008000a00 */
[----:B0-----:R-:W2:Y:S02]  /*3c60*/  LDG.E R0, desc[UR8][R6.64+0x8] ;  /* 0x0000080806007981 */ /* 0x001ea4000c1e1900 */
[----:B--2---:R-:W-:-:S13]  /*3c70*/  FSETP.GEU.AND P1, PT, R3, R0, PT ;  /* 0x000000000300720b */ /* 0x004fda0003f2e000 */
[----:B----4-:R-:W2:Y:S01]  /*3c80*/  @P1 LDG.E.64 R4, desc[UR8][R6.64] ;  /* 0x0000000806041981 */ /* 0x010ea2000c1e1b00 */
[C---:B-1----:R-:W-:Y:S01]  /*3c90*/  IADD3 R11, P0, PT, R2.reuse, UR4, RZ ;  /* 0x00000004020b7c10 */ /* 0x042fe2000ff1e0ff */
[----:B------:R-:W0:Y:S03]  /*3ca0*/  LDC.64 R8, c[0x0][0x3a8] ;  /* 0x0000ea00ff087b82 */ /* 0x000e260000000a00 */
[----:B------:R-:W-:Y:S02]  /*3cb0*/  LEA.HI.X.SX32 R13, R2, UR5, 0x1, P0 ;  /* 0x00000005020d7c11 */ /* 0x000fe400080f0eff */
[----:B--2---:R-:W-:-:S04]  /*3cc0*/  @P1 ISETP.GE.U32.AND P0, PT, R11, R4, PT ;  /* 0x000000040b00120c */ /* 0x004fc80003f06070 */
        /* <DEDUP_REMOVED lines=9> */
.L_x_187:
[----:B------:R-:W-:-:S13]  /*3d60*/  ISETP.NE.AND P0, PT, RZ, UR10, PT ;  /* 0x0000000aff007c0c */ /* 0x000fda000bf05270 */
[----:B------:R-:W-:Y:S05]  /*3d70*/  @!P0 EXIT ;  /* 0x000000000000894d */ /* 0x000fea0003800000 */
[----:B01----:R-:W0:Y:S08]  /*3d80*/  LDC.64 R4, c[0x0][0x3b8] ;  /* 0x0000ee00ff047b82 */ /* 0x003e300000000a00 */
[----:B------:R-:W1:Y:S01]  /*3d90*/  LDC.64 R6, c[0x0][0x3c0] ;  /* 0x0000f000ff067b82 */ /* 0x000e620000000a00 */
[----:B0-----:R-:W-:Y:S04]  /*3da0*/  STG.E desc[UR8][R4.64], R3 ;  /* 0x0000000304007986 */ /* 0x001fe8000c101908 */
[----:B-1----:R-:W-:Y:S01]  /*3db0*/  STG.E desc[UR8][R6.64], R11 ;  /* 0x0000000b06007986 */ /* 0x002fe2000c101908 */
[----:B------:R-:W-:Y:S05]  /*3dc0*/  EXIT ;  /* 0x000000000000794d */ /* 0x000fea0003800000 */
.L_x_188:
        /* <DEDUP_REMOVED lines=11> */
.L_x_226:


//--------------------- .text._ZN3cub18CUB_300001_SM_10006detail11EmptyKernelIvEEvv --------------------------
	.section	.text._ZN3cub18CUB_300001_SM_10006detail11EmptyKernelIvEEvv,"ax",@progbits
	.align	128
        .global         _ZN3cub18CUB_300001_SM_10006detail11EmptyKernelIvEEvv
        .type           _ZN3cub18CUB_300001_SM_10006detail11EmptyKernelIvEEvv,@function
        .size           _ZN3cub18CUB_300001_SM_10006detail11EmptyKernelIvEEvv,(.L_x_227 - _ZN3cub18CUB_300001_SM_10006detail11EmptyKernelIvEEvv)
        .other          _ZN3cub18CUB_300001_SM_10006detail11EmptyKernelIvEEvv,@"STO_CUDA_ENTRY STV_DEFAULT"
_ZN3cub18CUB_300001_SM_10006detail11EmptyKernelIvEEvv:
.text._ZN3cub18CUB_300001_SM_10006detail11EmptyKernelIvEEvv:
[----:B------:R-:W-:Y:S01]  /*0000*/  LDC R1, c[0x0][0x37c] ;  /* 0x0000df00ff017b82 */ /* 0x000fe20000000800 */
[----:B------:R-:W-:Y:S05]  /*0010*/  EXIT ;  /* 0x000000000000794d */ /* 0x000fea0003800000 */
.L_x_189:
        /* <DEDUP_REMOVED lines=14> */
.L_x_227:


//--------------------- .text._Z21check_slack_conditionPKfS0_S0_Pii --------------------------
	.section	.text._Z21check_slack_conditionPKfS0_S0_Pii,"ax",@progbits
	.align	128
        .global         _Z21check_slack_conditionPKfS0_S0_Pii
        .type           _Z21check_slack_conditionPKfS0_S0_Pii,@function
        .size           _Z21check_slack_conditionPKfS0_S0_Pii,(.L_x_228 - _Z21check_slack_conditionPKfS0_S0_Pii)
        .other          _Z21check_slack_conditionPKfS0_S0_Pii,@"STO_CUDA_ENTRY STV_DEFAULT"
_Z21check_slack_conditionPKfS0_S0_Pii:
.text._Z21check_slack_conditionPKfS0_S0_Pii:
[----:B------:R-:W-:Y:S01]  /*0000*/  LDC R1, c[0x0][0x37c] ;  /* 0x0000df00ff017b82 */ /* 0x000fe20000000800 */
[----:B------:R-:W0:Y:S07]  /*0010*/  S2R R0, SR_TID.Y ;  /* 0x0000000000007919 */ /* 0x000e2e0000002200 */
[----:B------:R-:W0:Y:S01]  /*0020*/  S2UR UR4, SR_CTAID.Y ;  /* 0x00000000000479c3 */ /* 0x000e220000002600 */
[----:B------:R-:W1:Y:S01]  /*0030*/  LDCU UR6, c[0x0][0x3a0] ;  /* 0x00007400ff0677ac */ /* 0x000e620008000800 */
[----:B------:R-:W2:Y:S06]  /*0040*/  S2R R3, SR_TID.X ;  /* 0x0000000000037919 */ /* 0x000eac0000002100 */
[----:B------:R-:W0:Y:S08]  /*0050*/  LDC R9, c[0x0][0x364] ;  /* 0x0000d900ff097b82 */ /* 0x000e300000000800 */
[----:B------:R-:W2:Y:S08]  /*0060*/  S2UR UR5, SR_CTAID.X ;  /* 0x00000000000579c3 */ /* 0x000eb00000002500 */
[----:B------:R-:W2:Y:S01]  /*0070*/  LDC R2, c[0x0][0x360] ;  /* 0x0000d800ff027b82 */ /* 0x000ea20000000800 */
[----:B0-----:R-:W-:-:S02]  /*0080*/  IMAD R9, R9, UR4, R0 ;  /* 0x0000000409097c24 */ /* 0x001fc4000f8e0200 */
[----:B--2---:R-:W-:-:S05]  /*0090*/  IMAD R0, R2, UR5, R3 ;  /* 0x0000000502007c24 */ /* 0x004fca000f8e0203 */
[----:B------:R-:W-:-:S04]  /*00a0*/  VIMNMX R2, PT, PT, R9, R0, !PT ;  /* 0x0000000009027248 */ /* 0x000fc80007fe0100 */
[----:B-1----:R-:W-:-:S13]  /*00b0*/  ISETP.GE.AND P0, PT, R2, UR6, PT ;  /* 0x0000000602007c0c */ /* 0x002fda000bf06270 */
[----:B------:R-:W-:Y:S05]  /*00c0*/  @P0 EXIT ;  /* 0x000000000000094d */ /* 0x000fea0003800000 */
[----:B------:R-:W0:Y:S01]  /*00d0*/  LDC.64 R2, c[0x0][0x380] ;  /* 0x0000e000ff027b82 */ /* 0x000e220000000a00 */
[----:B------:R-:W1:Y:S01]  /*00e0*/  LDCU.64 UR4, c[0x0][0x358] ;  /* 0x00006b00ff0477ac */ /* 0x000e620008000a00 */
[----:B------:R-:W-:-:S06]  /*00f0*/  IMAD R11, R0, UR6, R9 ;  /* 0x00000006000b7c24 */ /* 0x000fcc000f8e0209 */
[----:B------:R-:W2:Y:S08]  /*0100*/  LDC.64 R4, c[0x0][0x388] ;  /* 0x0000e200ff047b82 */ /* 0x000eb00000000a00 */
[----:B------:R-:W3:Y:S01]  /*0110*/  LDC.64 R6, c[0x0][0x390] ;  /* 0x0000e400ff067b82 */ /* 0x000ee20000000a00 */
[----:B0-----:R-:W-:-:S06]  /*0120*/  IMAD.WIDE R2, R11, 0x4, R2 ;  /* 0x000000040b027825 */ /* 0x001fcc00078e0202 */
[----:B-1----:R-:W4:Y:S01]  /*0130*/  LDG.E R2, desc[UR4][R2.64] ;  /* 0x0000000402027981 */ /* 0x002f22000c1e1900 */
[----:B--2---:R-:W-:-:S06]  /*0140*/  IMAD.WIDE.U32 R4, R9, 0x4, R4 ;  /* 0x0000000409047825 */ /* 0x004fcc00078e0004 */
[----:B------:R-:W4:Y:S01]  /*0150*/  LDG.E R5, desc[UR4][R4.64] ;  /* 0x0000000404057981 */ /* 0x000f22000c1e1900 */
[----:B---3--:R-:W-:-:S06]  /*0160*/  IMAD.WIDE R6, R0, 0x4, R6 ;  /* 0x0000000400067825 */ /* 0x008fcc00078e0206 */
[----:B------:R-:W2:Y:S01]  /*0170*/  LDG.E R7, desc[UR4][R6.64] ;  /* 0x0000000406077981 */ /* 0x000ea2000c1e1900 */
[----:B----4-:R-:W-:-:S04]  /*0180*/  FADD R0, R2, -R5 ;  /* 0x8000000502007221 */ /* 0x010fc80000000000 */
[----:B--2---:R-:W-:-:S05]  /*0190*/  FADD R0, R0, -R7 ;  /* 0x8000000700007221 */ /* 0x004fca0000000000 */
[----:B------:R-:W-:-:S13]  /*01a0*/  FSETP.GEU.AND P0, PT, R0, -9.9999997473787516356e-05, PT ;  /* 0xb8d1b7170000780b */ /* 0x000fda0003f0e000 */
[----:B------:R-:W-:Y:S05]  /*01b0*/  @P0 EXIT ;  /* 0x000000000000094d */ /* 0x000fea0003800000 */
[----:B------:R-:W0:Y:S01]  /*01c0*/  LDC.64 R2, c[0x0][0x398] ;  /* 0x0000e600ff027b82 */ /* 0x000e220000000a00 */
[----:B------:R-:W-:-:S05]  /*01d0*/  HFMA2 R5, -RZ, RZ, 0, 5.9604644775390625e-08 ;  /* 0x00000001ff057431 */ /* 0x000fca00000001ff */
[----:B0-----:R-:W-:Y:S01]  /*01e0*/  ATOMG.E.EXCH.STRONG.GPU PT, RZ, desc[UR4][R2.64], R5 ;  /* 0x8000000502ff79a8 */ /* 0x001fe2000c1ef104 */
[----:B------:R-:W-:Y:S05]  /*01f0*/  EXIT ;  /* 0x000000000000794d */ /* 0x000fea0003800000 */
.L_x_190:
        /* <DEDUP_REMOVED lines=16> */
.L_x_228:


//--------------------- .text._Z24check_feasible_conditionPKfPKiS0_S0_Pii --------------------------
	.section	.text._Z24check_feasible_conditionPKfPKiS0_S0_Pii,"ax",@progbits
	.align	128
        .global         _Z24check_feasible_conditionPKfPKiS0_S0_Pii
        .type           _Z24check_feasible_conditionPKfPKiS0_S0_Pii,@function
        .size           _Z24check_feasible_conditionPKfPKiS0_S0_Pii,(.L_x_229 - _Z24check_feasible_conditionPKfPKiS0_S0_Pii)
        .other          _Z24check_feasible_conditionPKfPKiS0_S0_Pii,@"STO_CUDA_ENTRY STV_DEFAULT"
_Z24check_feasible_conditionPKfPKiS0_S0_Pii:
.text._Z24check_feasible_conditionPKfPKiS0_S0_Pii:
        /* <DEDUP_REMOVED lines=15> */
[----:B------:R-:W-:-:S04]  /*00f0*/  IMAD R11, R0, UR6, R9 ;  /* 0x00000006000b7c24 */ /* 0x000fc8000f8e0209 */
[----:B0-----:R-:W-:-:S06]  /*0100*/  IMAD.WIDE R2, R11, 0x4, R2 ;  /* 0x000000040b027825 */ /* 0x001fcc00078e0202 */
[----:B-1----:R-:W2:Y:S02]  /*0110*/  LDG.E R2, desc[UR4][R2.64] ;  /* 0x0000000402027981 */ /* 0x002ea4000c1e1900 */
[----:B--2---:R-:W-:-:S13]  /*0120*/  ISETP.NE.AND P0, PT, R2, 0x1, PT ;  /* 0x000000010200780c */ /* 0x004fda0003f05270 */
[----:B------:R-:W-:Y:S05]  /*0130*/  @P0 EXIT ;  /* 0x000000000000094d */ /* 0x000fea0003800000 */
[----:B------:R-:W0:Y:S08]  /*0140*/  LDC.64 R2, c[0x0][0x380] ;  /* 0x0000e000ff027b82 */ /* 0x000e300000000a00 */
[----:B------:R-:W1:Y:S08]  /*0150*/  LDC.64 R4, c[0x0][0x390] ;  /* 0x0000e400ff047b82 */ /* 0x000e700000000a00 */
[----:B------:R-:W2:Y:S01]  /*0160*/  LDC.64 R6, c[0x0][0x398] ;  /* 0x0000e600ff067b82 */ /* 0x000ea20000000a00 */
[----:B0-----:R-:W-:-:S06]  /*0170*/  IMAD.WIDE R2, R11, 0x4, R2 ;  /* 0x000000040b027825 */ /* 0x001fcc00078e0202 */
[----:B------:R-:W3:Y:S01]  /*0180*/  LDG.E R2, desc[UR4][R2.64] ;  /* 0x0000000402027981 */ /* 0x000ee2000c1e1900 */
[----:B-1----:R-:W-:-:S06]  /*0190*/  IMAD.WIDE.U32 R4, R9, 0x4, R4 ;  /* 0x0000000409047825 */ /* 0x002fcc00078e0004 */
[----:B------:R-:W3:Y:S01]  /*01a0*/  LDG.E R5, desc[UR4][R4.64] ;  /* 0x0000000404057981 */ /* 0x000ee2000c1e1900 */
[----:B--2---:R-:W-:-:S06]  /*01b0*/  IMAD.WIDE R6, R0, 0x4, R6 ;  /* 0x0000000400067825 */ /* 0x004fcc00078e0206 */
[----:B------:R-:W2:Y:S01]  /*01c0*/  LDG.E R7, desc[UR4][R6.64] ;  /* 0x0000000406077981 */ /* 0x000ea2000c1e1900 */
[----:B---3--:R-:W-:-:S04]  /*01d0*/  FADD R0, R2, -R5 ;  /* 0x8000000502007221 */ /* 0x008fc80000000000 */
[----:B--2---:R-:W-:-:S05]  /*01e0*/  FADD R0, R0, -R7 ;  /* 0x8000000700007221 */ /* 0x004fca0000000000 */
[----:B------:R-:W-:-:S13]  /*01f0*/  FSETP.GT.AND P0, PT, |R0|, 9.9999997473787516356e-05, PT ;  /* 0x38d1b7170000780b */ /* 0x000fda0003f04200 */
[----:B------:R-:W-:Y:S05]  /*0200*/  @!P0 EXIT ;  /* 0x000000000000894d */ /* 0x000fea0003800000 */
[----:B------:R-:W0:Y:S01]  /*0210*/  LDC.64 R2, c[0x0][0x3a0] ;  /* 0x0000e800ff027b82 */ /* 0x000e220000000a00 */
[----:B------:R-:W-:-:S05]  /*0220*/  HFMA2 R5, -RZ, RZ, 0, 5.9604644775390625e-08 ;  /* 0x00000001ff057431 */ /* 0x000fca00000001ff */
[----:B0-----:R-:W-:Y:S01]  /*0230*/  ATOMG.E.EXCH.STRONG.GPU PT, RZ, desc[UR4][R2.64], R5 ;  /* 0x8000000502ff79a8 */ /* 0x001fe2000c1ef104 */
[----:B------:R-:W-:Y:S05]  /*0240*/  EXIT ;  /* 0x000000000000794d */ /* 0x000fea0003800000 */
.L_x_191:
        /* <DEDUP_REMOVED lines=11> */
.L_x_229:


//--------------------- .text._Z8initVarsPiS_i    --------------------------
	.section	.text._Z8initVarsPiS_i,"ax",@progbits
	.align	128
        .global         _Z8initVarsPiS_i
        .type           _Z8initVarsPiS_i,@function
        .size           _Z8initVarsPiS_i,(.L_x_230 - _Z8initVarsPiS_i)
        .other          _Z8initVarsPiS_i,@"STO_CUDA_ENTRY STV_DEFAULT"
_Z8initVarsPiS_i:
.text._Z8initVarsPiS_i:
[----:B------:R-:W-:Y:S08]  /*0000*/  LDC R1, c[0x0][0x37c] ;  /* 0x0000df00ff017b82 */ /* 0x000ff00000000800 */
[----:B------:R-:W0:Y:S01]  /*0010*/  LDC R7, c[0x0][0x390] ;  /* 0x0000e400ff077b82 */ /* 0x000e220000000800 */
[----:B------:R-:W0:Y:S07]  /*0020*/  LDCU.64 UR4, c[0x0][0x358] ;  /* 0x00006b00ff0477ac */ /* 0x000e2e0008000a00 */
[----:B------:R-:W0:Y:S08]  /*0030*/  LDC.64 R2, c[0x0][0x380] ;  /* 0x0000e000ff027b82 */ /* 0x000e300000000a00 */
[----:B------:R-:W1:Y:S01]  /*0040*/  LDC.64 R4, c[0x0][0x388] ;  /* 0x0000e200ff047b82 */ /* 0x000e620000000a00 */
[----:B0-----:R-:W-:Y:S04]  /*0050*/  STG.E desc[UR4][R2.64], R7 ;  /* 0x0000000702007986 */ /* 0x001fe8000c101904 */
[----:B-1----:R-:W-:Y:S01]  /*0060*/  STG.E desc[UR4][R4.64], R7 ;  /* 0x0000000704007986 */ /* 0x002fe2000c101904 */
[----:B------:R-:W-:Y:S05]  /*0070*/  EXIT ;  /* 0x000000000000794d */ /* 0x000fea0003800000 */
.L_x_192:
        /* <DEDUP_REMOVED lines=16> */
.L_x_230:


//--------------------- .text._Z23find_min_valid_atomic2dPKfPKiS2_iPf --------------------------
	.section	.text._Z23find_min_valid_atomic2dPKfPKiS2_iPf,"ax",@progbits
	.align	128
        .global         _Z23find_min_valid_atomic2dPKfPKiS2_iPf
        .type           _Z23find_min_valid_atomic2dPKfPKiS2_iPf,@function
        .size           _Z23find_min_valid_atomic2dPKfPKiS2_iPf,(.L_x_231 - _Z23find_min_valid_atomic2dPKfPKiS2_iPf)
        .other          _Z23find_min_valid_atomic2dPKfPKiS2_iPf,@"STO_CUDA_ENTRY STV_DEFAULT"
_Z23find_min_valid_atomic2dPKfPKiS2_iPf:
.text._Z23find_min_valid_atomic2dPKfPKiS2_iPf:
        /* <DEDUP_REMOVED lines=15> */
[----:B0-----:R-:W-:-:S06]  /*00f0*/  IMAD.WIDE.U32 R2, R5, 0x4, R2 ;  /* 0x0000000405027825 */ /* 0x001fcc00078e0002 */
[----:B-1----:R-:W2:Y:S02]  /*0100*/  LDG.E R2, desc[UR4][R2.64] ;  /* 0x0000000402027981 */ /* 0x002ea4000c1e1900 */
[----:B--2---:R-:W-:-:S13]  /*0110*/  ISETP.NE.AND P0, PT, R2, UR6, PT ;  /* 0x0000000602007c0c */ /* 0x004fda000bf05270 */
[----:B------:R-:W-:Y:S05]  /*0120*/  @!P0 EXIT ;  /* 0x000000000000894d */ /* 0x000fea0003800000 */
[----:B------:R-:W0:Y:S02]  /*0130*/  LDC.64 R2, c[0x0][0x390] ;  /* 0x0000e400ff027b82 */ /* 0x000e240000000a00 */
[----:B0-----:R-:W-:-:S06]  /*0140*/  IMAD.WIDE R2, R0, 0x4, R2 ;  /* 0x0000000400027825 */ /* 0x001fcc00078e0202 */
[----:B------:R-:W2:Y:S02]  /*0150*/  LDG.E R2, desc[UR4][R2.64] ;  /* 0x0000000402027981 */ /* 0x000ea4000c1e1900 */
[----:B--2---:R-:W-:-:S13]  /*0160*/  ISETP.NE.AND P0, PT, R2, UR6, PT ;  /* 0x0000000602007c0c */ /* 0x004fda000bf05270 */
[----:B------:R-:W-:Y:S05]  /*0170*/  @P0 EXIT ;  /* 0x000000000000094d */ /* 0x000fea0003800000 */
[----:B------:R-:W0:Y:S01]  /*0180*/  LDC.64 R2, c[0x0][0x380] ;  /* 0x0000e000ff027b82 */ /* 0x000e220000000a00 */
[----:B------:R-:W-:-:S04]  /*0190*/  IMAD R5, R0, UR6, R5 ;  /* 0x0000000600057c24 */ /* 0x000fc8000f8e0205 */
[----:B0-----:R-:W-:-:S05]  /*01a0*/  IMAD.WIDE R2, R5, 0x4, R2 ;  /* 0x0000000405027825 */ /* 0x001fca00078e0202 */
[----:B------:R-:W2:Y:S02]  /*01b0*/  LDG.E R5, desc[UR4][R2.64] ;  /* 0x0000000402057981 */ /* 0x000ea4000c1e1900 */
[----:B--2---:R-:W-:-:S13]  /*01c0*/  FSETP.GE.AND P0, PT, R5, RZ, PT ;  /* 0x000000ff0500720b */ /* 0x004fda0003f06000 */
[----:B------:R-:W-:Y:S05]  /*01d0*/  @!P0 EXIT ;  /* 0x000000000000894d */ /* 0x000fea0003800000 */
[----:B------:R-:W0:Y:S02]  /*01e0*/  LDC.64 R2, c[0x0][0x3a0] ;  /* 0x0000e800ff027b82 */ /* 0x000e240000000a00 */
[----:B0-----:R-:W2:Y:S02]  /*01f0*/  LDG.E R0, desc[UR4][R2.64] ;  /* 0x0000000402007981 */ /* 0x001ea4000c1e1900 */
[----:B--2---:R-:W-:-:S13]  /*0200*/  FSETP.GEU.AND P0, PT, R5, R0, PT ;  /* 0x000000000500720b */ /* 0x004fda0003f0e000 */
[----:B------:R-:W-:Y:S05]  /*0210*/  @P0 EXIT ;  /* 0x000000000000094d */ /* 0x000fea0003800000 */
[----:B------:R-:W-:-:S07]  /*0220*/  MOV R4, R0 ;  /* 0x0000000000047202 */ /* 0x000fce0000000f00 */
.L_x_193:
[----:B------:R-:W-:Y:S05]  /*0230*/  YIELD ;  /* 0x0000000000007946 */ /* 0x000fea0003800000 */
[----:B------:R-:W2:Y:S02]  /*0240*/  ATOMG.E.CAS.STRONG.GPU PT, R4, [R2], R4, R5 ;  /* 0x00000004020473a9 */ /* 0x000ea400001ee105 */
[----:B--2---:R-:W-:-:S13]  /*0250*/  FSETP.GEU.AND P0, PT, R5, R4, PT ;  /* 0x000000040500720b */ /* 0x004fda0003f0e000 */
[----:B------:R-:W-:Y:S05]  /*0260*/  @!P0 BRA `(.L_x_193) ;  /* 0xfffffffc00f08947 */ /* 0x000fea000383ffff */
[----:B------:R-:W-:Y:S05]  /*0270*/  EXIT ;  /* 0x000000000000794d */ /* 0x000fea0003800000 */
.L_x_194:
        /* <DEDUP_REMOVED lines=16> */
.L_x_231:


//--------------------- .text._Z13find_negativePKfiPiS1_S1_ --------------------------
	.section	.text._Z13find_negativePKfiPiS1_S1_,"ax",@progbits
	.align	128
        .global         _Z13find_negativePKfiPiS1_S1_
        .type           _Z13find_negativePKfiPiS1_S1_,@function
        .size           _Z13find_negativePKfiPiS1_S1_,(.L_x_232 - _Z13find_negativePKfiPiS1_S1_)
        .other          _Z13find_negativePKfiPiS1_S1_,@"STO_CUDA_ENTRY STV_DEFAULT"
_Z13find_negativePKfiPiS1_S1_:
.text._Z13find_negativePKfiPiS1_S1_:
        /* <DEDUP_REMOVED lines=18> */
[----:B--2---:R-:W-:-:S13]  /*0120*/  FSETP.GEU.AND P0, PT, R2, RZ, PT ;  /* 0x000000ff0200720b */ /* 0x004fda0003f0e000 */
[----:B------:R-:W-:Y:S05]  /*0130*/  @P0 EXIT ;  /* 0x000000000000094d */ /* 0x000fea0003800000 */
[----:B------:R-:W0:Y:S01]  /*0140*/  LDC.64 R2, c[0x0][0x390] ;  /* 0x0000e400ff027b82 */ /* 0x000e220000000a00 */
[----:B------:R-:W-:-:S05]  /*0150*/  HFMA2 R5, -RZ, RZ, 0, 5.9604644775390625e-08 ;  /* 0x00000001ff057431 */ /* 0x000fca00000001ff */
[----:B0-----:R-:W2:Y:S02]  /*0160*/  ATOMG.E.EXCH.STRONG.GPU PT, R2, desc[UR4][R2.64], R5 ;  /* 0x80000005020279a8 */ /* 0x001ea4000c1ef104 */
[----:B--2---:R-:W-:-:S13]  /*0170*/  ISETP.NE.AND P0, PT, R2, RZ, PT ;  /* 0x000000ff0200720c */ /* 0x004fda0003f05270 */
[----:B------:R-:W-:Y:S05]  /*0180*/  @P0 EXIT ;  /* 0x000000000000094d */ /* 0x000fea0003800000 */
[----:B------:R-:W0:Y:S08]  /*0190*/  LDC.64 R2, c[0x0][0x398] ;  /* 0x0000e600ff027b82 */ /* 0x000e300000000a00 */
[----:B------:R-:W1:Y:S01]  /*01a0*/  LDC.64 R4, c[0x0][0x3a0] ;  /* 0x0000e800ff047b82 */ /* 0x000e620000000a00 */
[----:B0-----:R-:W-:Y:S04]  /*01b0*/  STG.E desc[UR4][R2.64], R7 ;  /* 0x0000000702007986 */ /* 0x001fe8000c101904 */
[----:B-1----:R-:W-:Y:S01]  /*01c0*/  STG.E desc[UR4][R4.64], R0 ;  /* 0x0000000004007986 */ /* 0x002fe2000c101904 */
[----:B------:R-:W-:Y:S05]  /*01d0*/  EXIT ;  /* 0x000000000000794d */ /* 0x000fea0003800000 */
.L_x_195:
        /* <DEDUP_REMOVED lines=10> */
.L_x_232:


//--------------------- .text._Z10updateValsPfS_iii --------------------------
	.section	.text._Z10updateValsPfS_iii,"ax",@progbits
	.align	128
        .global         _Z10updateValsPfS_iii
        .type           _Z10updateValsPfS_iii,@function
        .size           _Z10updateValsPfS_iii,(.L_x_233 - _Z10updateValsPfS_iii)
        .other          _Z10updateValsPfS_iii,@"STO_CUDA_ENTRY STV_DEFAULT"
_Z10updateValsPfS_iii:
.text._Z10updateValsPfS_iii:
[----:B------:R-:W-:Y:S08]  /*0000*/  LDC R1, c[0x0][0x37c] ;  /* 0x0000df00ff017b82 */ /* 0x000ff00000000800 */
[----:B------:R-:W0:Y:S01]  /*0010*/  LDC.64 R8, c[0x0][0x390] ;  /* 0x0000e400ff087b82 */ /* 0x000e220000000a00 */
[----:B------:R-:W0:Y:S01]  /*0020*/  LDCU UR6, c[0x0][0x398] ;  /* 0x00007300ff0677ac */ /* 0x000e220008000800 */
[----:B------:R-:W1:Y:S06]  /*0030*/  LDCU.64 UR4, c[0x0][0x358] ;  /* 0x00006b00ff0477ac */ /* 0x000e6c0008000a00 */
[----:B------:R-:W2:Y:S08]  /*0040*/  LDC.64 R2, c[0x0][0x380] ;  /* 0x0000e000ff027b82 */ /* 0x000eb00000000a00 */
[----:B------:R-:W3:Y:S01]  /*0050*/  LDC.64 R4, c[0x0][0x388] ;  /* 0x0000e200ff047b82 */ /* 0x000ee20000000a00 */
[----:B0-----:R-:W-:-:S04]  /*0060*/  IMAD R7, R9, UR6, R8 ;  /* 0x0000000609077c24 */ /* 0x001fc8000f8e0208 */
[----:B--2---:R-:W-:-:S06]  /*0070*/  IMAD.WIDE R2, R7, 0x4, R2 ;  /* 0x0000000407027825 */ /* 0x004fcc00078e0202 */
[----:B-1----:R-:W2:Y:S01]  /*0080*/  LDG.E R2, desc[UR4][R2.64] ;  /* 0x0000000402027981 */ /* 0x002ea2000c1e1900 */
[----:B---3--:R-:W-:-:S05]  /*0090*/  IMAD.WIDE R4, R9, 0x4, R4 ;  /* 0x0000000409047825 */ /* 0x008fca00078e0204 */
[----:B------:R-:W2:Y:S02]  /*00a0*/  LDG.E R7, desc[UR4][R4.64] ;  /* 0x0000000404077981 */ /* 0x000ea4000c1e1900 */
[----:B--2---:R-:W-:-:S05]  /*00b0*/  FADD R7, R2, R7 ;  /* 0x0000000702077221 */ /* 0x004fca0000000000 */
[----:B------:R-:W-:Y:S01]  /*00c0*/  STG.E desc[UR4][R4.64], R7 ;  /* 0x0000000704007986 */ /* 0x000fe2000c101904 */
[----:B------:R-:W-:Y:S05]  /*00d0*/  EXIT ;  /* 0x000000000000794d */ /* 0x000fea0003800000 */
.L_x_196:
        /* <DEDUP_REMOVED lines=10> */
.L_x_233:


//--------------------- .text._Z12update_dualsPiS_PfS0_fi --------------------------
	.section	.text._Z12update_dualsPiS_PfS0_fi,"ax",@progbits
	.align	128
        .global         _Z12update_dualsPiS_PfS0_fi
        .type           _Z12update_dualsPiS_PfS0_fi,@function
        .size           _Z12update_dualsPiS_PfS0_fi,(.L_x_234 - _Z12update_dualsPiS_PfS0_fi)
        .other          _Z12update_dualsPiS_PfS0_fi,@"STO_CUDA_ENTRY STV_DEFAULT"
_Z12update_dualsPiS_PfS0_fi:
.text._Z12update_dualsPiS_PfS0_fi:
[----:B------:R-:W-:Y:S01]  /*0000*/  LDC R1, c[0x0][0x37c] ;  /* 0x0000df00ff017b82 */ /* 0x000fe20000000800 */
[----:B------:R-:W0:Y:S07]  /*0010*/  S2R R0, SR_TID.X ;  /* 0x0000000000007919 */ /* 0x000e2e0000002100 */
[----:B------:R-:W0:Y:S01]  /*0020*/  S2UR UR4, SR_CTAID.X ;  /* 0x00000000000479c3 */ /* 0x000e220000002500 */
[----:B------:R-:W1:Y:S07]  /*0030*/  LDCU UR6, c[0x0][0x3a4] ;  /* 0x00007480ff0677ac */ /* 0x000e6e0008000800 */
[----:B------:R-:W0:Y:S02]  /*0040*/  LDC R9, c[0x0][0x360] ;  /* 0x0000d800ff097b82 */ /* 0x000e240000000800 */
[----:B0-----:R-:W-:-:S05]  /*0050*/  IMAD R9, R9, UR4, R0 ;  /* 0x0000000409097c24 */ /* 0x001fca000f8e0200 */
[----:B-1----:R-:W-:-:S13]  /*0060*/  ISETP.GE.AND P0, PT, R9, UR6, PT ;  /* 0x0000000609007c0c */ /* 0x002fda000bf06270 */
[----:B------:R-:W-:Y:S05]  /*0070*/  @P0 EXIT ;  /* 0x000000000000094d */ /* 0x000fea0003800000 */
[----:B------:R-:W0:Y:S01]  /*0080*/  LDC.64 R2, c[0x0][0x380] ;  /* 0x0000e000ff027b82 */ /* 0x000e220000000a00 */
[----:B------:R-:W1:Y:S07]  /*0090*/  LDCU.64 UR4, c[0x0][0x358] ;  /* 0x00006b00ff0477ac */ /* 0x000e6e0008000a00 */
[----:B------:R-:W2:Y:S01]  /*00a0*/  LDC.64 R6, c[0x0][0x388] ;  /* 0x0000e200ff067b82 */ /* 0x000ea20000000a00 */
[----:B0-----:R-:W-:-:S06]  /*00b0*/  IMAD.WIDE R2, R9, 0x4, R2 ;  /* 0x0000000409027825 */ /* 0x001fcc00078e0202 */
[----:B-1----:R-:W3:Y:S02]  /*00c0*/  LDG.E R2, desc[UR4][R2.64] ;  /* 0x0000000402027981 */ /* 0x002ee4000c1e1900 */
[----:B---3--:R-:W-:-:S13]  /*00d0*/  ISETP.NE.AND P0, PT, R2, UR6, PT ;  /* 0x0000000602007c0c */ /* 0x008fda000bf05270 */
[----:B------:R-:W0:Y:S08]  /*00e0*/  @P0 LDC.64 R4, c[0x0][0x390] ;  /* 0x0000e400ff040b82 */ /* 0x000e300000000a00 */
[----:B------:R-:W1:Y:S01]  /*00f0*/  @P0 LDC R11, c[0x0][0x3a0] ;  /* 0x0000e800ff0b0b82 */ /* 0x000e620000000800 */
[----:B0-----:R-:W-:-:S05]  /*0100*/  @P0 IMAD.WIDE R4, R9, 0x4, R4 ;  /* 0x0000000409040825 */ /* 0x001fca00078e0204 */
[----:B------:R-:W1:Y:S01]  /*0110*/  @P0 LDG.E R0, desc[UR4][R4.64] ;  /* 0x0000000404000981 */ /* 0x000e62000c1e1900 */
[----:B--2---:R-:W-:-:S04]  /*0120*/  IMAD.WIDE R6, R9, 0x4, R6 ;  /* 0x0000000409067825 */ /* 0x004fc800078e0206 */
[----:B-1----:R-:W-:-:S05]  /*0130*/  @P0 FADD R11, R0, R11 ;  /* 0x0000000b000b0221 */ /* 0x002fca0000000000 */
[----:B------:R0:W-:Y:S04]  /*0140*/  @P0 STG.E desc[UR4][R4.64], R11 ;  /* 0x0000000b04000986 */ /* 0x0001e8000c101904 */
[----:B------:R-:W2:Y:S02]  /*0150*/  LDG.E R6, desc[UR4][R6.64] ;  /* 0x0000000406067981 */ /* 0x000ea4000c1e1900 */
[----:B--2---:R-:W-:-:S13]  /*0160*/  ISETP.NE.AND P0, PT, R6, UR6, PT ;  /* 0x0000000606007c0c */ /* 0x004fda000bf05270 */
[----:B0-----:R-:W-:Y:S05]  /*0170*/  @!P0 EXIT ;  /* 0x000000000000894d */ /* 0x001fea0003800000 */
[----:B------:R-:W0:Y:S01]  /*0180*/  LDC.64 R2, c[0x0][0x398] ;  /* 0x0000e600ff027b82 */ /* 0x000e220000000a00 */
[----:B------:R-:W1:Y:S01]  /*0190*/  LDCU UR6, c[0x0][0x3a0] ;  /* 0x00007400ff0677ac */ /* 0x000e620008000800 */
[----:B0-----:R-:W-:-:S05]  /*01a0*/  IMAD.WIDE R2, R9, 0x4, R2 ;  /* 0x0000000409027825 */ /* 0x001fca00078e0202 */
[----:B------:R-:W1:Y:S02]  /*01b0*/  LDG.E R0, desc[UR4][R2.64] ;  /* 0x0000000402007981 */ /* 0x000e64000c1e1900 */
[----:B-1----:R-:W-:-:S05]  /*01c0*/  FADD R5, R0, -UR6 ;  /* 0x8000000600057e21 */ /* 0x002fca0008000000 */
[----:B------:R-:W-:Y:S01]  /*01d0*/  STG.E desc[UR4][R2.64], R5 ;  /* 0x0000000502007986 */ /* 0x000fe2000c101904 */
[----:B------:R-:W-:Y:S05]  /*01e0*/  EXIT ;  /* 0x000000000000794d */ /* 0x000fea0003800000 */
.L_x_197:
        /* <DEDUP_REMOVED lines=9> */
.L_x_234:


//--------------------- .text._Z15set_array_valuePiii --------------------------
	.section	.text._Z15set_array_valuePiii,"ax",@progbits
	.align	128
        .global         _Z15set_array_valuePiii
        .type           _Z15set_array_valuePiii,@function
        .size           _Z15set_array_valuePiii,(.L_x_235 - _Z15set_array_valuePiii)
        .other          _Z15set_array_valuePiii,@"STO_CUDA_ENTRY STV_DEFAULT"
_Z15set_array_valuePiii:
.text._Z15set_array_valuePiii:
        /* <DEDUP_REMOVED lines=10> */
[----:B------:R-:W1:Y:S01]  /*00a0*/  LDC R7, c[0x0][0x388] ;  /* 0x0000e200ff077b82 */ /* 0x000e620000000800 */
[----:B0-----:R-:W-:-:S05]  /*00b0*/  IMAD.WIDE R2, R5, 0x4, R2 ;  /* 0x0000000405027825 */ /* 0x001fca00078e0202 */
[----:B-1----:R-:W-:Y:S01]  /*00c0*/  STG.E desc[UR4][R2.64], R7 ;  /* 0x0000000702007986 */ /* 0x002fe2000c101904 */
[----:B------:R-:W-:Y:S05]  /*00d0*/  EXIT ;  /* 0x000000000000794d */ /* 0x000fea0003800000 */
.L_x_198:
        /* <DEDUP_REMOVED lines=10> */
.L_x_235:


//--------------------- .text._Z21solve_1bc_kernel_fulliPKiiPKfPiS3_ --------------------------
	.section	.text._Z21solve_1bc_kernel_fulliPKiiPKfPiS3_,"ax",@progbits
	.align	128
        .global         _Z21solve_1bc_kernel_fulliPKiiPKfPiS3_
        .type           _Z21solve_1bc_kernel_fulliPKiiPKfPiS3_,@function
        .size           _Z21solve_1bc_kernel_fulliPKiiPKfPiS3_,(.L_x_236 - _Z21solve_1bc_kernel_fulliPKiiPKfPiS3_)
        .other          _Z21solve_1bc_kernel_fulliPKiiPKfPiS3_,@"STO_CUDA_ENTRY STV_DEFAULT"
_Z21solve_1bc_kernel_fulliPKiiPKfPiS3_:
.text._Z21solve_1bc_kernel_fulliPKiiPKfPiS3_:
[----:B------:R-:W-:Y:S01]  /*0000*/  LDC R1, c[0x0][0x37c] ;  /* 0x0000df00ff017b82 */ /* 0x000fe20000000800 */
[----:B------:R-:W0:Y:S07]  /*0010*/  S2R R0, SR_TID.Y ;  /* 0x0000000000007919 */ /* 0x000e2e0000002200 */
[----:B------:R-:W0:Y:S01]  /*0020*/  S2UR UR4, SR_CTAID.Y ;  /* 0x00000000000479c3 */ /* 0x000e220000002600 */
[----:B------:R-:W1:Y:S07]  /*0030*/  S2R R3, SR_TID.X ;  /* 0x0000000000037919 */ /* 0x000e6e0000002100 */
[----:B------:R-:W0:Y:S08]  /*0040*/  LDC R15, c[0x0][0x364] ;  /* 0x0000d900ff0f7b82 */ /* 0x000e300000000800 */
[----:B------:R-:W1:Y:S08]  /*0050*/  S2UR UR5, SR_CTAID.X ;  /* 0x00000000000579c3 */ /* 0x000e700000002500 */
[----:B------:R-:W1:Y:S08]  /*0060*/  LDC R2, c[0x0][0x360] ;  /* 0x0000d800ff027b82 */ /* 0x000e700000000800 */
[----:B------:R-:W2:Y:S01]  /*0070*/  LDC R17, c[0x0][0x380] ;  /* 0x0000e000ff117b82 */ /* 0x000ea20000000800 */
[----:B0-----:R-:W-:-:S02]  /*0080*/  IMAD R15, R15, UR4, R0 ;  /* 0x000000040f0f7c24 */ /* 0x001fc4000f8e0200 */
[----:B-1----:R-:W-:-:S05]  /*0090*/  IMAD R0, R2, UR5, R3 ;  /* 0x0000000502007c24 */ /* 0x002fca000f8e0203 */
[----:B------:R-:W-:-:S04]  /*00a0*/  VIMNMX R2, PT, PT, R15, R0, !PT ;  /* 0x000000000f027248 */ /* 0x000fc80007fe0100 */
[----:B--2---:R-:W-:-:S13]  /*00b0*/  ISETP.GE.AND P0, PT, R2, R17, PT ;  /* 0x000000110200720c */ /* 0x004fda0003f06270 */
[----:B------:R-:W-:Y:S05]  /*00c0*/  @P0 EXIT ;  /* 0x000000000000094d */ /* 0x000fea0003800000 */
[----:B------:R-:W0:Y:S01]  /*00d0*/  LDC.64 R2, c[0x0][0x398] ;  /* 0x0000e600ff027b82 */ /* 0x000e220000000a00 */
[----:B------:R-:W1:Y:S01]  /*00e0*/  LDCU.64 UR4, c[0x0][0x358] ;  /* 0x00006b00ff0477ac */ /* 0x000e620008000a00 */
[----:B------:R-:W-:-:S04]  /*00f0*/  IMAD R5, R0, R17, R15 ;  /* 0x0000001100057224 */ /* 0x000fc800078e020f */
[----:B0-----:R-:W-:-:S06]  /*0100*/  IMAD.WIDE R2, R5, 0x4, R2 ;  /* 0x0000000405027825 */ /* 0x001fcc00078e0202 */
[----:B-1----:R-:W2:Y:S02]  /*0110*/  LDG.E R2, desc[UR4][R2.64] ;  /* 0x0000000402027981 */ /* 0x002ea4000c1e1900 */
[----:B--2---:R-:W-:-:S13]  /*0120*/  FSETP.NEU.AND P0, PT, R2, RZ, PT ;  /* 0x000000ff0200720b */ /* 0x004fda0003f0d000 */
[----:B------:R-:W-:Y:S05]  /*0130*/  @P0 EXIT ;  /* 0x000000000000094d */ /* 0x000fea0003800000 */
[----:B------:R-:W0:Y:S01]  /*0140*/  LDC.64 R2, c[0x4][0x20] ;  /* 0x01000800ff027b82 */ /* 0x000e220000000a00 */
[----:B------:R-:W1:Y:S01]  /*0150*/  LDCU UR9, c[0x0][0x380] ;  /* 0x00007000ff0977ac */ /* 0x000e620008000800 */
[----:B------:R-:W2:Y:S06]  /*0160*/  LDCU UR8, c[0x0][0x390] ;  /* 0x00007200ff0877ac */ /* 0x000eac0008000800 */
[----:B------:R-:W3:Y:S08]  /*0170*/  LDC.64 R6, c[0x0][0x3a8] ;  /* 0x0000ea00ff067b82 */ /* 0x000ef00000000a00 */
[----:B------:R-:W4:Y:S01]  /*0180*/  LDC.64 R4, c[0x0][0x388] ;  /* 0x0000e200ff047b82 */ /* 0x000f220000000a00 */
[----:B0-----:R-:W5:Y:S07]  /*0190*/  LDG.E R2, desc[UR4][R2.64] ;  /* 0x0000000402027981 */ /* 0x001f6e000c1e1900 */
[----:B------:R-:W0:Y:S01]  /*01a0*/  LDC.64 R10, c[0x0][0x3a0] ;  /* 0x0000e800ff0a7b82 */ /* 0x000e220000000a00 */
[----:B------:R-:W-:-:S02]  /*01b0*/  IMAD.MOV.U32 R16, RZ, RZ, RZ ;  /* 0x000000ffff107224 */ /* 0x000fc400078e00ff */
[----:B------:R-:W-:Y:S02]  /*01c0*/  IMAD.MOV.U32 R12, RZ, RZ, 0x1 ;  /* 0x00000001ff0c7424 */ /* 0x000fe400078e00ff */
[----:B------:R-:W-:Y:S02]  /*01d0*/  IMAD.MOV.U32 R14, RZ, RZ, RZ ;  /* 0x000000ffff0e7224 */ /* 0x000fe400078e00ff */
[C---:B---3--:R-:W-:Y:S01]  /*01e0*/  IMAD.WIDE R6, R0.reuse, 0x4, R6 ;  /* 0x0000000400067825 */ /* 0x048fe200078e0206 */
[----:B------:R-:W3:Y:S03]  /*01f0*/  LDC.64 R8, c[0x4][0x10] ;  /* 0x01000400ff087b82 */ /* 0x000ee60000000a00 */
[----:B----4-:R-:W-:-:S04]  /*0200*/  IMAD.WIDE R4, R0, 0x4, R4 ;  /* 0x0000000400047825 */ /* 0x010fc800078e0204 */
[----:B-----5:R-:W-:Y:S02]  /*0210*/  IMAD R17, R17, R17, -R2 ;  /* 0x0000001111117224 */ /* 0x020fe400078e0a02 */
[----:B0123--:R-:W-:-:S07]  /*0220*/  IMAD.WIDE.U32 R2, R15, 0x4, R10 ;  /* 0x000000040f027825 */ /* 0x00ffce00078e000a */
.L_x_210:
[----:B------:R-:W2:Y:S01]  /*0230*/  LDG.E R11, desc[UR4][R6.64] ;  /* 0x00000004060b7981 */ /* 0x000ea2000c1e1900 */
[----:B------:R-:W-:Y:S04]  /*0240*/  BSSY.RECONVERGENT B1, `(.L_x_199) ;  /* 0x0000017000017945 */ /* 0x000fe80003800200 */
[----:B------:R-:W-:Y:S01]  /*0250*/  BSSY.RELIABLE B0, `(.L_x_200) ;  /* 0x0000010000007945 */ /* 0x000fe20003800100 */
[----:B--2---:R-:W-:-:S13]  /*0260*/  ISETP.NE.AND P0, PT, R11, UR9, PT ;  /* 0x000000090b007c0c */ /* 0x004fda000bf05270 */
[----:B01---5:R-:W-:Y:S05]  /*0270*/  @!P0 BRA `(.L_x_201) ;  /* 0x0000000000248947 */ /* 0x023fea0003800000 */
[----:B------:R-:W2:Y:S02]  /*0280*/  LDG.E R10, desc[UR4][R4.64] ;  /* 0x00000004040a7981 */ /* 0x000ea4000c1e1900 */
[----:B--2---:R-:W-:-:S13]  /*0290*/  ISETP.NE.AND P0, PT, R15, R10, PT ;  /* 0x0000000a0f00720c */ /* 0x004fda0003f05270 */
[----:B------:R-:W-:Y:S05]  /*02a0*/  @P0 BRA `(.L_x_201) ;  /* 0x0000000000180947 */ /* 0x000fea0003800000 */
[----:B------:R-:W2:Y:S02]  /*02b0*/  LDG.E R10, desc[UR4][R2.64] ;  /* 0x00000004020a7981 */ /* 0x000ea4000c1e1900 */
[----:B--2---:R-:W-:-:S13]  /*02c0*/  ISETP.NE.AND P1, PT, R10, UR9, PT ;  /* 0x000000090a007c0c */ /* 0x004fda000bf25270 */
[----:B------:R0:W-:Y:S01]  /*02d0*/  @!P1 STG.E desc[UR4][R2.64], R0 ;  /* 0x0000000002009986 */ /* 0x0001e2000c101904 */
[----:B------:R-:W-:Y:S05]  /*02e0*/  @!P1 BREAK.RELIABLE B0 ;  /* 0x0000000000009942 */ /* 0x000fea0003800100 */
[----:B------:R-:W-:Y:S01]  /*02f0*/  @!P1 PLOP3.LUT P0, PT, PT, PT, PT, 0x8, 0x80 ;  /* 0x000000000080981c */ /* 0x000fe20003f0e170 */
[----:B------:R-:W-:-:S12]  /*0300*/  @!P1 BRA `(.L_x_202) ;  /* 0x0000000000289947 */ /* 0x000fd80003800000 */
.L_x_201:
[----:B------:R-:W-:Y:S02]  /*0310*/  ISETP.NE.AND P1, PT, R15, UR8, PT ;  /* 0x000000080f007c0c */ /* 0x000fe4000bf25270 */
[----:B------:R-:W-:-:S11]  /*0320*/  PLOP3.LUT P0, PT, PT, PT, PT, 0x80, 0x8 ;  /* 0x000000000008781c */ /* 0x000fd60003f0f070 */
[----:B------:R-:W-:Y:S05]  /*0330*/  @!P1 BREAK.RELIABLE B0 ;  /* 0x0000000000009942 */ /* 0x000fea0003800100 */
[----:B------:R-:W-:Y:S05]  /*0340*/  @!P1 BRA `(.L_x_202) ;  /* 0x0000000000189947 */ /* 0x000fea0003800000 */
[----:B------:R-:W-:Y:S05]  /*0350*/  BSYNC.RELIABLE B0 ;  /* 0x0000000000007941 */ /* 0x000fea0003800100 */
.L_x_200:
[----:B------:R-:W2:Y:S01]  /*0360*/  LDG.E R10, desc[UR4][R2.64] ;  /* 0x00000004020a7981 */ /* 0x000ea2000c1e1900 */
[----:B------:R-:W-:-:S04]  /*0370*/  ISETP.NE.AND P1, PT, R11, UR9, PT ;  /* 0x000000090b007c0c */ /* 0x000fc8000bf25270 */
[----:B--2---:R-:W-:-:S13]  /*0380*/  ISETP.EQ.OR P1, PT, R10, UR9, P1 ;  /* 0x000000090a007c0c */ /* 0x004fda0008f22670 */
[----:B------:R1:W-:Y:S01]  /*0390*/  @!P1 STG.E desc[UR4][R6.64], R15 ;  /* 0x0000000f06009986 */ /* 0x0003e2000c101904 */
[----:B------:R-:W-:-:S13]  /*03a0*/  @!P1 PLOP3.LUT P0, PT, PT, PT, PT, 0x8, 0x80 ;  /* 0x000000000080981c */ /* 0x000fda0003f0e170 */
.L_x_202:
[----:B------:R-:W-:Y:S05]  /*03b0*/  BSYNC.RECONVERGENT B1 ;  /* 0x0000000000017941 */ /* 0x000fea0003800200 */
.L_x_199:
[----:B------:R-:W-:Y:S05]  /*03c0*/  WARPSYNC.ALL ;  /* 0x0000000000007948 */ /* 0x000fea0003800000 */
[----:B------:R-:W2:Y:S01]  /*03d0*/  LDC.64 R18, c[0x4][0x8] ;  /* 0x01000200ff127b82 */ /* 0x000ea20000000a00 */
[----:B------:R-:W-:Y:S02]  /*03e0*/  VOTE.ANY R13, PT, PT ;  /* 0x00000000000d7806 */ /* 0x000fe400038e0100 */
[----:B------:R-:W-:Y:S02]  /*03f0*/  ISETP.NE.OR P0, PT, R12, 0x1, !P0 ;  /* 0x000000010c00780c */ /* 0x000fe40004705670 */
[----:B------:R-:W-:-:S03]  /*0400*/  ISETP.EQ.U32.AND P1, PT, R13, -0x1, PT ;  /* 0xffffffff0d00780c */ /* 0x000fc60003f22070 */
[----:B------:R-:W3:Y:S10]  /*0410*/  LDC.64 R10, c[0x4][0x18] ;  /* 0x01000600ff0a7b82 */ /* 0x000ef40000000a00 */
[----:B--2---:R2:W5:Y:S01]  /*0420*/  @!P1 ATOMG.E.ADD.STRONG.GPU PT, R21, desc[UR4][R18.64], R12 ;  /* 0x8000000c121599a8 */ /* 0x00456200081ef104 */
[----:B------:R-:W-:Y:S05]  /*0430*/  @!P1 BRA `(.L_x_203) ;  /* 0x0000000000449947 */ /* 0x000fea0003800000 */
[----:B-----5:R-:W4:Y:S01]  /*0440*/  SHFL.UP P1, R21, R12, 0x1, RZ ;  /* 0x042000000c157989 */ /* 0x020f2200000200ff */
[----:B------:R-:W-:Y:S02]  /*0450*/  IMAD.MOV.U32 R13, RZ, RZ, R12 ;  /* 0x000000ffff0d7224 */ /* 0x000fe400078e000c */
[----:B----4-:R-:W-:Y:S02]  /*0460*/  @P1 IMAD.IADD.U32 R13, R12, 0x1, R21 ;  /* 0x000000010c0d1824 */ /* 0x010fe400078e0015 */
[----:B------:R-:W4:Y:S03]  /*0470*/  S2R R21, SR_LANEID ;  /* 0x0000000000157919 */ /* 0x000f260000000000 */
[----:B------:R-:W0:Y:S02]  /*0480*/  SHFL.UP P1, R20, R13, 0x2, RZ ;  /* 0x044000000d147989 */ /* 0x000e2400000200ff */
[----:B0-----:R-:W-:Y:S01]  /*0490*/  @P1 IMAD.IADD.U32 R13, R13, 0x1, R20 ;  /* 0x000000010d0d1824 */ /* 0x001fe200078e0014 */
[----:B----4-:R-:W-:-:S04]  /*04a0*/  ISETP.EQ.U32.AND P2, PT, R21, 0x1f, PT ;  /* 0x0000001f1500780c */ /* 0x010fc80003f42070 */
[----:B------:R-:W0:Y:S02]  /*04b0*/  SHFL.UP P1, R20, R13, 0x4, RZ ;  /* 0x048000000d147989 */ /* 0x000e2400000200ff */
[----:B0-----:R-:W-:-:S05]  /*04c0*/  @P1 IMAD.IADD.U32 R13, R13, 0x1, R20 ;  /* 0x000000010d0d1824 */ /* 0x001fca00078e0014 */
[----:B------:R-:W0:Y:S02]  /*04d0*/  SHFL.UP P1, R20, R13, 0x8, RZ ;  /* 0x050000000d147989 */ /* 0x000e2400000200ff */
[----:B0-----:R-:W-:-:S05]  /*04e0*/  @P1 IMAD.IADD.U32 R13, R13, 0x1, R20 ;  /* 0x000000010d0d1824 */ /* 0x001fca00078e0014 */
[----:B------:R-:W0:Y:S02]  /*04f0*/  SHFL.UP P1, R20, R13, 0x10, RZ ;  /* 0x060000000d147989 */ /* 0x000e2400000200ff */
[----:B0-----:R-:W-:-:S05]  /*0500*/  @P1 IMAD.IADD.U32 R13, R13, 0x1, R20 ;  /* 0x000000010d0d1824 */ /* 0x001fca00078e0014 */
[----:B--2---:R-:W2:Y:S04]  /*0510*/  @P2 ATOMG.E.ADD.STRONG.GPU PT, R18, desc[UR4][R18.64], R13 ;  /* 0x8000000d121229a8 */ /* 0x004ea800081ef104 */
[----:B------:R-:W-:Y:S04]  /*0520*/  SHFL.UP P1, R20, R13, 0x1, RZ ;  /* 0x042000000d147989 */ /* 0x000fe800000200ff */
[----:B--2---:R-:W0:Y:S02]  /*0530*/  SHFL.IDX PT, R21, R18, 0x1f, 0x1f ;  /* 0x03e01f0012157f89 */ /* 0x004e2400000e0000 */
[----:B0-----:R-:W-:-:S07]  /*0540*/  @P1 IMAD.IADD.U32 R21, R21, 0x1, R20 ;  /* 0x0000000115151824 */ /* 0x001fce00078e0014 */
.L_x_203:
[----:B------:R-:W-:Y:S04]  /*0550*/  BSSY.RECONVERGENT B1, `(.L_x_204) ;  /* 0x0000009000017945 */ /* 0x000fe80003800200 */
[----:B------:R-:W-:Y:S05]  /*0560*/  @P0 BRA `(.L_x_205) ;  /* 0x00000000001c0947 */ /* 0x000fea0003800000 */
[----:B------:R-:W4:Y:S01]  /*0570*/  S2R R20, SR_LANEID ;  /* 0x0000000000147919 */ /* 0x000f220000000000 */
[----:B--2---:R-:W2:Y:S01]  /*0580*/  LDC.64 R18, c[0x4][RZ] ;  /* 0x01000000ff127b82 */ /* 0x004ea20000000a00 */
[----:B------:R-:W-:Y:S02]  /*0590*/  VOTEU.ANY UR6, UPT, PT ;  /* 0x0000000000067886 */ /* 0x000fe400038e0100 */
[----:B------:R-:W-:Y:S02]  /*05a0*/  UFLO.U32 UR7, UR6 ;  /* 0x00000006000772bd */ /* 0x000fe400080e0000 */
[----:B------:R-:W2:Y:S04]  /*05b0*/  POPC R13, UR6 ;  /* 0x00000006000d7d09 */ /* 0x000ea80008000000 */
[----:B----4-:R-:W-:-:S13]  /*05c0*/  ISETP.EQ.U32.AND P0, PT, R20, UR7, PT ;  /* 0x0000000714007c0c */ /* 0x010fda000bf02070 */
[----:B--2---:R4:W5:Y:S02]  /*05d0*/  @P0 ATOMG.E.ADD.STRONG.GPU PT, RZ, desc[UR4][R18.64], R13 ;  /* 0x8000000d12ff09a8 */ /* 0x00496400081ef104 */
.L_x_205:
[----:B------:R-:W-:Y:S05]  /*05e0*/  BSYNC.RECONVERGENT B1 ;  /* 0x0000000000017941 */ /* 0x000fea0003800200 */
.L_x_204:
[----:B------:R-:W-:Y:S06]  /*05f0*/  MEMBAR.SC.GPU ;  /* 0x0000000000007992 */ /* 0x000fec0000002000 */
[----:B------:R-:W-:-:S00]  /*0600*/  ERRBAR ;  /* 0x00000000000079ab */ /* 0x000fc00000000000 */
[----:B------:R-:W-:Y:S06]  /*0610*/  CGAERRBAR ;  /* 0x00000000000075ab */ /* 0x000fec0000000000 */
[----:B------:R-:W-:Y:S04]  /*0620*/  CCTL.IVALL ;  /* 0x00000000ff00798f */ /* 0x000fe80002000000 */
[----:B--234-:R-:W2:Y:S01]  /*0630*/  LDG.E R19, desc[UR4][R10.64] ;  /* 0x000000040a137981 */ /* 0x01cea2000c1e1900 */
[-C--:B------:R-:W-:Y:S01]  /*0640*/  IABS R18, R17.reuse ;  /* 0x0000001100127213 */ /* 0x080fe20000000000 */
[----:B-----5:R-:W-:Y:S01]  /*0650*/  IMAD.IADD R20, R21, 0x1, R12 ;  /* 0x0000000115147824 */ /* 0x020fe200078e020c */
[----:B------:R-:W-:Y:S01]  /*0660*/  IABS R24, R17 ;  /* 0x0000001100187213 */ /* 0x000fe20000000000 */
[----:B------:R-:W-:Y:S01]  /*0670*/  IMAD.MOV.U32 R12, RZ, RZ, RZ ;  /* 0x000000ffff0c7224 */ /* 0x000fe200078e00ff */
[----:B------:R-:W3:Y:S01]  /*0680*/  I2F.RP R22, R18 ;  /* 0x0000001200167306 */ /* 0x000ee20000209400 */
[----:B------:R-:W-:Y:S07]  /*0690*/  BSSY.RECONVERGENT B1, `(.L_x_206) ;  /* 0x000003c000017945 */ /* 0x000fee0003800200 */
[----:B---3--:R-:W3:Y:S02]  /*06a0*/  MUFU.RCP R22, R22 ;  /* 0x0000001600167308 */ /* 0x008ee40000001000 */
[----:B---3--:R-:W-:-:S06]  /*06b0*/  VIADD R13, R22, 0xffffffe ;  /* 0x0ffffffe160d7836 */ /* 0x008fcc0000000000 */
[----:B------:R-:W3:Y:S02]  /*06c0*/  F2I.FTZ.U32.TRUNC.NTZ R13, R13 ;  /* 0x0000000d000d7305 */ /* 0x000ee4000021f000 */
[----:B---3--:R-:W-:-:S04]  /*06d0*/  IMAD.MOV R23, RZ, RZ, -R13 ;  /* 0x000000ffff177224 */ /* 0x008fc800078e0a0d */
[----:B------:R-:W-:Y:S01]  /*06e0*/  IMAD R21, R23, R18, RZ ;  /* 0x0000001217157224 */ /* 0x000fe200078e02ff */
[----:B------:R-:W-:-:S03]  /*06f0*/  IABS R23, R20 ;  /* 0x0000001400177213 */ /* 0x000fc60000000000 */
[----:B------:R-:W-:-:S04]  /*0700*/  IMAD.HI.U32 R12, R13, R21, R12 ;  /* 0x000000150d0c7227 */ /* 0x000fc800078e000c */
[----:B------:R-:W-:Y:S02]  /*0710*/  IMAD.MOV.U32 R21, RZ, RZ, R23 ;  /* 0x000000ffff157224 */ /* 0x000fe400078e0017 */
[----:B------:R-:W-:Y:S02]  /*0720*/  IMAD.MOV R13, RZ, RZ, -R24 ;  /* 0x000000ffff0d7224 */ /* 0x000fe400078e0a18 */
[----:B------:R-:W-:-:S04]  /*0730*/  IMAD.HI.U32 R12, R12, R21, RZ ;  /* 0x000000150c0c7227 */ /* 0x000fc800078e00ff */
[----:B------:R-:W-:Y:S01]  /*0740*/  IMAD R13, R12, R13, R21 ;  /* 0x0000000d0c0d7224 */ /* 0x000fe200078e0215 */
[----:B------:R-:W-:-:S04]  /*0750*/  LOP3.LUT R21, R20, R17, RZ, 0x3c, !PT ;  /* 0x0000001114157212 */ /* 0x000fc800078e3cff */
[----:B------:R-:W-:Y:S02]  /*0760*/  ISETP.GT.U32.AND P2, PT, R18, R13, PT ;  /* 0x0000000d1200720c */ /* 0x000fe40003f44070 */
[----:B------:R-:W-:Y:S02]  /*0770*/  ISETP.GE.AND P0, PT, R21, RZ, PT ;  /* 0x000000ff1500720c */ /* 0x000fe40003f06270 */
[----:B------:R-:W-:-:S09]  /*0780*/  LOP3.LUT R21, RZ, R17, RZ, 0x33, !PT ;  /* 0x00000011ff157212 */ /* 0x000fd200078e33ff */
[----:B------:R-:W-:Y:S02]  /*0790*/  @!P2 IMAD.IADD R13, R13, 0x1, -R18 ;  /* 0x000000010d0da824 */ /* 0x000fe400078e0a12 */
[----:B------:R-:W-:-:S03]  /*07a0*/  @!P2 VIADD R12, R12, 0x1 ;  /* 0x000000010c0ca836 */ /* 0x000fc60000000000 */
[----:B------:R-:W-:-:S13]  /*07b0*/  ISETP.GE.U32.AND P1, PT, R13, R18, PT ;  /* 0x000000120d00720c */ /* 0x000fda0003f26070 */
[----:B------:R-:W-:Y:S01]  /*07c0*/  @P1 VIADD R12, R12, 0x1 ;  /* 0x000000010c0c1836 */ /* 0x000fe20000000000 */
[----:B------:R-:W-:-:S03]  /*07d0*/  ISETP.NE.AND P1, PT, R17, RZ, PT ;  /* 0x000000ff1100720c */ /* 0x000fc60003f25270 */
[----:B------:R-:W-:Y:S01]  /*07e0*/  @!P0 IMAD.MOV R12, RZ, RZ, -R12 ;  /* 0x000000ffff0c8224 */ /* 0x000fe200078e0a0c */
[----:B--2---:R-:W-:-:S04]  /*07f0*/  ISETP.GT.AND P0, PT, R19, R14, PT ;  /* 0x0000000e1300720c */ /* 0x004fc80003f04270 */
[----:B------:R-:W-:Y:S01]  /*0800*/  SEL R19, R21, R12, !P1 ;  /* 0x0000000c15137207 */ /* 0x000fe20004800000 */
[----:B------:R-:W-:-:S03]  /*0810*/  IMAD.MOV.U32 R12, RZ, RZ, RZ ;  /* 0x000000ffff0c7224 */ /* 0x000fc600078e00ff */
[----:B------:R-:W-:-:S13]  /*0820*/  ISETP.LE.OR P0, PT, R19, R16, !P0 ;  /* 0x000000101300720c */ /* 0x000fda0004703670 */
[----:B------:R-:W-:Y:S05]  /*0830*/  @P0 BRA `(.L_x_207) ;  /* 0x0000000000840947 */ /* 0x000fea0003800000 */
[----:B------:R-:W-:Y:S01]  /*0840*/  ISETP.GE.AND P2, PT, R20, RZ, PT ;  /* 0x000000ff1400720c */ /* 0x000fe20003f46270 */
[----:B------:R-:W-:Y:S01]  /*0850*/  VIADD R16, R16, 0x1 ;  /* 0x0000000110107836 */ /* 0x000fe20000000000 */
[-C--:B------:R-:W-:Y:S01]  /*0860*/  ISETP.GT.U32.AND P0, PT, R18, R13.reuse, PT ;  /* 0x0000000d1200720c */ /* 0x080fe20003f04070 */
[----:B------:R-:W-:Y:S02]  /*0870*/  IMAD.IADD R18, R13, 0x1, -R18 ;  /* 0x000000010d127824 */ /* 0x000fe400078e0a12 */
[----:B------:R-:W-:Y:S02]  /*0880*/  VIADD R14, R14, 0x1 ;  /* 0x000000010e0e7836 */ /* 0x000fe40000000000 */
[----:B------:R-:W-:Y:S01]  /*0890*/  IMAD.MOV.U32 R12, RZ, RZ, 0x1 ;  /* 0x00000001ff0c7424 */ /* 0x000fe200078e00ff */
[----:B------:R-:W-:-:S05]  /*08a0*/  SEL R18, R18, R13, !P0 ;  /* 0x0000000d12127207 */ /* 0x000fca0004000000 */
[----:B------:R-:W-:-:S05]  /*08b0*/  @!P2 IMAD.MOV R18, RZ, RZ, -R18 ;  /* 0x000000ffff12a224 */ /* 0x000fca00078e0a12 */
[----:B------:R-:W-:-:S04]  /*08c0*/  SEL R18, R21, R18, !P1 ;  /* 0x0000001215127207 */ /* 0x000fc80004800000 */
[----:B------:R-:W-:-:S13]  /*08d0*/  ISETP.NE.AND P0, PT, R18, RZ, PT ;  /* 0x000000ff1200720c */ /* 0x000fda0003f05270 */
[----:B------:R-:W-:Y:S05]  /*08e0*/  @P0 BRA `(.L_x_207) ;  /* 0x0000000000580947 */ /* 0x000fea0003800000 */
[----:B------:R-:W2:Y:S02]  /*08f0*/  LDC.64 R18, c[0x4][RZ] ;  /* 0x01000000ff127b82 */ /* 0x000ea40000000a00 */
[----:B--2---:R-:W2:Y:S01]  /*0900*/  ATOMG.E.EXCH.STRONG.GPU PT, R18, desc[UR4][R18.64], RZ ;  /* 0x800000ff121279a8 */ /* 0x004ea2000c1ef104 */
[----:B------:R-:W3:Y:S01]  /*0910*/  S2R R20, SR_LANEID ;  /* 0x0000000000147919 */ /* 0x000ee20000000000 */
[----:B--2---:R-:W-:Y:S01]  /*0920*/  ISETP.NE.AND P0, PT, R18, R17, PT ;  /* 0x000000111200720c */ /* 0x004fe20003f05270 */
[----:B------:R-:W-:Y:S06]  /*0930*/  MEMBAR.SC.GPU ;  /* 0x0000000000007992 */ /* 0x000fec0000002000 */
[----:B------:R-:W-:-:S00]  /*0940*/  ERRBAR ;  /* 0x00000000000079ab */ /* 0x000fc00000000000 */
[----:B------:R-:W-:Y:S06]  /*0950*/  CGAERRBAR ;  /* 0x00000000000075ab */ /* 0x000fec0000000000 */
[----:B------:R-:W-:Y:S01]  /*0960*/  CCTL.IVALL ;  /* 0x00000000ff00798f */ /* 0x000fe20002000000 */
[----:B------:R-:W-:Y:S04]  /*0970*/  BSSY.RECONVERGENT B2, `(.L_x_208) ;  /* 0x0000008000027945 */ /* 0x000fe80003800200 */
[----:B---3--:R-:W-:Y:S05]  /*0980*/  @P0 BRA `(.L_x_209) ;  /* 0x0000000000180947 */ /* 0x008fea0003800000 */
[----:B------:R-:W2:Y:S01]  /*0990*/  S2R R18, SR_LANEID ;  /* 0x0000000000127919 */ /* 0x000ea20000000000 */
[----:B------:R-:W-:Y:S02]  /*09a0*/  VOTEU.ANY UR6, UPT, PT ;  /* 0x0000000000067886 */ /* 0x000fe400038e0100 */
[----:B------:R-:W-:Y:S02]  /*09b0*/  UFLO.U32 UR7, UR6 ;  /* 0x00000006000772bd */ /* 0x000fe400080e0000 */
[----:B------:R-:W3:Y:S04]  /*09c0*/  POPC R13, UR6 ;  /* 0x00000006000d7d09 */ /* 0x000ee80008000000 */
[----:B--2---:R-:W-:-:S13]  /*09d0*/  ISETP.EQ.U32.AND P0, PT, R18, UR7, PT ;  /* 0x0000000712007c0c */ /* 0x004fda000bf02070 */
[----:B---3--:R2:W5:Y:S02]  /*09e0*/  @P0 ATOMG.E.ADD.STRONG.GPU PT, RZ, desc[UR4][R8.64], R13 ;  /* 0x8000000d08ff09a8 */ /* 0x00856400081ef104 */
.L_x_209:
[----:B------:R-:W-:Y:S05]  /*09f0*/  BSYNC.RECONVERGENT B2 ;  /* 0x0000000000027941 */ /* 0x000fea0003800200 */
.L_x_208:
[----:B------:R-:W-:Y:S02]  /*0a00*/  VOTEU.ANY UR6, UPT, PT ;  /* 0x0000000000067886 */ /* 0x000fe400038e0100 */
[----:B------:R-:W-:Y:S02]  /*0a10*/  UFLO.U32 UR7, UR6 ;  /* 0x00000006000772bd */ /* 0x000fe400080e0000 */
[----:B--2---:R-:W2:Y:S04]  /*0a20*/  POPC R13, UR6 ;  /* 0x00000006000d7d09 */ /* 0x004ea80008000000 */
[----:B------:R-:W-:-:S13]  /*0a30*/  ISETP.EQ.U32.AND P0, PT, R20, UR7, PT ;  /* 0x0000000714007c0c */ /* 0x000fda000bf02070 */
[----:B--2---:R2:W5:Y:S02]  /*0a40*/  @P0 ATOMG.E.ADD.STRONG.GPU PT, RZ, desc[UR4][R10.64], R13 ;  /* 0x8000000d0aff09a8 */ /* 0x00456400081ef104 */
.L_x_207:
[----:B------:R-:W-:Y:S05]  /*0a50*/  BSYNC.RECONVERGENT B1 ;  /* 0x0000000000017941 */ /* 0x000fea0003800200 */
.L_x_206:
[----:B--2---:R-:W2:Y:S02]  /*0a60*/  LDG.E R10, desc[UR4][R8.64] ;  /* 0x00000004080a7981 */ /* 0x004ea4000c1e1900 */
[----:B--2---:R-:W-:-:S13]  /*0a70*/  ISETP.NE.AND P0, PT, R10, RZ, PT ;  /* 0x000000ff0a00720c */ /* 0x004fda0003f05270 */
[----:B------:R-:W-:Y:S05]  /*0a80*/  @!P0 BRA `(.L_x_210) ;  /* 0xfffffff400e88947 */ /* 0x000fea000383ffff */
[----:B------:R-:W-:Y:S05]  /*0a90*/  EXIT ;  /* 0x000000000000794d */ /* 0x000fea0003800000 */
.L_x_211:
        /* <DEDUP_REMOVED lines=14> */
.L_x_236:


//--------------------- .text._Z10reset_doneiiPKf --------------------------
	.section	.text._Z10reset_doneiiPKf,"ax",@progbits
	.align	128
        .global         _Z10reset_doneiiPKf
        .type           _Z10reset_doneiiPKf,@function
        .size           _Z10reset_doneiiPKf,(.L_x_237 - _Z10reset_doneiiPKf)
        .other          _Z10reset_doneiiPKf,@"STO_CUDA_ENTRY STV_DEFAULT"
_Z10reset_doneiiPKf:
.text._Z10reset_doneiiPKf:
[----:B------:R-:W-:Y:S01]  /*0000*/  LDC R1, c[0x0][0x37c] ;  /* 0x0000df00ff017b82 */ /* 0x000fe20000000800 */
[----:B------:R-:W0:Y:S07]  /*0010*/  S2R R3, SR_TID.Y ;  /* 0x0000000000037919 */ /* 0x000e2e0000002200 */
[----:B------:R-:W0:Y:S01]  /*0020*/  LDC R0, c[0x0][0x364] ;  /* 0x0000d900ff007b82 */ /* 0x000e220000000800 */
[----:B------:R-:W1:Y:S01]  /*0030*/  LDCU UR6, c[0x0][0x380] ;  /* 0x00007000ff0677ac */ /* 0x000e620008000800 */
[----:B------:R-:W2:Y:S06]  /*0040*/  S2R R2, SR_TID.X ;  /* 0x0000000000027919 */ /* 0x000eac0000002100 */
[----:B------:R-:W0:Y:S08]  /*0050*/  S2UR UR4, SR_CTAID.Y ;  /* 0x00000000000479c3 */ /* 0x000e300000002600 */
        /* <DEDUP_REMOVED lines=12> */
[----:B--2---:R-:W-:-:S13]  /*0120*/  FSETP.NEU.AND P0, PT, R2, RZ, PT ;  /* 0x000000ff0200720b */ /* 0x004fda0003f0d000 */
[----:B------:R-:W-:Y:S05]  /*0130*/  @!P0 EXIT ;  /* 0x000000000000894d */ /* 0x000fea0003800000 */
[----:B------:R-:W0:Y:S01]  /*0140*/  S2R R0, SR_LANEID ;  /* 0x0000000000007919 */ /* 0x000e220000000000 */
[----:B------:R-:W1:Y:S01]  /*0150*/  LDC.64 R2, c[0x4][0x20] ;  /* 0x01000800ff027b82 */ /* 0x000e620000000a00 */
[----:B------:R-:W-:Y:S02]  /*0160*/  VOTEU.ANY UR6, UPT, PT ;  /* 0x0000000000067886 */ /* 0x000fe400038e0100 */
[----:B------:R-:W-:Y:S02]  /*0170*/  UFLO.U32 UR7, UR6 ;  /* 0x00000006000772bd */ /* 0x000fe400080e0000 */
[----:B------:R-:W1:Y:S04]  /*0180*/  POPC R5, UR6 ;  /* 0x0000000600057d09 */ /* 0x000e680008000000 */
[----:B0-----:R-:W-:-:S13]  /*0190*/  ISETP.EQ.U32.AND P0, PT, R0, UR7, PT ;  /* 0x0000000700007c0c */ /* 0x001fda000bf02070 */
[----:B-1----:R-:W-:Y:S01]  /*01a0*/  @P0 REDG.E.ADD.STRONG.GPU desc[UR4][R2.64], R5 ;  /* 0x000000050200098e */ /* 0x002fe2000c12e104 */
[----:B------:R-:W-:Y:S05]  /*01b0*/  EXIT ;  /* 0x000000000000794d */ /* 0x000fea0003800000 */
.L_x_212:
        /* <DEDUP_REMOVED lines=12> */
.L_x_237:


//--------------------- .text._Z13reset_globalsv  --------------------------
	.section	.text._Z13reset_globalsv,"ax",@progbits
	.align	128
        .global         _Z13reset_globalsv
        .type           _Z13reset_globalsv,@function
        .size           _Z13reset_globalsv,(.L_x_238 - _Z13reset_globalsv)
        .other          _Z13reset_globalsv,@"STO_CUDA_ENTRY STV_DEFAULT"
_Z13reset_globalsv:
.text._Z13reset_globalsv:
[----:B------:R-:W-:Y:S08]  /*0000*/  LDC R1, c[0x0][0x37c] ;  /* 0x0000df00ff017b82 */ /* 0x000ff00000000800 */
[----:B------:R-:W0:Y:S01]  /*0010*/  LDC.64 R6, c[0x4][RZ] ;  /* 0x01000000ff067b82 */ /* 0x000e220000000a00 */
[----:B------:R-:W0:Y:S01]  /*0020*/  LDCU.64 UR4, c[0x0][0x358] ;  /* 0x00006b00ff0477ac */ /* 0x000e220008000a00 */
[----:B------:R-:W-:-:S06]  /*0030*/  HFMA2 R5, -RZ, RZ, 0, 5.9604644775390625e-08 ;  /* 0x00000001ff057431 */ /* 0x000fcc00000001ff */
[----:B------:R-:W1:Y:S08]  /*0040*/  LDC.64 R8, c[0x4][0x8] ;  /* 0x01000200ff087b82 */ /* 0x000e700000000a00 */
[----:B------:R-:W2:Y:S08]  /*0050*/  LDC.64 R10, c[0x4][0x10] ;  /* 0x01000400ff0a7b82 */ /* 0x000eb00000000a00 */
[----:B------:R-:W3:Y:S01]  /*0060*/  LDC.64 R2, c[0x4][0x18] ;  /* 0x01000600ff027b82 */ /* 0x000ee20000000a00 */
[----:B0-----:R-:W-:Y:S07]  /*0070*/  STG.E desc[UR4][R6.64], RZ ;  /* 0x000000ff06007986 */ /* 0x001fee000c101904 */
[----:B------:R-:W0:Y:S01]  /*0080*/  LDC.64 R12, c[0x4][0x20] ;  /* 0x01000800ff0c7b82 */ /* 0x000e220000000a00 */
[----:B-1----:R-:W-:Y:S04]  /*0090*/  STG.E desc[UR4][R8.64], RZ ;  /* 0x000000ff08007986 */ /* 0x002fe8000c101904 */
[----:B--2---:R-:W-:Y:S04]  /*00a0*/  STG.E desc[UR4][R10.64], RZ ;  /* 0x000000ff0a007986 */ /* 0x004fe8000c101904 */
[----:B---3--:R-:W-:Y:S04]  /*00b0*/  STG.E desc[UR4][R2.64], R5 ;  /* 0x0000000502007986 */ /* 0x008fe8000c101904 */
[----:B0-----:R-:W-:Y:S01]  /*00c0*/  STG.E desc[UR4][R12.64], RZ ;  /* 0x000000ff0c007986 */ /* 0x001fe2000c101904 */
[----:B------:R-:W-:Y:S05]  /*00d0*/  EXIT ;  /* 0x000000000000794d */ /* 0x000fea0003800000 */
.L_x_213:
        /* <DEDUP_REMOVED lines=10> */
.L_x_238:


//--------------------- .text._Z16solve_1bc_kerneliPKiiPKfPiS3_Pb --------------------------
	.section	.text._Z16solve_1bc_kerneliPKiiPKfPiS3_Pb,"ax",@progbits
	.align	128
        .global         _Z16solve_1bc_kerneliPKiiPKfPiS3_Pb
        .type           _Z16solve_1bc_kerneliPKiiPKfPiS3_Pb,@function
        .size           _Z16solve_1bc_kerneliPKiiPKfPiS3_Pb,(.L_x_239 - _Z16solve_1bc_kerneliPKiiPKfPiS3_Pb)
        .other          _Z16solve_1bc_kerneliPKiiPKfPiS3_Pb,@"STO_CUDA_ENTRY STV_DEFAULT"
_Z16solve_1bc_kerneliPKiiPKfPiS3_Pb:
.text._Z16solve_1bc_kerneliPKiiPKfPiS3_Pb:
        /* <DEDUP_REMOVED lines=13> */
[----:B------:R-:W-:Y:S01]  /*00d0*/  ISETP.NE.AND P0, PT, R0, RZ, PT ;  /* 0x000000ff0000720c */ /* 0x000fe20003f05270 */
[----:B------:R-:W0:Y:S01]  /*00e0*/  LDCU.64 UR4, c[0x0][0x358] ;  /* 0x00006b00ff0477ac */ /* 0x000e220008000a00 */
[----:B------:R-:W-:Y:S11]  /*00f0*/  BSSY.RECONVERGENT B0, `(.L_x_214) ;  /* 0x0000012000007945 */ /* 0x000ff60003800200 */
[----:B------:R-:W-:Y:S05]  /*0100*/  @P0 BRA `(.L_x_215) ;  /* 0x0000000000400947 */ /* 0x000fea0003800000 */
[----:B------:R-:W1:Y:S02]  /*0110*/  LDC.64 R4, c[0x0][0x3a8] ;  /* 0x0000ea00ff047b82 */ /* 0x000e640000000a00 */
[----:B-1----:R-:W-:-:S06]  /*0120*/  IMAD.WIDE R4, R3, 0x4, R4 ;  /* 0x0000000403047825 */ /* 0x002fcc00078e0204 */
[----:B0-----:R-:W2:Y:S02]  /*0130*/  LDG.E R4, desc[UR4][R4.64] ;  /* 0x0000000404047981 */ /* 0x001ea4000c1e1900 */
[----:B--2---:R-:W-:-:S13]  /*0140*/  ISETP.NE.AND P0, PT, R4, UR6, PT ;  /* 0x0000000604007c0c */ /* 0x004fda000bf05270 */
[----:B------:R-:W-:Y:S05]  /*0150*/  @!P0 BRA `(.L_x_215) ;  /* 0x00000000002c8947 */ /* 0x000fea0003800000 */
[----:B------:R-:W0:Y:S08]  /*0160*/  LDC.64 R4, c[0x0][0x388] ;  /* 0x0000e200ff047b82 */ /* 0x000e300000000a00 */
[----:B------:R-:W1:Y:S01]  /*0170*/  LDC.64 R6, c[0x0][0x3a0] ;  /* 0x0000e800ff067b82 */ /* 0x000e620000000a00 */
[----:B0-----:R-:W-:-:S06]  /*0180*/  IMAD.WIDE R4, R3, 0x4, R4 ;  /* 0x0000000403047825 */ /* 0x001fcc00078e0204 */
[----:B------:R-:W1:Y:S02]  /*0190*/  LDG.E R5, desc[UR4][R4.64] ;  /* 0x0000000404057981 */ /* 0x000e64000c1e1900 */
[----:B-1----:R-:W-:-:S05]  /*01a0*/  IMAD.WIDE R6, R5, 0x4, R6 ;  /* 0x0000000405067825 */ /* 0x002fca00078e0206 */
[----:B------:R-:W2:Y:S02]  /*01b0*/  LDG.E R2, desc[UR4][R6.64] ;  /* 0x0000000406027981 */ /* 0x000ea4000c1e1900 */
[----:B--2---:R-:W-:Y:S01]  /*01c0*/  ISETP.NE.AND P0, PT, R2, UR6, PT ;  /* 0x0000000602007c0c */ /* 0x004fe2000bf05270 */
[----:B------:R-:W-:-:S12]  /*01d0*/  IMAD.MOV.U32 R2, RZ, RZ, 0x1 ;  /* 0x00000001ff027424 */ /* 0x000fd800078e00ff */
[----:B------:R-:W0:Y:S01]  /*01e0*/  @!P0 LDC.64 R8, c[0x0][0x3b0] ;  /* 0x0000ec00ff088b82 */ /* 0x000e220000000a00 */
[----:B------:R1:W-:Y:S04]  /*01f0*/  @!P0 STG.E desc[UR4][R6.64], R3 ;  /* 0x0000000306008986 */ /* 0x0003e8000c101904 */
[----:B0-----:R1:W-:Y:S02]  /*0200*/  @!P0 STG.E.U8 desc[UR4][R8.64], R2 ;  /* 0x0000000208008986 */ /* 0x0013e4000c101104 */
.L_x_215:
[----:B0-----:R-:W-:Y:S05]  /*0210*/  BSYNC.RECONVERGENT B0 ;  /* 0x0000000000007941 */ /* 0x001fea0003800200 */
.L_x_214:
[----:B------:R-:W0:Y:S02]  /*0220*/  LDCU UR7, c[0x0][0x390] ;  /* 0x00007200ff0777ac */ /* 0x000e240008000800 */
[----:B0-----:R-:W-:-:S13]  /*0230*/  ISETP.NE.AND P0, PT, R0, UR7, PT ;  /* 0x0000000700007c0c */ /* 0x001fda000bf05270 */
[----:B------:R-:W-:Y:S05]  /*0240*/  @!P0 EXIT ;  /* 0x000000000000894d */ /* 0x000fea0003800000 */
[----:B------:R-:W0:Y:S02]  /*0250*/  LDC.64 R4, c[0x0][0x3a0] ;  /* 0x0000e800ff047b82 */ /* 0x000e240000000a00 */
[----:B0-----:R-:W-:-:S06]  /*0260*/  IMAD.WIDE.U32 R4, R0, 0x4, R4 ;  /* 0x0000000400047825 */ /* 0x001fcc00078e0004 */
[----:B------:R-:W2:Y:S02]  /*0270*/  LDG.E R4, desc[UR4][R4.64] ;  /* 0x0000000404047981 */ /* 0x000ea4000c1e1900 */
[----:B--2---:R-:W-:-:S13]  /*0280*/  ISETP.NE.AND P0, PT, R4, UR6, PT ;  /* 0x0000000604007c0c */ /* 0x004fda000bf05270 */
[----:B------:R-:W-:Y:S05]  /*0290*/  @!P0 EXIT ;  /* 0x000000000000894d */ /* 0x000fea0003800000 */
[----:B------:R-:W1:Y:S02]  /*02a0*/  LDC.64 R4, c[0x0][0x3a8] ;  /* 0x0000ea00ff047b82 */ /* 0x000e640000000a00 */
[----:B-1----:R-:W-:-:S05]  /*02b0*/  IMAD.WIDE R6, R3, 0x4, R4 ;  /* 0x0000000403067825 */ /* 0x002fca00078e0204 */
[----:B------:R-:W2:Y:S02]  /*02c0*/  LDG.E R2, desc[UR4][R6.64] ;  /* 0x0000000406027981 */ /* 0x000ea4000c1e1900 */
[----:B--2---:R-:W-:-:S13]  /*02d0*/  ISETP.NE.AND P0, PT, R2, UR6, PT ;  /* 0x0000000602007c0c */ /* 0x004fda000bf05270 */
[----:B------:R-:W-:Y:S05]  /*02e0*/  @P0 EXIT ;  /* 0x000000000000094d */ /* 0x000fea0003800000 */
[----:B------:R-:W0:Y:S01]  /*02f0*/  LDC.64 R4, c[0x0][0x398] ;  /* 0x0000e600ff047b82 */ /* 0x000e220000000a00 */
[----:B------:R-:W-:-:S04]  /*0300*/  IMAD R3, R3, UR6, R0 ;  /* 0x0000000603037c24 */ /* 0x000fc8000f8e0200 */
[----:B0-----:R-:W-:-:S06]  /*0310*/  IMAD.WIDE R2, R3, 0x4, R4 ;  /* 0x0000000403027825 */ /* 0x001fcc00078e0204 */
[----:B------:R-:W2:Y:S02]  /*0320*/  LDG.E R2, desc[UR4][R2.64] ;  /* 0x0000000402027981 */ /* 0x000ea4000c1e1900 */
[----:B--2---:R-:W-:-:S13]  /*0330*/  FSETP.NEU.AND P0, PT, R2, RZ, PT ;  /* 0x000000ff0200720b */ /* 0x004fda0003f0d000 */
[----:B------:R-:W-:Y:S05]  /*0340*/  @P0 EXIT ;  /* 0x000000000000094d */ /* 0x000fea0003800000 */
[----:B------:R-:W2:Y:S02]  /*0350*/  ATOMG.E.MIN.S32.STRONG.GPU PT, R7, desc[UR4][R6.64], R0 ;  /* 0x80000000060779a8 */ /* 0x000ea400089ef304 */
[----:B--2---:R-:W-:-:S13]  /*0360*/  ISETP.GT.AND P0, PT, R7, R0, PT ;  /* 0x000000000700720c */ /* 0x004fda0003f04270 */
[----:B------:R-:W-:Y:S05]  /*0370*/  @!P0 EXIT ;  /* 0x000000000000894d */ /* 0x000fea0003800000 */
[----:B------:R-:W0:Y:S01]  /*0380*/  LDC.64 R2, c[0x0][0x3b0] ;  /* 0x0000ec00ff027b82 */ /* 0x000e220000000a00 */
[----:B------:R-:W-:-:S05]  /*0390*/  HFMA2 R0, -RZ, RZ, 0, 5.9604644775390625e-08 ;  /* 0x00000001ff007431 */ /* 0x000fca00000001ff */
[----:B0-----:R-:W-:Y:S01]  /*03a0*/  STG.E.U8 desc[UR4][R2.64], R0 ;  /* 0x0000000002007986 */ /* 0x001fe2000c101104 */
[----:B------:R-:W-:Y:S05]  /*03b0*/  EXIT ;  /* 0x000000000000794d */ /* 0x000fea0003800000 */
.L_x_216:
        /* <DEDUP_REMOVED lines=12> */
.L_x_239:


//--------------------- .text._Z18compute_col_to_rowiPKiPi --------------------------
	.section	.text._Z18compute_col_to_rowiPKiPi,"ax",@progbits
	.align	128
        .global         _Z18compute_col_to_rowiPKiPi
        .type           _Z18compute_col_to_rowiPKiPi,@function
        .size           _Z18compute_col_to_rowiPKiPi,(.L_x_240 - _Z18compute_col_to_rowiPKiPi)
        .other          _Z18compute_col_to_rowiPKiPi,@"STO_CUDA_ENTRY STV_DEFAULT"
_Z18compute_col_to_rowiPKiPi:
.text._Z18compute_col_to_rowiPKiPi:
        /* <DEDUP_REMOVED lines=20> */
[----:B------:R-:W0:Y:S02]  /*0140*/  LDC.64 R2, c[0x0][0x390] ;  /* 0x0000e400ff027b82 */ /* 0x000e240000000a00 */
[----:B0-----:R-:W-:-:S05]  /*0150*/  IMAD.WIDE R2, R0, 0x4, R2 ;  /* 0x0000000400027825 */ /* 0x001fca00078e0202 */
[----:B------:R-:W-:Y:S01]  /*0160*/  STG.E desc[UR4][R2.64], R5 ;  /* 0x0000000502007986 */ /* 0x000fe2000c101904 */
[----:B------:R-:W-:Y:S05]  /*0170*/  EXIT ;  /* 0x000000000000794d */ /* 0x000fea0003800000 */
.L_x_217:
        /* <DEDUP_REMOVED lines=16> */
.L_x_240:


//--------------------- .text._Z11find_argminPKfPiPfi --------------------------
	.section	.text._Z11find_argminPKfPiPfi,"ax",@progbits
	.align	128
        .global         _Z11find_argminPKfPiPfi
        .type           _Z11find_argminPKfPiPfi,@function
        .size           _Z11find_argminPKfPiPfi,(.L_x_241 - _Z11find_argminPKfPiPfi)
        .other          _Z11find_argminPKfPiPfi,@"STO_CUDA_ENTRY STV_DEFAULT"
_Z11find_argminPKfPiPfi:
.text._Z11find_argminPKfPiPfi:
[----:B------:R-:W-:Y:S01]  /*0000*/  LDC R1, c[0x0][0x37c] ;  /* 0x0000df00ff017b82 */ /* 0x000fe20000000800 */
[----:B------:R-:W0:Y:S01]  /*0010*/  S2R R9, SR_TID.X ;  /* 0x0000000000097919 */ /* 0x000e220000002100 */
[----:B------:R-:W1:Y:S01]  /*0020*/  LDCU UR4, c[0x0][0x398] ;  /* 0x00007300ff0477ac */ /* 0x000e620008000800 */
[----:B------:R-:W-:Y:S01]  /*0030*/  IMAD.MOV.U32 R4, RZ, RZ, 0x7f7fffff ;  /* 0x7f7fffffff047424 */ /* 0x000fe200078e00ff */
[----:B------:R-:W0:Y:S01]  /*0040*/  S2R R11, SR_CTAID.X ;  /* 0x00000000000b7919 */ /* 0x000e220000002500 */
[----:B------:R-:W0:Y:S01]  /*0050*/  LDCU UR7, c[0x0][0x360] ;  /* 0x00006c00ff0777ac */ /* 0x000e220008000800 */
[----:B------:R-:W2:Y:S01]  /*0060*/  LDCU.64 UR8, c[0x0][0x358] ;  /* 0x00006b00ff0877ac */ /* 0x000ea20008000a00 */
[----:B-1----:R-:W-:Y:S01]  /*0070*/  UIMAD UR4, UR4, UR4, URZ ;  /* 0x00000004040472a4 */ /* 0x002fe2000f8e02ff */
[----:B0-----:R-:W-:-:S05]  /*0080*/  IMAD R5, R11, UR7, R9 ;  /* 0x000000070b057c24 */ /* 0x001fca000f8e0209 */
[----:B------:R-:W-:-:S13]  /*0090*/  ISETP.GE.AND P0, PT, R5, UR4, PT ;  /* 0x0000000405007c0c */ /* 0x000fda000bf06270 */
[----:B------:R-:W0:Y:S02]  /*00a0*/  @!P0 LDC.64 R2, c[0x0][0x380] ;  /* 0x0000e000ff028b82 */ /* 0x000e240000000a00 */
[----:B0-----:R-:W-:-:S05]  /*00b0*/  @!P0 IMAD.WIDE R2, R5, 0x4, R2 ;  /* 0x0000000405028825 */ /* 0x001fca00078e0202 */
[----:B--2---:R-:W2:Y:S01]  /*00c0*/  @!P0 LDG.E R4, desc[UR8][R2.64] ;  /* 0x0000000802048981 */ /* 0x004ea2000c1e1900 */
[----:B------:R-:W0:Y:S01]  /*00d0*/  S2UR UR6, SR_CgaCtaId ;  /* 0x00000000000679c3 */ /* 0x000e220000008800 */
[----:B------:R-:W-:Y:S01]  /*00e0*/  UMOV UR4, 0x400 ;  /* 0x0000040000047882 */ /* 0x000fe20000000000 */
[----:B------:R-:W-:Y:S01]  /*00f0*/  IMAD.U32 R0, RZ, RZ, UR7 ;  /* 0x00000007ff007e24 */ /* 0x000fe2000f8e00ff */
[----:B------:R-:W-:-:S04]  /*0100*/  UIADD3 UR5, UPT, UPT, UR4, 0x400, URZ ;  /* 0x0000040004057890 */ /* 0x000fc8000fffe0ff */
[----:B------:R-:W-:Y:S01]  /*0110*/  ISETP.GE.U32.AND P0, PT, R0, 0x2, PT ;  /* 0x000000020000780c */ /* 0x000fe20003f06070 */
[----:B0-----:R-:W-:Y:S02]  /*0120*/  ULEA UR4, UR6, UR4, 0x18 ;  /* 0x0000000406047291 */ /* 0x001fe4000f8ec0ff */
[----:B------:R-:W-:-:S04]  /*0130*/  ULEA UR5, UR6, UR5, 0x18 ;  /* 0x0000000506057291 */ /* 0x000fc8000f8ec0ff */
[C---:B------:R-:W-:Y:S02]  /*0140*/  LEA R7, R9.reuse, UR4, 0x2 ;  /* 0x0000000409077c11 */ /* 0x040fe4000f8e10ff */
[----:B------:R-:W-:-:S03]  /*0150*/  LEA R6, R9, UR5, 0x2 ;  /* 0x0000000509067c11 */ /* 0x000fc6000f8e10ff */
[----:B--2---:R0:W-:Y:S04]  /*0160*/  STS [R7], R4 ;  /* 0x0000000407007388 */ /* 0x0041e80000000800 */
[----:B------:R0:W-:Y:S01]  /*0170*/  STS [R6], R5 ;  /* 0x0000000506007388 */ /* 0x0001e20000000800 */
[----:B------:R-:W-:Y:S06]  /*0180*/  BAR.SYNC.DEFER_BLOCKING 0x0 ;  /* 0x0000000000007b1d */ /* 0x000fec0000010000 */
[----:B------:R-:W-:Y:S05]  /*0190*/  @!P0 BRA `(.L_x_218) ;  /* 0x0000000000448947 */ /* 0x000fea0003800000 */
.L_x_221:
[--C-:B0-----:R-:W-:Y:S01]  /*01a0*/  IMAD.MOV.U32 R4, RZ, RZ, R0.reuse ;  /* 0x000000ffff047224 */ /* 0x101fe200078e0000 */
[----:B------:R-:W-:Y:S01]  /*01b0*/  SHF.R.U32.HI R0, RZ, 0x1, R0 ;  /* 0x00000001ff007819 */ /* 0x000fe20000011600 */
[----:B------:R-:W-:Y:S03]  /*01c0*/  BSSY.RECONVERGENT B0, `(.L_x_219) ;  /* 0x000000b000007945 */ /* 0x000fe60003800200 */
[----:B------:R-:W-:-:S13]  /*01d0*/  ISETP.GE.U32.AND P0, PT, R9, R0, PT ;  /* 0x000000000900720c */ /* 0x000fda0003f06070 */
[----:B------:R-:W-:Y:S05]  /*01e0*/  @P0 BRA `(.L_x_220) ;  /* 0x0000000000200947 */ /* 0x000fea0003800000 */
[----:B------:R-:W-:Y:S01]  /*01f0*/  IMAD R2, R0, 0x4, R7 ;  /* 0x0000000400027824 */ /* 0x000fe200078e0207 */
[----:B------:R-:W-:Y:S05]  /*0200*/  LDS R3, [R7] ;  /* 0x0000000007037984 */ /* 0x000fea0000000800 */
[----:B------:R-:W0:Y:S02]  /*0210*/  LDS R2, [R2] ;  /* 0x0000000002027984 */ /* 0x000e240000000800 */
[----:B0-----:R-:W-:-:S13]  /*0220*/  FSETP.GEU.AND P0, PT, R2, R3, PT ;  /* 0x000000030200720b */ /* 0x001fda0003f0e000 */
[----:B------:R-:W-:Y:S01]  /*0230*/  @!P0 IMAD R3, R0, 0x4, R6 ;  /* 0x0000000400038824 */ /* 0x000fe200078e0206 */
[----:B------:R-:W-:Y:S05]  /*0240*/  @!P0 STS [R7], R2 ;  /* 0x0000000207008388 */ /* 0x000fea0000000800 */
[----:B------:R-:W0:Y:S04]  /*0250*/  @!P0 LDS R3, [R3] ;  /* 0x0000000003038984 */ /* 0x000e280000000800 */
[----:B0-----:R0:W-:Y:S02]  /*0260*/  @!P0 STS [R6], R3 ;  /* 0x0000000306008388 */ /* 0x0011e40000000800 */
.L_x_220:
[----:B------:R-:W-:Y:S05]  /*0270*/  BSYNC.RECONVERGENT B0 ;  /* 0x0000000000007941 */ /* 0x000fea0003800200 */
.L_x_219:
[----:B------:R-:W-:Y:S01]  /*0280*/  BAR.SYNC.DEFER_BLOCKING 0x0 ;  /* 0x0000000000007b1d */ /* 0x000fe20000010000 */
[----:B------:R-:W-:-:S13]  /*0290*/  ISETP.GT.U32.AND P0, PT, R4, 0x3, PT ;  /* 0x000000030400780c */ /* 0x000fda0003f04070 */
[----:B------:R-:W-:Y:S05]  /*02a0*/  @P0 BRA `(.L_x_221) ;  /* 0xfffffffc00bc0947 */ /* 0x000fea000383ffff */
.L_x_218:
[----:B------:R-:W-:-:S13]  /*02b0*/  ISETP.NE.AND P0, PT, R9, RZ, PT ;  /* 0x000000ff0900720c */ /* 0x000fda0003f05270 */
[----:B------:R-:W-:Y:S05]  /*02c0*/  @P0 EXIT ;  /* 0x000000000000094d */ /* 0x000fea0003800000 */
[----:B------:R-:W1:Y:S01]  /*02d0*/  S2UR UR5, SR_CgaCtaId ;  /* 0x00000000000579c3 */ /* 0x000e620000008800 */
[----:B------:R-:W-:-:S07]  /*02e0*/  UMOV UR4, 0x400 ;  /* 0x0000040000047882 */ /* 0x000fce0000000000 */
[----:B0-----:R-:W0:Y:S08]  /*02f0*/  LDC.64 R2, c[0x0][0x390] ;  /* 0x0000e400ff027b82 */ /* 0x001e300000000a00 */
[----:B------:R-:W2:Y:S01]  /*0300*/  LDC.64 R4, c[0x0][0x388] ;  /* 0x0000e200ff047b82 */ /* 0x000ea20000000a00 */
[----:B-1----:R-:W-:Y:S01]  /*0310*/  ULEA UR4, UR5, UR4, 0x18 ;  /* 0x0000000405047291 */ /* 0x002fe2000f8ec0ff */
[----:B0-----:R-:W-:-:S08]  /*0320*/  IMAD.WIDE.U32 R2, R11, 0x4, R2 ;  /* 0x000000040b027825 */ /* 0x001fd000078e0002 */
[----:B------:R-:W0:Y:S04]  /*0330*/  LDS R7, [UR4] ;  /* 0x00000004ff077984 */ /* 0x000e280008000800 */
[----:B------:R-:W1:Y:S01]  /*0340*/  LDS R9, [UR4+0x400] ;  /* 0x00040004ff097984 */ /* 0x000e620008000800 */
[----:B--2---:R-:W-:-:S03]  /*0350*/  IMAD.WIDE.U32 R4, R11, 0x4, R4 ;  /* 0x000000040b047825 */ /* 0x004fc600078e0004 */
[----:B0-----:R-:W-:Y:S04]  /*0360*/  STG.E desc[UR8][R2.64], R7 ;  /* 0x0000000702007986 */ /* 0x001fe8000c101908 */
[----:B-1----:R-:W-:Y:S01]  /*0370*/  STG.E desc[UR8][R4.64], R9 ;  /* 0x0000000904007986 */ /* 0x002fe2000c101908 */
[----:B------:R-:W-:Y:S05]  /*0380*/  EXIT ;  /* 0x000000000000794d */ /* 0x000fea0003800000 */
.L_x_222:
        /* <DEDUP_REMOVED lines=15> */
.L_x_241:


//--------------------- .text._Z9compute_BPKfS0_S0_Pfi --------------------------
	.section	.text._Z9compute_BPKfS0_S0_Pfi,"ax",@progbits
	.align	128
        .global         _Z9compute_BPKfS0_S0_Pfi
        .type           _Z9compute_BPKfS0_S0_Pfi,@function
        .size           _Z9compute_BPKfS0_S0_Pfi,(.L_x_242 - _Z9compute_BPKfS0_S0_Pfi)
        .other          _Z9compute_BPKfS0_S0_Pfi,@"STO_CUDA_ENTRY STV_DEFAULT"
_Z9compute_BPKfS0_S0_Pfi:
.text._Z9compute_BPKfS0_S0_Pfi:
        /* <DEDUP_REMOVED lines=18> */
[----:B0-----:R-:W-:-:S07]  /*0120*/  IMAD.WIDE.U32 R4, R9, 0x4, R4 ;  /* 0x0000000409047825 */ /* 0x001fce00078e0004 */
[----:B------:R-:W0:Y:S01]  /*0130*/  LDC.64 R8, c[0x0][0x398] ;  /* 0x0000e600ff087b82 */ /* 0x000e220000000a00 */
[----:B-1----:R-:W4:Y:S01]  /*0140*/  LDG.E R5, desc[UR4][R4.64] ;  /* 0x0000000404057981 */ /* 0x002f22000c1e1900 */
[----:B--2---:R-:W-:-:S06]  /*0150*/  IMAD.WIDE R2, R11, 0x4, R2 ;  /* 0x000000040b027825 */ /* 0x004fcc00078e0202 */
[----:B------:R-:W4:Y:S01]  /*0160*/  LDG.E R2, desc[UR4][R2.64] ;  /* 0x0000000402027981 */ /* 0x000f22000c1e1900 */
[----:B---3--:R-:W-:-:S06]  /*0170*/  IMAD.WIDE R6, R0, 0x4, R6 ;  /* 0x0000000400067825 */ /* 0x008fcc00078e0206 */
[----:B------:R-:W2:Y:S01]  /*0180*/  LDG.E R7, desc[UR4][R6.64] ;  /* 0x0000000406077981 */ /* 0x000ea2000c1e1900 */
[----:B0-----:R-:W-:-:S04]  /*0190*/  IMAD.WIDE R8, R11, 0x4, R8 ;  /* 0x000000040b087825 */ /* 0x001fc800078e0208 */
[----:B----4-:R-:W-:-:S04]  /*01a0*/  FADD R0, R2, -R5 ;  /* 0x8000000502007221 */ /* 0x010fc80000000000 */
[----:B--2---:R-:W-:-:S05]  /*01b0*/  FADD R11, R0, -R7 ;  /* 0x80000007000b7221 */ /* 0x004fca0000000000 */
[----:B------:R-:W-:Y:S01]  /*01c0*/  STG.E desc[UR4][R8.64], R11 ;  /* 0x0000000b08007986 */ /* 0x000fe2000c101904 */
[----:B------:R-:W-:Y:S05]  /*01d0*/  EXIT ;  /* 0x000000000000794d */ /* 0x000fea0003800000 */
.L_x_223:
        /* <DEDUP_REMOVED lines=10> */
.L_x_242:


//--------------------- .nv.shared._ZN3cub18CUB_300001_SM_10006detail6reduce28DeviceReduceSingleTileKernelINS2_10policy_hubINS0_12KeyValuePairIifEEiNS0_6ArgMinEE10Policy1000EPS6_N6thrust24THRUST_300001_SM_1000_NS24tabulate_output_iteratorINS2_32accumulating_transform_output_opINS5_IlfEENS2_18local_to_global_opIlEES7_NSD_INS2_31unzip_and_write_arg_extremum_opIPfPiEENSC_11use_defaultElEEEESM_lEEiS7_NS2_20empty_problem_init_tIS6_EES6_N4cuda3std3__410__identityEEEvT0_T1_T2_T3_T4_T6_ --------------------------
	.section	.nv.shared._ZN3cub18CUB_300001_SM_10006detail6reduce28DeviceReduceSingleTileKernelINS2_10policy_hubINS0_12KeyValuePairIifEEiNS0_6ArgMinEE10Policy1000EPS6_N6thrust24THRUST_300001_SM_1000_NS24tabulate_output_iteratorINS2_32accumulating_transform_output_opINS5_IlfEENS2_18local_to_global_opIlEES7_NSD_INS2_31unzip_and_write_arg_extremum_opIPfPiEENSC_11use_defaultElEEEESM_lEEiS7_NS2_20empty_problem_init_tIS6_EES6_N4cuda3std3__410__identityEEEvT0_T1_T2_T3_T4_T6_,"aw",@nobits
	.sectionflags	@""
	.align	4
.nv.shared._ZN3cub18CUB_300001_SM_10006detail6reduce28DeviceReduceSingleTileKernelINS2_10policy_hubINS0_12KeyValuePairIifEEiNS0_6ArgMinEE10Policy1000EPS6_N6thrust24THRUST_300001_SM_1000_NS24tabulate_output_iteratorINS2_32accumulating_transform_output_opINS5_IlfEENS2_18local_to_global_opIlEES7_NSD_INS2_31unzip_and_write_arg_extremum_opIPfPiEENSC_11use_defaultElEEEESM_lEEiS7_NS2_20empty_problem_init_tIS6_EES6_N4cuda3std3__410__identityEEEvT0_T1_T2_T3_T4_T6_:
	.zero		1104


//--------------------- .nv.shared.reserved.0     --------------------------
	.section	.nv.shared.reserved.0,"aw",@nobits
	.weak		__nv_reservedSMEM_offset_0_alias
	.size		__nv_reservedSMEM_offset_0_alias, 0, 64
	.other		__nv_reservedSMEM_offset_0_alias,@"STO_CUDA_RESERVED_SHARED STV_DEFAULT"
__nv_reservedSMEM_offset_0_alias:
	.zero		0
	.zero		64


//--------------------- .nv.global                --------------------------
	.section	.nv.global,"aw",@nobits
	.align	4
.nv.global:
	.type		d_outstanding,@object
	.size		d_outstanding,(done - d_outstanding)
d_outstanding:
	.zero		4
	.type		done,@object
	.size		done,(d_stop_flag - done)
done:
	.zero		4
	.type		d_stop_flag,@object
	.size		d_stop_flag,(d_moving - d_stop_flag)
d_stop_flag:
	.zero		4
	.type		d_moving,@object
	.size		d_moving,(d_progress - d_moving)
d_moving:
	.zero		4
	.type		d_progress,@object
	.size		d_progress,(_ZN34_INTERNAL_891b4bcd_4_k_cu_3a6ab9e96thrust24THRUST_300001_SM_1000_NS12placeholders2_6E - d_progress)
d_progress:
	.zero		4
	.type		_ZN34_INTERNAL_891b4bcd_4_k_cu_3a6ab9e96thrust24THRUST_300001_SM_1000_NS12placeholders2_6E,@object
	.size		_ZN34_INTERNAL_891b4bcd_4_k_cu_3a6ab9e96thrust24THRUST_300001_SM_1000_NS12placeholders2_6E,(_ZN34_INTERNAL_891b4bcd_4_k_cu_3a6ab9e94cuda3std3__45__cpo4cendE - _ZN34_INTERNAL_891b4bcd_4_k_cu_3a6ab9e96thrust24THRUST_300001_SM_1000_NS12placeholders2_6E)
_ZN34_INTERNAL_891b4bcd_4_k_cu_3a6ab9e96thrust24THRUST_300001_SM_1000_NS12placeholders2_6E:
	.zero		1
	.type		_ZN34_INTERNAL_891b4bcd_4_k_cu_3a6ab9e94cuda3std3__45__cpo4cendE,@object
	.size		_ZN34_INTERNAL_891b4bcd_4_k_cu_3a6ab9e94cuda3std3__45__cpo4cendE,(_ZN34_INTERNAL_891b4bcd_4_k_cu_3a6ab9e94cuda3std6ranges3__45__cpo4cendE - _ZN34_INTERNAL_891b4bcd_4_k_cu_3a6ab9e94cuda3std3__45__cpo4cendE)
_ZN34_INTERNAL_891b4bcd_4_k_cu_3a6ab9e94cuda3std3__45__cpo4cendE:
	.zero		1
	.type		_ZN34_INTERNAL_891b4bcd_4_k_cu_3a6ab9e94cuda3std6ranges3__45__cpo4cendE,@object
	.size		_ZN34_INTERNAL_891b4bcd_4_k_cu_3a6ab9e94cuda3std6ranges3__45__cpo4cendE,(_ZN34_INTERNAL_891b4bcd_4_k_cu_3a6ab9e94cuda3std6ranges3__45__cpo5ssizeE - _ZN34_INTERNAL_891b4bcd_4_k_cu_3a6ab9e94cuda3std6ranges3__45__cpo4cendE)
_ZN34_INTERNAL_891b4bcd_4_k_cu_3a6ab9e94cuda3std6ranges3__45__cpo4cendE:
	.zero		1
	.type		_ZN34_INTERNAL_891b4bcd_4_k_cu_3a6ab9e94cuda3std6ranges3__45__cpo5ssizeE,@object
	.size		_ZN34_INTERNAL_891b4bcd_4_k_cu_3a6ab9e94cuda3std6ranges3__45__cpo5ssizeE,(_ZN34_INTERNAL_891b4bcd_4_k_cu_3a6ab9e94cuda3std3__420unreachable_sentinelE - _ZN34_INTERNAL_891b4bcd_4_k_cu_3a6ab9e94cuda3std6ranges3__45__cpo5ssizeE)
_ZN34_INTERNAL_891b4bcd_4_k_cu_3a6ab9e94cuda3std6ranges3__45__cpo5ssizeE:
	.zero		1
	.type		_ZN34_INTERNAL_891b4bcd_4_k_cu_3a6ab9e94cuda3std3__420unreachable_sentinelE,@object
	.size		_ZN34_INTERNAL_891b4bcd_4_k_cu_3a6ab9e94cuda3std3__420unreachable_sentinelE,(_ZN34_INTERNAL_891b4bcd_4_k_cu_3a6ab9e96thrust24THRUST_300001_SM_1000_NS12placeholders3_10E - _ZN34_INTERNAL_891b4bcd_4_k_cu_3a6ab9e94cuda3std3__420unreachable_sentinelE)
_ZN34_INTERNAL_891b4bcd_4_k_cu_3a6ab9e94cuda3std3__420unreachable_sentinelE:
	.zero		1
	.type		_ZN34_INTERNAL_891b4bcd_4_k_cu_3a6ab9e96thrust24THRUST_300001_SM_1000_NS12placeholders3_10E,@object
	.size		_ZN34_INTERNAL_891b4bcd_4_k_cu_3a6ab9e96thrust24THRUST_300001_SM_1000_NS12placeholders3_10E,(_ZN34_INTERNAL_891b4bcd_4_k_cu_3a6ab9e94cuda3std3__45__cpo5crendE - _ZN34_INTERNAL_891b4bcd_4_k_cu_3a6ab9e96thrust24THRUST_300001_SM_1000_NS12placeholders3_10E)
_ZN34_INTERNAL_891b4bcd_4_k_cu_3a6ab9e96thrust24THRUST_300001_SM_1000_NS12placeholders3_10E:
	.zero		1
	.type		_ZN34_INTERNAL_891b4bcd_4_k_cu_3a6ab9e94cuda3std3__45__cpo5crendE,@object
	.size		_ZN34_INTERNAL_891b4bcd_4_k_cu_3a6ab9e94cuda3std3__45__cpo5crendE,(_ZN34_INTERNAL_891b4bcd_4_k_cu_3a6ab9e94cuda3std6ranges3__45__cpo4prevE - _ZN34_INTERNAL_891b4bcd_4_k_cu_3a6ab9e94cuda3std3__45__cpo5crendE)
_ZN34_INTERNAL_891b4bcd_4_k_cu_3a6ab9e94cuda3std3__45__cpo5crendE:
	.zero		1
	.type		_ZN34_INTERNAL_891b4bcd_4_k_cu_3a6ab9e94cuda3std6ranges3__45__cpo4prevE,@object
	.size		_ZN34_INTERNAL_891b4bcd_4_k_cu_3a6ab9e94cuda3std6ranges3__45__cpo4prevE,(_ZN34_INTERNAL_891b4bcd_4_k_cu_3a6ab9e96thrust24THRUST_300001_SM_1000_NS12placeholders2_2E - _ZN34_INTERNAL_891b4bcd_4_k_cu_3a6ab9e94cuda3std6ranges3__45__cpo4prevE)
_ZN34_INTERNAL_891b4bcd_4_k_cu_3a6ab9e94cuda3std6ranges3__45__cpo4prevE:
	.zero		1
	.type		_ZN34_INTERNAL_891b4bcd_4_k_cu_3a6ab9e96thrust24THRUST_300001_SM_1000_NS12placeholders2_2E,@object
	.size		_ZN34_INTERNAL_891b4bcd_4_k_cu_3a6ab9e96thrust24THRUST_300001_SM_1000_NS12placeholders2_2E,(_ZN34_INTERNAL_891b4bcd_4_k_cu_3a6ab9e94cuda3std6ranges3__45__cpo9iter_moveE - _ZN34_INTERNAL_891b4bcd_4_k_cu_3a6ab9e96thrust24THRUST_300001_SM_1000_NS12placeholders2_2E)
_ZN34_INTERNAL_891b4bcd_4_k_cu_3a6ab9e96thrust24THRUST_300001_SM_1000_NS12placeholders2_2E:
	.zero		1
	.type		_ZN34_INTERNAL_891b4bcd_4_k_cu_3a6ab9e94cuda3std6ranges3__45__cpo9iter_moveE,@object
	.size		_ZN34_INTERNAL_891b4bcd_4_k_cu_3a6ab9e94cuda3std6ranges3__45__cpo9iter_moveE,(_ZN34_INTERNAL_891b4bcd_4_k_cu_3a6ab9e96thrust24THRUST_300001_SM_1000_NS12placeholders2_8E - _ZN34_INTERNAL_891b4bcd_4_k_cu_3a6ab9e94cuda3std6ranges3__45__cpo9iter_moveE)
_ZN34_INTERNAL_891b4bcd_4_k_cu_3a6ab9e94cuda3std6ranges3__45__cpo9iter_moveE:
	.zero		1
	.type		_ZN34_INTERNAL_891b4bcd_4_k_cu_3a6ab9e96thrust24THRUST_300001_SM_1000_NS12placeholders2_8E,@object
	.size		_ZN34_INTERNAL_891b4bcd_4_k_cu_3a6ab9e96thrust24THRUST_300001_SM_1000_NS12placeholders2_8E,(_ZN34_INTERNAL_891b4bcd_4_k_cu_3a6ab9e94cuda3std3__45__cpo4rendE - _ZN34_INTERNAL_891b4bcd_4_k_cu_3a6ab9e96thrust24THRUST_300001_SM_1000_NS12placeholders2_8E)
_ZN34_INTERNAL_891b4bcd_4_k_cu_3a6ab9e96thrust24THRUST_300001_SM_1000_NS12placeholders2_8E:
	.zero		1
	.type		_ZN34_INTERNAL_891b4bcd_4_k_cu_3a6ab9e94cuda3std3__45__cpo4rendE,@object
	.size		_ZN34_INTERNAL_891b4bcd_4_k_cu_3a6ab9e94cuda3std3__45__cpo4rendE,(_ZN34_INTERNAL_891b4bcd_4_k_cu_3a6ab9e94cuda3std6ranges3__45__cpo9iter_swapE - _ZN34_INTERNAL_891b4bcd_4_k_cu_3a6ab9e94cuda3std3__45__cpo4rendE)
_ZN34_INTERNAL_891b4bcd_4_k_cu_3a6ab9e94cuda3std3__45__cpo4rendE:
	.zero		1
	.type		_ZN34_INTERNAL_891b4bcd_4_k_cu_3a6ab9e94cuda3std6ranges3__45__cpo9iter_swapE,@object
	.size		_ZN34_INTERNAL_891b4bcd_4_k_cu_3a6ab9e94cuda3std6ranges3__45__cpo9iter_swapE,(_ZN34_INTERNAL_891b4bcd_4_k_cu_3a6ab9e96thrust24THRUST_300001_SM_1000_NS6system6detail10sequential3seqE - _ZN34_INTERNAL_891b4bcd_4_k_cu_3a6ab9e94cuda3std6ranges3__45__cpo9iter_swapE)
_ZN34_INTERNAL_891b4bcd_4_k_cu_3a6ab9e94cuda3std6ranges3__45__cpo9iter_swapE:
	.zero		1
	.type		_ZN34_INTERNAL_891b4bcd_4_k_cu_3a6ab9e96thrust24THRUST_300001_SM_1000_NS6system6detail10sequential3seqE,@object
	.size		_ZN34_INTERNAL_891b4bcd_4_k_cu_3a6ab9e96thrust24THRUST_300001_SM_1000_NS6system6detail10sequential3seqE,(_ZN34_INTERNAL_891b4bcd_4_k_cu_3a6ab9e94cuda3std3__48unexpectE - _ZN34_INTERNAL_891b4bcd_4_k_cu_3a6ab9e96thrust24THRUST_300001_SM_1000_NS6system6detail10sequential3seqE)
_ZN34_INTERNAL_891b4bcd_4_k_cu_3a6ab9e96thrust24THRUST_300001_SM_1000_NS6system6detail10sequential3seqE:
	.zero		1
	.type		_ZN34_INTERNAL_891b4bcd_4_k_cu_3a6ab9e94cuda3std3__48unexpectE,@object
	.size		_ZN34_INTERNAL_891b4bcd_4_k_cu_3a6ab9e94cuda3std3__48unexpectE,(_ZN34_INTERNAL_891b4bcd_4_k_cu_3a6ab9e96thrust24THRUST_300001_SM_1000_NS12placeholders2_4E - _ZN34_INTERNAL_891b4bcd_4_k_cu_3a6ab9e94cuda3std3__48unexpectE)
_ZN34_INTERNAL_891b4bcd_4_k_cu_3a6ab9e94cuda3std3__48unexpectE:
	.zero		1
	.type		_ZN34_INTERNAL_891b4bcd_4_k_cu_3a6ab9e96thrust24THRUST_300001_SM_1000_NS12placeholders2_4E,@object
	.size		_ZN34_INTERNAL_891b4bcd_4_k_cu_3a6ab9e96thrust24THRUST_300001_SM_1000_NS12placeholders2_4E,(_ZN34_INTERNAL_891b4bcd_4_k_cu_3a6ab9e94cuda3std3__45__cpo3endE - _ZN34_INTERNAL_891b4bcd_4_k_cu_3a6ab9e96thrust24THRUST_300001_SM_1000_NS12placeholders2_4E)
_ZN34_INTERNAL_891b4bcd_4_k_cu_3a6ab9e96thrust24THRUST_300001_SM_1000_NS12placeholders2_4E:
	.zero		1
	.type		_ZN34_INTERNAL_891b4bcd_4_k_cu_3a6ab9e94cuda3std3__45__cpo3endE,@object
	.size		_ZN34_INTERNAL_891b4bcd_4_k_cu_3a6ab9e94cuda3std3__45__cpo3endE,(_ZN34_INTERNAL_891b4bcd_4_k_cu_3a6ab9e94cuda3std6ranges3__45__cpo3endE - _ZN34_INTERNAL_891b4bcd_4_k_cu_3a6ab9e94cuda3std3__45__cpo3endE)
_ZN34_INTERNAL_891b4bcd_4_k_cu_3a6ab9e94cuda3std3__45__cpo3endE:
	.zero		1
	.type		_ZN34_INTERNAL_891b4bcd_4_k_cu_3a6ab9e94cuda3std6ranges3__45__cpo3endE,@object
	.size		_ZN34_INTERNAL_891b4bcd_4_k_cu_3a6ab9e94cuda3std6ranges3__45__cpo3endE,(_ZN34_INTERNAL_891b4bcd_4_k_cu_3a6ab9e94cuda3std3__419piecewise_constructE - _ZN34_INTERNAL_891b4bcd_4_k_cu_3a6ab9e94cuda3std6ranges3__45__cpo3endE)
_ZN34_INTERNAL_891b4bcd_4_k_cu_3a6ab9e94cuda3std6ranges3__45__cpo3endE:
	.zero		1
	.type		_ZN34_INTERNAL_891b4bcd_4_k_cu_3a6ab9e94cuda3std3__419piecewise_constructE,@object
	.size		_ZN34_INTERNAL_891b4bcd_4_k_cu_3a6ab9e94cuda3std3__419piecewise_constructE,(_ZN34_INTERNAL_891b4bcd_4_k_cu_3a6ab9e94cuda3std6ranges3__45__cpo5cdataE - _ZN34_INTERNAL_891b4bcd_4_k_cu_3a6ab9e94cuda3std3__419piecewise_constructE)
_ZN34_INTERNAL_891b4bcd_4_k_cu_3a6ab9e94cuda3std3__419piecewise_constructE:
	.zero		1
	.type		_ZN34_INTERNAL_891b4bcd_4_k_cu_3a6ab9e94cuda3std6ranges3__45__cpo5cdataE,@object
	.size		_ZN34_INTERNAL_891b4bcd_4_k_cu_3a6ab9e94cuda3std6ranges3__45__cpo5cdataE,(_ZN34_INTERNAL_891b4bcd_4_k_cu_3a6ab9e96thrust24THRUST_300001_SM_1000_NS12placeholders2_9E - _ZN34_INTERNAL_891b4bcd_4_k_cu_3a6ab9e94cuda3std6ranges3__45__cpo5cdataE)
_ZN34_INTERNAL_891b4bcd_4_k_cu_3a6ab9e94cuda3std6ranges3__45__cpo5cdataE:
	.zero		1
	.type		_ZN34_INTERNAL_891b4bcd_4_k_cu_3a6ab9e96thrust24THRUST_300001_SM_1000_NS12placeholders2_9E,@object
	.size		_ZN34_INTERNAL_891b4bcd_4_k_cu_3a6ab9e96thrust24THRUST_300001_SM_1000_NS12placeholders2_9E,(_ZN34_INTERNAL_891b4bcd_4_k_cu_3a6ab9e94cuda3std3__45__cpo7crbeginE - _ZN34_INTERNAL_891b4bcd_4_k_cu_3a6ab9e96thrust24THRUST_300001_SM_1000_NS12placeholders2_9E)
_ZN34_INTERNAL_891b4bcd_4_k_cu_3a6ab9e96thrust24THRUST_300001_SM_1000_NS12placeholders2_9E:
	.zero		1
	.type		_ZN34_INTERNAL_891b4bcd_4_k_cu_3a6ab9e94cuda3std3__45__cpo7crbeginE,@object
	.size		_ZN34_INTERNAL_891b4bcd_4_k_cu_3a6ab9e94cuda3std3__45__cpo7crbeginE,(_ZN34_INTERNAL_891b4bcd_4_k_cu_3a6ab9e94cuda3std6ranges3__45__cpo4nextE - _ZN34_INTERNAL_891b4bcd_4_k_cu_3a6ab9e94cuda3std3__45__cpo7crbeginE)
_ZN34_INTERNAL_891b4bcd_4_k_cu_3a6ab9e94cuda3std3__45__cpo7crbeginE:
	.zero		1
	.type		_ZN34_INTERNAL_891b4bcd_4_k_cu_3a6ab9e94cuda3std6ranges3__45__cpo4nextE,@object
	.size		_ZN34_INTERNAL_891b4bcd_4_k_cu_3a6ab9e94cuda3std6ranges3__45__cpo4nextE,(_ZN34_INTERNAL_891b4bcd_4_k_cu_3a6ab9e96thrust24THRUST_300001_SM_1000_NS12placeholders2_1E - _ZN34_INTERNAL_891b4bcd_4_k_cu_3a6ab9e94cuda3std6ranges3__45__cpo4nextE)
_ZN34_INTERNAL_891b4bcd_4_k_cu_3a6ab9e94cuda3std6ranges3__45__cpo4nextE:
	.zero		1
	.type		_ZN34_INTERNAL_891b4bcd_4_k_cu_3a6ab9e96thrust24THRUST_300001_SM_1000_NS12placeholders2_1E,@object
	.size		_ZN34_INTERNAL_891b4bcd_4_k_cu_3a6ab9e96thrust24THRUST_300001_SM_1000_NS12placeholders2_1E,(_ZN34_INTERNAL_891b4bcd_4_k_cu_3a6ab9e94cuda3std6ranges3__45__cpo4swapE - _ZN34_INTERNAL_891b4bcd_4_k_cu_3a6ab9e96thrust24THRUST_300001_SM_1000_NS12placeholders2_1E)
_ZN34_INTERNAL_891b4bcd_4_k_cu_3a6ab9e96thrust24THRUST_300001_SM_1000_NS12placeholders2_1E:
	.zero		1
	.type		_ZN34_INTERNAL_891b4bcd_4_k_cu_3a6ab9e94cuda3std6ranges3__45__cpo4swapE,@object
	.size		_ZN34_INTERNAL_891b4bcd_4_k_cu_3a6ab9e94cuda3std6ranges3__45__cpo4swapE,(_ZN34_INTERNAL_891b4bcd_4_k_cu_3a6ab9e96thrust24THRUST_300001_SM_1000_NS12placeholders2_5E - _ZN34_INTERNAL_891b4bcd_4_k_cu_3a6ab9e94cuda3std6ranges3__45__cpo4swapE)
_ZN34_INTERNAL_891b4bcd_4_k_cu_3a6ab9e94cuda3std6ranges3__45__cpo4swapE:
	.zero		1
	.type		_ZN34_INTERNAL_891b4bcd_4_k_cu_3a6ab9e96thrust24THRUST_300001_SM_1000_NS12placeholders2_5E,@object
	.size		_ZN34_INTERNAL_891b4bcd_4_k_cu_3a6ab9e96thrust24THRUST_300001_SM_1000_NS12placeholders2_5E,(_ZN34_INTERNAL_891b4bcd_4_k_cu_3a6ab9e94cuda3std3__45__cpo6cbeginE - _ZN34_INTERNAL_891b4bcd_4_k_cu_3a6ab9e96thrust24THRUST_300001_SM_1000_NS12placeholders2_5E)
_ZN34_INTERNAL_891b4bcd_4_k_cu_3a6ab9e96thrust24THRUST_300001_SM_1000_NS12placeholders2_5E:
	.zero		1
	.type		_ZN34_INTERNAL_891b4bcd_4_k_cu_3a6ab9e94cuda3std3__45__cpo6cbeginE,@object
	.size		_ZN34_INTERNAL_891b4bcd_4_k_cu_3a6ab9e94cuda3std3__45__cpo6cbeginE,(_ZN34_INTERNAL_891b4bcd_4_k_cu_3a6ab9e94cuda3std6ranges3__45__cpo6cbeginE - _ZN34_INTERNAL_891b4bcd_4_k_cu_3a6ab9e94cuda3std3__45__cpo6cbeginE)
_ZN34_INTERNAL_891b4bcd_4_k_cu_3a6ab9e94cuda3std3__45__cpo6cbeginE:
	.zero		1
	.type		_ZN34_INTERNAL_891b4bcd_4_k_cu_3a6ab9e94cuda3std6ranges3__45__cpo6cbeginE,@object
	.size		_ZN34_INTERNAL_891b4bcd_4_k_cu_3a6ab9e94cuda3std6ranges3__45__cpo6cbeginE,(_ZN34_INTERNAL_891b4bcd_4_k_cu_3a6ab9e94cuda3std3__48in_placeE - _ZN34_INTERNAL_891b4bcd_4_k_cu_3a6ab9e94cuda3std6ranges3__45__cpo6cbeginE)
_ZN34_INTERNAL_891b4bcd_4_k_cu_3a6ab9e94cuda3std6ranges3__45__cpo6cbeginE:
	.zero		1
	.type		_ZN34_INTERNAL_891b4bcd_4_k_cu_3a6ab9e94cuda3std3__48in_placeE,@object
	.size		_ZN34_INTERNAL_891b4bcd_4_k_cu_3a6ab9e94cuda3std3__48in_placeE,(_ZN34_INTERNAL_891b4bcd_4_k_cu_3a6ab9e94cuda3std6ranges3__45__cpo4sizeE - _ZN34_INTERNAL_891b4bcd_4_k_cu_3a6ab9e94cuda3std3__48in_placeE)
_ZN34_INTERNAL_891b4bcd_4_k_cu_3a6ab9e94cuda3std3__48in_placeE:
	.zero		1
	.type		_ZN34_INTERNAL_891b4bcd_4_k_cu_3a6ab9e94cuda3std6ranges3__45__cpo4sizeE,@object
	.size		_ZN34_INTERNAL_891b4bcd_4_k_cu_3a6ab9e94cuda3std6ranges3__45__cpo4sizeE,(_ZN34_INTERNAL_891b4bcd_4_k_cu_3a6ab9e96thrust24THRUST_300001_SM_1000_NS12placeholders2_7E - _ZN34_INTERNAL_891b4bcd_4_k_cu_3a6ab9e94cuda3std6ranges3__45__cpo4sizeE)
_ZN34_INTERNAL_891b4bcd_4_k_cu_3a6ab9e94cuda3std6ranges3__45__cpo4sizeE:
	.zero		1
	.type		_ZN34_INTERNAL_891b4bcd_4_k_cu_3a6ab9e96thrust24THRUST_300001_SM_1000_NS12placeholders2_7E,@object
	.size		_ZN34_INTERNAL_891b4bcd_4_k_cu_3a6ab9e96thrust24THRUST_300001_SM_1000_NS12placeholders2_7E,(_ZN34_INTERNAL_891b4bcd_4_k_cu_3a6ab9e94cuda3std3__45__cpo6rbeginE - _ZN34_INTERNAL_891b4bcd_4_k_cu_3a6ab9e96thrust24THRUST_300001_SM_1000_NS12placeholders2_7E)
_ZN34_INTERNAL_891b4bcd_4_k_cu_3a6ab9e96thrust24THRUST_300001_SM_1000_NS12placeholders2_7E:
	.zero		1
	.type		_ZN34_INTERNAL_891b4bcd_4_k_cu_3a6ab9e94cuda3std3__45__cpo6rbeginE,@object
	.size		_ZN34_INTERNAL_891b4bcd_4_k_cu_3a6ab9e94cuda3std3__45__cpo6rbeginE,(_ZN34_INTERNAL_891b4bcd_4_k_cu_3a6ab9e94cuda3std6ranges3__45__cpo7advanceE - _ZN34_INTERNAL_891b4bcd_4_k_cu_3a6ab9e94cuda3std3__45__cpo6rbeginE)
_ZN34_INTERNAL_891b4bcd_4_k_cu_3a6ab9e94cuda3std3__45__cpo6rbeginE:
	.zero		1
	.type		_ZN34_INTERNAL_891b4bcd_4_k_cu_3a6ab9e94cuda3std6ranges3__45__cpo7advanceE,@object
	.size		_ZN34_INTERNAL_891b4bcd_4_k_cu_3a6ab9e94cuda3std6ranges3__45__cpo7advanceE,(_ZN34_INTERNAL_891b4bcd_4_k_cu_3a6ab9e94cuda3std6ranges3__45__cpo8distanceE - _ZN34_INTERNAL_891b4bcd_4_k_cu_3a6ab9e94cuda3std6ranges3__45__cpo7advanceE)
_ZN34_INTERNAL_891b4bcd_4_k_cu_3a6ab9e94cuda3std6ranges3__45__cpo7advanceE:
	.zero		1
	.type		_ZN34_INTERNAL_891b4bcd_4_k_cu_3a6ab9e94cuda3std6ranges3__45__cpo8distanceE,@object
	.size		_ZN34_INTERNAL_891b4bcd_4_k_cu_3a6ab9e94cuda3std6ranges3__45__cpo8distanceE,(_ZN34_INTERNAL_891b4bcd_4_k_cu_3a6ab9e94cuda3std3__47nulloptE - _ZN34_INTERNAL_891b4bcd_4_k_cu_3a6ab9e94cuda3std6ranges3__45__cpo8distanceE)
_ZN34_INTERNAL_891b4bcd_4_k_cu_3a6ab9e94cuda3std6ranges3__45__cpo8distanceE:
	.zero		1
	.type		_ZN34_INTERNAL_891b4bcd_4_k_cu_3a6ab9e94cuda3std3__47nulloptE,@object
	.size		_ZN34_INTERNAL_891b4bcd_4_k_cu_3a6ab9e94cuda3std3__47nulloptE,(_ZN34_INTERNAL_891b4bcd_4_k_cu_3a6ab9e96thrust24THRUST_300001_SM_1000_NS12placeholders2_3E - _ZN34_INTERNAL_891b4bcd_4_k_cu_3a6ab9e94cuda3std3__47nulloptE)
_ZN34_INTERNAL_891b4bcd_4_k_cu_3a6ab9e94cuda3std3__47nulloptE:
	.zero		1
	.type		_ZN34_INTERNAL_891b4bcd_4_k_cu_3a6ab9e96thrust24THRUST_300001_SM_1000_NS12placeholders2_3E,@object
	.size		_ZN34_INTERNAL_891b4bcd_4_k_cu_3a6ab9e96thrust24THRUST_300001_SM_1000_NS12placeholders2_3E,(_ZN34_INTERNAL_891b4bcd_4_k_cu_3a6ab9e94cuda3std3__45__cpo5beginE - _ZN34_INTERNAL_891b4bcd_4_k_cu_3a6ab9e96thrust24THRUST_300001_SM_1000_NS12placeholders2_3E)
_ZN34_INTERNAL_891b4bcd_4_k_cu_3a6ab9e96thrust24THRUST_300001_SM_1000_NS12placeholders2_3E:
	.zero		1
	.type		_ZN34_INTERNAL_891b4bcd_4_k_cu_3a6ab9e94cuda3std3__45__cpo5beginE,@object
	.size		_ZN34_INTERNAL_891b4bcd_4_k_cu_3a6ab9e94cuda3std3__45__cpo5beginE,(_ZN34_INTERNAL_891b4bcd_4_k_cu_3a6ab9e94cuda3std6ranges3__45__cpo5beginE - _ZN34_INTERNAL_891b4bcd_4_k_cu_3a6ab9e94cuda3std3__45__cpo5beginE)
_ZN34_INTERNAL_891b4bcd_4_k_cu_3a6ab9e94cuda3std3__45__cpo5beginE:
	.zero		1
	.type		_ZN34_INTERNAL_891b4bcd_4_k_cu_3a6ab9e94cuda3std6ranges3__45__cpo5beginE,@object
	.size		_ZN34_INTERNAL_891b4bcd_4_k_cu_3a6ab9e94cuda3std6ranges3__45__cpo5beginE,(_ZN34_INTERNAL_891b4bcd_4_k_cu_3a6ab9e94cuda3std3__436_GLOBAL__N__891b4bcd_4_k_cu_3a6ab9e96ignoreE - _ZN34_INTERNAL_891b4bcd_4_k_cu_3a6ab9e94cuda3std6ranges3__45__cpo5beginE)
_ZN34_INTERNAL_891b4bcd_4_k_cu_3a6ab9e94cuda3std6ranges3__45__cpo5beginE:
	.zero		1
	.type		_ZN34_INTERNAL_891b4bcd_4_k_cu_3a6ab9e94cuda3std3__436_GLOBAL__N__891b4bcd_4_k_cu_3a6ab9e96ignoreE,@object
	.size		_ZN34_INTERNAL_891b4bcd_4_k_cu_3a6ab9e94cuda3std3__436_GLOBAL__N__891b4bcd_4_k_cu_3a6ab9e96ignoreE,(_ZN34_INTERNAL_891b4bcd_4_k_cu_3a6ab9e94cuda3std6ranges3__45__cpo4dataE - _ZN34_INTERNAL_891b4bcd_4_k_cu_3a6ab9e94cuda3std3__436_GLOBAL__N__891b4bcd_4_k_cu_3a6ab9e96ignoreE)
_ZN34_INTERNAL_891b4bcd_4_k_cu_3a6ab9e94cuda3std3__436_GLOBAL__N__891b4bcd_4_k_cu_3a6ab9e96ignoreE:
	.zero		1
	.type		_ZN34_INTERNAL_891b4bcd_4_k_cu_3a6ab9e94cuda3std6ranges3__45__cpo4dataE,@object
	.size		_ZN34_INTERNAL_891b4bcd_4_k_cu_3a6ab9e94cuda3std6ranges3__45__cpo4dataE,(.L_29 - _ZN34_INTERNAL_891b4bcd_4_k_cu_3a6ab9e94cuda3std6ranges3__45__cpo4dataE)
_ZN34_INTERNAL_891b4bcd_4_k_cu_3a6ab9e94cuda3std6ranges3__45__cpo4dataE:
	.zero		1
.L_29:


//--------------------- .nv.shared._ZN3cub18CUB_300001_SM_10006detail6reduce18DeviceReduceKernelINS2_10policy_hubINS0_12KeyValuePairIifEEiNS0_6ArgMinEE10Policy1000ENS0_21ArgIndexInputIteratorIPfifEEiS7_S6_N4cuda3std3__410__identityEEEvT0_PT3_T1_NS0_13GridEvenShareISK_EET2_T4_ --------------------------
	.section	.nv.shared._ZN3cub18CUB_300001_SM_10006detail6reduce18DeviceReduceKernelINS2_10policy_hubINS0_12KeyValuePairIifEEiNS0_6ArgMinEE10Policy1000ENS0_21ArgIndexInputIteratorIPfifEEiS7_S6_N4cuda3std3__410__identityEEEvT0_PT3_T1_NS0_13GridEvenShareISK_EET2_T4_,"aw",@nobits
	.sectionflags	@""
	.align	4
.nv.shared._ZN3cub18CUB_300001_SM_10006detail6reduce18DeviceReduceKernelINS2_10policy_hubINS0_12KeyValuePairIifEEiNS0_6ArgMinEE10Policy1000ENS0_21ArgIndexInputIteratorIPfifEEiS7_S6_N4cuda3std3__410__identityEEEvT0_PT3_T1_NS0_13GridEvenShareISK_EET2_T4_:
	.zero		1104


//--------------------- .nv.shared._ZN3cub18CUB_300001_SM_10006detail6reduce28DeviceReduceSingleTileKernelINS2_10policy_hubINS0_12KeyValuePairIifEEiNS0_6ArgMinEE10Policy1000ENS0_21ArgIndexInputIteratorIPfifEEN6thrust24THRUST_300001_SM_1000_NS24tabulate_output_iteratorINS2_32accumulating_transform_output_opINS5_IlfEENS2_18local_to_global_opIlEES7_NSF_INS2_31unzip_and_write_arg_extremum_opISB_PiEENSE_11use_defaultElEEEESN_lEEiS7_NS2_20empty_problem_init_tIS6_EES6_N4cuda3std3__410__identityEEEvT0_T1_T2_T3_T4_T6_ --------------------------
	.section	.nv.shared._ZN3cub18CUB_300001_SM_10006detail6reduce28DeviceReduceSingleTileKernelINS2_10policy_hubINS0_12KeyValuePairIifEEiNS0_6ArgMinEE10Policy1000ENS0_21ArgIndexInputIteratorIPfifEEN6thrust24THRUST_300001_SM_1000_NS24tabulate_output_iteratorINS2_32accumulating_transform_output_opINS5_IlfEENS2_18local_to_global_opIlEES7_NSF_INS2_31unzip_and_write_arg_extremum_opISB_PiEENSE_11use_defaultElEEEESN_lEEiS7_NS2_20empty_problem_init_tIS6_EES6_N4cuda3std3__410__identityEEEvT0_T1_T2_T3_T4_T6_,"aw",@nobits
	.sectionflags	@""
	.align	4
.nv.shared._ZN3cub18CUB_300001_SM_10006detail6reduce28DeviceReduceSingleTileKernelINS2_10policy_hubINS0_12KeyValuePairIifEEiNS0_6ArgMinEE10Policy1000ENS0_21ArgIndexInputIteratorIPfifEEN6thrust24THRUST_300001_SM_1000_NS24tabulate_output_iteratorINS2_32accumulating_transform_output_opINS5_IlfEENS2_18local_to_global_opIlEES7_NSF_INS2_31unzip_and_write_arg_extremum_opISB_PiEENSE_11use_defaultElEEEESN_lEEiS7_NS2_20empty_problem_init_tIS6_EES6_N4cuda3std3__410__identityEEEvT0_T1_T2_T3_T4_T6_:
	.zero		1104


//--------------------- .nv.shared._Z11find_argminPKfPiPfi --------------------------
	.section	.nv.shared._Z11find_argminPKfPiPfi,"aw",@nobits
	.sectionflags	@""
	.align	4
.nv.shared._Z11find_argminPKfPiPfi:
	.zero		3072


//--------------------- .nv.constant0._ZN3cub18CUB_300001_SM_10006detail6reduce28DeviceReduceSingleTileKernelINS2_10policy_hubINS0_12KeyValuePairIifEEiNS0_6ArgMinEE10Policy1000EPS6_N6thrust24THRUST_300001_SM_1000_NS24tabulate_output_iteratorINS2_32accumulating_transform_output_opINS5_IlfEENS2_18local_to_global_opIlEES7_NSD_INS2_31unzip_and_write_arg_extremum_opIPfPiEENSC_11use_defaultElEEEESM_lEEiS7_NS2_20empty_problem_init_tIS6_EES6_N4cuda3std3__410__identityEEEvT0_T1_T2_T3_T4_T6_ --------------------------
	.section	.nv.constant0._ZN3cub18CUB_300001_SM_10006detail6reduce28DeviceReduceSingleTileKernelINS2_10policy_hubINS0_12KeyValuePairIifEEiNS0_6ArgMinEE10Policy1000EPS6_N6thrust24THRUST_300001_SM_1000_NS24tabulate_output_iteratorINS2_32accumulating_transform_output_opINS5_IlfEENS2_18local_to_global_opIlEES7_NSD_INS2_31unzip_and_write_arg_extremum_opIPfPiEENSC_11use_defaultElEEEESM_lEEiS7_NS2_20empty_problem_init_tIS6_EES6_N4cuda3std3__410__identityEEEvT0_T1_T2_T3_T4_T6_,"a",@progbits
	.sectionflags	@""
	.align	4
.nv.constant0._ZN3cub18CUB_300001_SM_10006detail6reduce28DeviceReduceSingleTileKernelINS2_10policy_hubINS0_12KeyValuePairIifEEiNS0_6ArgMinEE10Policy1000EPS6_N6thrust24THRUST_300001_SM_1000_NS24tabulate_output_iteratorINS2_32accumulating_transform_output_opINS5_IlfEENS2_18local_to_global_opIlEES7_NSD_INS2_31unzip_and_write_arg_extremum_opIPfPiEENSC_11use_defaultElEEEESM_lEEiS7_NS2_20empty_problem_init_tIS6_EES6_N4cuda3std3__410__identityEEEvT0_T1_T2_T3_T4_T6_:
	.zero		993


//--------------------- .nv.constant0._ZN3cub18CUB_300001_SM_10006detail6reduce18DeviceReduceKernelINS2_10policy_hubINS0_12KeyValuePairIifEEiNS0_6ArgMinEE10Policy1000ENS0_21ArgIndexInputIteratorIPfifEEiS7_S6_N4cuda3std3__410__identityEEEvT0_PT3_T1_NS0_13GridEvenShareISK_EET2_T4_ --------------------------
	.section	.nv.constant0._ZN3cub18CUB_300001_SM_10006detail6reduce18DeviceReduceKernelINS2_10policy_hubINS0_12KeyValuePairIifEEiNS0_6ArgMinEE10Policy1000ENS0_21ArgIndexInputIteratorIPfifEEiS7_S6_N4cuda3std3__410__identityEEEvT0_PT3_T1_NS0_13GridEvenShareISK_EET2_T4_,"a",@progbits
	.sectionflags	@""
	.align	4
.nv.constant0._ZN3cub18CUB_300001_SM_10006detail6reduce18DeviceReduceKernelINS2_10policy_hubINS0_12KeyValuePairIifEEiNS0_6ArgMinEE10Policy1000ENS0_21ArgIndexInputIteratorIPfifEEiS7_S6_N4cuda3std3__410__identityEEEvT0_PT3_T1_NS0_13GridEvenShareISK_EET2_T4_:
	.zero		966


//--------------------- .nv.constant0._ZN3cub18CUB_300001_SM_10006detail6reduce28DeviceReduceSingleTileKernelINS2_10policy_hubINS0_12KeyValuePairIifEEiNS0_6ArgMinEE10Policy1000ENS0_21ArgIndexInputIteratorIPfifEEN6thrust24THRUST_300001_SM_1000_NS24tabulate_output_iteratorINS2_32accumulating_transform_output_opINS5_IlfEENS2_18local_to_global_opIlEES7_NSF_INS2_31unzip_and_write_arg_extremum_opISB_PiEENSE_11use_defaultElEEEESN_lEEiS7_NS2_20empty_problem_init_tIS6_EES6_N4cuda3std3__410__identityEEEvT0_T1_T2_T3_T4_T6_ --------------------------
	.section	.nv.constant0._ZN3cub18CUB_300001_SM_10006detail6reduce28DeviceReduceSingleTileKernelINS2_10policy_hubINS0_12KeyValuePairIifEEiNS0_6ArgMinEE10Policy1000ENS0_21ArgIndexInputIteratorIPfifEEN6thrust24THRUST_300001_SM_1000_NS24tabulate_output_iteratorINS2_32accumulating_transform_output_opINS5_IlfEENS2_18local_to_global_opIlEES7_NSF_INS2_31unzip_and_write_arg_extremum_opISB_PiEENSE_11use_defaultElEEEESN_lEEiS7_NS2_20empty_problem_init_tIS6_EES6_N4cuda3std3__410__identityEEEvT0_T1_T2_T3_T4_T6_,"a",@progbits
	.sectionflags	@""
	.align	4
.nv.constant0._ZN3cub18CUB_300001_SM_10006detail6reduce28DeviceReduceSingleTileKernelINS2_10policy_hubINS0_12KeyValuePairIifEEiNS0_6ArgMinEE10Policy1000ENS0_21ArgIndexInputIteratorIPfifEEN6thrust24THRUST_300001_SM_1000_NS24tabulate_output_iteratorINS2_32accumulating_transform_output_opINS5_IlfEENS2_18local_to_global_opIlEES7_NSF_INS2_31unzip_and_write_arg_extremum_opISB_PiEENSE_11use_defaultElEEEESN_lEEiS7_NS2_20empty_problem_init_tIS6_EES6_N4cuda3std3__410__identityEEEvT0_T1_T2_T3_T4_T6_:
	.zero		1001


//--------------------- .nv.constant0._ZN3cub18CUB_300001_SM_10006detail11EmptyKernelIvEEvv --------------------------
	.section	.nv.constant0._ZN3cub18CUB_300001_SM_10006detail11EmptyKernelIvEEvv,"a",@progbits
	.sectionflags	@""
	.align	4
.nv.constant0._ZN3cub18CUB_300001_SM_10006detail11EmptyKernelIvEEvv:
	.zero		896


//--------------------- .nv.constant0._Z21check_slack_conditionPKfS0_S0_Pii --------------------------
	.section	.nv.constant0._Z21check_slack_conditionPKfS0_S0_Pii,"a",@progbits
	.sectionflags	@""
	.align	4
.nv.constant0._Z21check_slack_conditionPKfS0_S0_Pii:
	.zero		932


//--------------------- .nv.constant0._Z24check_feasible_conditionPKfPKiS0_S0_Pii --------------------------
	.section	.nv.constant0._Z24check_feasible_conditionPKfPKiS0_S0_Pii,"a",@progbits
	.sectionflags	@""
	.align	4
.nv.constant0._Z24check_feasible_conditionPKfPKiS0_S0_Pii:
	.zero		940


//--------------------- .nv.constant0._Z8initVarsPiS_i --------------------------
	.section	.nv.constant0._Z8initVarsPiS_i,"a",@progbits
	.sectionflags	@""
	.align	4
.nv.constant0._Z8initVarsPiS_i:
	.zero		916


//--------------------- .nv.constant0._Z23find_min_valid_atomic2dPKfPKiS2_iPf --------------------------
	.section	.nv.constant0._Z23find_min_valid_atomic2dPKfPKiS2_iPf,"a",@progbits
	.sectionflags	@""
	.align	4
.nv.constant0._Z23find_min_valid_atomic2dPKfPKiS2_iPf:
	.zero		936


//--------------------- .nv.constant0._Z13find_negativePKfiPiS1_S1_ --------------------------
	.section	.nv.constant0._Z13find_negativePKfiPiS1_S1_,"a",@progbits
	.sectionflags	@""
	.align	4
.nv.constant0._Z13find_negativePKfiPiS1_S1_:
	.zero		936


//--------------------- .nv.constant0._Z10updateValsPfS_iii --------------------------
	.section	.nv.constant0._Z10updateValsPfS_iii,"a",@progbits
	.sectionflags	@""
	.align	4
.nv.constant0._Z10updateValsPfS_iii:
	.zero		924


//--------------------- .nv.constant0._Z12update_dualsPiS_PfS0_fi --------------------------
	.section	.nv.constant0._Z12update_dualsPiS_PfS0_fi,"a",@progbits
	.sectionflags	@""
	.align	4
.nv.constant0._Z12update_dualsPiS_PfS0_fi:
	.zero		936


//--------------------- .nv.constant0._Z15set_array_valuePiii --------------------------
	.section	.nv.constant0._Z15set_array_valuePiii,"a",@progbits
	.sectionflags	@""
	.align	4
.nv.constant0._Z15set_array_valuePiii:
	.zero		912


//--------------------- .nv.constant0._Z21solve_1bc_kernel_fulliPKiiPKfPiS3_ --------------------------
	.section	.nv.constant0._Z21solve_1bc_kernel_fulliPKiiPKfPiS3_,"a",@progbits
	.sectionflags	@""
	.align	4
.nv.constant0._Z21solve_1bc_kernel_fulliPKiiPKfPiS3_:
	.zero		944


//--------------------- .nv.constant0._Z10reset_doneiiPKf --------------------------
	.section	.nv.constant0._Z10reset_doneiiPKf,"a",@progbits
	.sectionflags	@""
	.align	4
.nv.constant0._Z10reset_doneiiPKf:
	.zero		912


//--------------------- .nv.constant0._Z13reset_globalsv --------------------------
	.section	.nv.constant0._Z13reset_globalsv,"a",@progbits
	.sectionflags	@""
	.align	4
.nv.constant0._Z13reset_globalsv:
	.zero		896


//--------------------- .nv.constant0._Z16solve_1bc_kerneliPKiiPKfPiS3_Pb --------------------------
	.section	.nv.constant0._Z16solve_1bc_kerneliPKiiPKfPiS3_Pb,"a",@progbits
	.sectionflags	@""
	.align	4
.nv.constant0._Z16solve_1bc_kerneliPKiiPKfPiS3_Pb:
	.zero		952


//--------------------- .nv.constant0._Z18compute_col_to_rowiPKiPi --------------------------
	.section	.nv.constant0._Z18compute_col_to_rowiPKiPi,"a",@progbits
	.sectionflags	@""
	.align	4
.nv.constant0._Z18compute_col_to_rowiPKiPi:
	.zero		920


//--------------------- .nv.constant0._Z11find_argminPKfPiPfi --------------------------
	.section	.nv.constant0._Z11find_argminPKfPiPfi,"a",@progbits
	.sectionflags	@""
	.align	4
.nv.constant0._Z11find_argminPKfPiPfi:
	.zero		924


//--------------------- .nv.constant0._Z9compute_BPKfS0_S0_Pfi --------------------------
	.section	.nv.constant0._Z9compute_BPKfS0_S0_Pfi,"a",@progbits
	.sectionflags	@""
	.align	4
.nv.constant0._Z9compute_BPKfS0_S0_Pfi:
	.zero		932


//--------------------- SYMBOLS --------------------------

	.type		.nv.reservedSmem.offset0,@object
	.size		.nv.reservedSmem.offset0,0x4
	.type		.nv.reservedSmem.cap,@object
	.size		.nv.reservedSmem.cap,0x4
